//
// Generated by NVIDIA NVVM Compiler
//
// Compiler Build ID: CL-36424714
// Cuda compilation tools, release 13.0, V13.0.88
// Based on NVVM 20.0.0
//

.version 9.0
.target sm_100
.address_size 64

	// .globl	_ZN3cub18CUB_300001_SM_10006detail11EmptyKernelIvEEvv
// _ZZN3cub18CUB_300001_SM_10006detail6reduce28DeviceReduceSingleTileKernelINS2_10policy_hubIfjN4cuda3std3__44plusIfEEE10Policy1000EN6thrust24THRUST_300001_SM_1000_NS6detail15normal_iteratorINSD_10device_ptrIdEEEEPdjS9_df3ExpEEvT0_T1_T2_T3_T4_T6_E12temp_storage has been demoted
// _ZZN3cub18CUB_300001_SM_10006detail6reduce18DeviceReduceKernelINS2_10policy_hubIfjN4cuda3std3__44plusIfEEE10Policy1000EN6thrust24THRUST_300001_SM_1000_NS6detail15normal_iteratorINSD_10device_ptrIdEEEEjS9_f3ExpEEvT0_PT3_T1_NS0_13GridEvenShareISN_EET2_T4_E12temp_storage has been demoted
// _ZZN3cub18CUB_300001_SM_10006detail6reduce28DeviceReduceSingleTileKernelINS2_10policy_hubIfjN4cuda3std3__44plusIfEEE10Policy1000EPfPdiS9_dfNS7_10__identityEEEvT0_T1_T2_T3_T4_T6_E12temp_storage has been demoted
// _ZZN3cub18CUB_300001_SM_10006detail6reduce28DeviceReduceSingleTileKernelINS2_10policy_hubIfyN4cuda3std3__44plusIfEEE10Policy1000EN6thrust24THRUST_300001_SM_1000_NS6detail15normal_iteratorINSD_10device_ptrIdEEEEPdyS9_df3ExpEEvT0_T1_T2_T3_T4_T6_E12temp_storage has been demoted
// _ZZN3cub18CUB_300001_SM_10006detail6reduce18DeviceReduceKernelINS2_10policy_hubIfyN4cuda3std3__44plusIfEEE10Policy1000EN6thrust24THRUST_300001_SM_1000_NS6detail15normal_iteratorINSD_10device_ptrIdEEEEyS9_f3ExpEEvT0_PT3_T1_NS0_13GridEvenShareISN_EET2_T4_E12temp_storage has been demoted
// _ZZN3cub18CUB_300001_SM_10006detail6reduce28DeviceReduceSingleTileKernelINS2_10policy_hubIfyN4cuda3std3__44plusIfEEE10Policy1000EPfPdiS9_dfNS7_10__identityEEEvT0_T1_T2_T3_T4_T6_E12temp_storage has been demoted
.global .align 1 .b8 _ZN30_INTERNAL_f8b5e844_4_k_cu_main4cuda3std3__45__cpo5beginE[1];
.global .align 1 .b8 _ZN30_INTERNAL_f8b5e844_4_k_cu_main4cuda3std3__45__cpo3endE[1];
.global .align 1 .b8 _ZN30_INTERNAL_f8b5e844_4_k_cu_main4cuda3std3__45__cpo6cbeginE[1];
.global .align 1 .b8 _ZN30_INTERNAL_f8b5e844_4_k_cu_main4cuda3std3__45__cpo4cendE[1];
.global .align 1 .b8 _ZN30_INTERNAL_f8b5e844_4_k_cu_main4cuda3std3__45__cpo6rbeginE[1];
.global .align 1 .b8 _ZN30_INTERNAL_f8b5e844_4_k_cu_main4cuda3std3__45__cpo4rendE[1];
.global .align 1 .b8 _ZN30_INTERNAL_f8b5e844_4_k_cu_main4cuda3std3__45__cpo7crbeginE[1];
.global .align 1 .b8 _ZN30_INTERNAL_f8b5e844_4_k_cu_main4cuda3std3__45__cpo5crendE[1];
.global .align 1 .b8 _ZN30_INTERNAL_f8b5e844_4_k_cu_main4cuda3std3__432_GLOBAL__N__f8b5e844_4_k_cu_main6ignoreE[1];
.global .align 1 .b8 _ZN30_INTERNAL_f8b5e844_4_k_cu_main4cuda3std3__419piecewise_constructE[1];
.global .align 1 .b8 _ZN30_INTERNAL_f8b5e844_4_k_cu_main4cuda3std3__48in_placeE[1];
.global .align 1 .b8 _ZN30_INTERNAL_f8b5e844_4_k_cu_main4cuda3std3__420unreachable_sentinelE[1];
.global .align 1 .b8 _ZN30_INTERNAL_f8b5e844_4_k_cu_main4cuda3std3__47nulloptE[1];
.global .align 1 .b8 _ZN30_INTERNAL_f8b5e844_4_k_cu_main4cuda3std3__48unexpectE[1];
.global .align 1 .b8 _ZN30_INTERNAL_f8b5e844_4_k_cu_main4cuda3std6ranges3__45__cpo4swapE[1];
.global .align 1 .b8 _ZN30_INTERNAL_f8b5e844_4_k_cu_main4cuda3std6ranges3__45__cpo9iter_moveE[1];
.global .align 1 .b8 _ZN30_INTERNAL_f8b5e844_4_k_cu_main4cuda3std6ranges3__45__cpo5beginE[1];
.global .align 1 .b8 _ZN30_INTERNAL_f8b5e844_4_k_cu_main4cuda3std6ranges3__45__cpo3endE[1];
.global .align 1 .b8 _ZN30_INTERNAL_f8b5e844_4_k_cu_main4cuda3std6ranges3__45__cpo6cbeginE[1];
.global .align 1 .b8 _ZN30_INTERNAL_f8b5e844_4_k_cu_main4cuda3std6ranges3__45__cpo4cendE[1];
.global .align 1 .b8 _ZN30_INTERNAL_f8b5e844_4_k_cu_main4cuda3std6ranges3__45__cpo7advanceE[1];
.global .align 1 .b8 _ZN30_INTERNAL_f8b5e844_4_k_cu_main4cuda3std6ranges3__45__cpo9iter_swapE[1];
.global .align 1 .b8 _ZN30_INTERNAL_f8b5e844_4_k_cu_main4cuda3std6ranges3__45__cpo4nextE[1];
.global .align 1 .b8 _ZN30_INTERNAL_f8b5e844_4_k_cu_main4cuda3std6ranges3__45__cpo4prevE[1];
.global .align 1 .b8 _ZN30_INTERNAL_f8b5e844_4_k_cu_main4cuda3std6ranges3__45__cpo4dataE[1];
.global .align 1 .b8 _ZN30_INTERNAL_f8b5e844_4_k_cu_main4cuda3std6ranges3__45__cpo5cdataE[1];
.global .align 1 .b8 _ZN30_INTERNAL_f8b5e844_4_k_cu_main4cuda3std6ranges3__45__cpo4sizeE[1];
.global .align 1 .b8 _ZN30_INTERNAL_f8b5e844_4_k_cu_main4cuda3std6ranges3__45__cpo5ssizeE[1];
.global .align 1 .b8 _ZN30_INTERNAL_f8b5e844_4_k_cu_main4cuda3std6ranges3__45__cpo8distanceE[1];
.global .align 1 .b8 _ZN30_INTERNAL_f8b5e844_4_k_cu_main6thrust24THRUST_300001_SM_1000_NS8cuda_cub3parE[1];
.global .align 1 .b8 _ZN30_INTERNAL_f8b5e844_4_k_cu_main6thrust24THRUST_300001_SM_1000_NS8cuda_cub10par_nosyncE[1];
.global .align 1 .b8 _ZN30_INTERNAL_f8b5e844_4_k_cu_main6thrust24THRUST_300001_SM_1000_NS6system6detail10sequential3seqE[1];
.global .align 1 .b8 _ZN30_INTERNAL_f8b5e844_4_k_cu_main6thrust24THRUST_300001_SM_1000_NS12placeholders2_1E[1];
.global .align 1 .b8 _ZN30_INTERNAL_f8b5e844_4_k_cu_main6thrust24THRUST_300001_SM_1000_NS12placeholders2_2E[1];
.global .align 1 .b8 _ZN30_INTERNAL_f8b5e844_4_k_cu_main6thrust24THRUST_300001_SM_1000_NS12placeholders2_3E[1];
.global .align 1 .b8 _ZN30_INTERNAL_f8b5e844_4_k_cu_main6thrust24THRUST_300001_SM_1000_NS12placeholders2_4E[1];
.global .align 1 .b8 _ZN30_INTERNAL_f8b5e844_4_k_cu_main6thrust24THRUST_300001_SM_1000_NS12placeholders2_5E[1];
.global .align 1 .b8 _ZN30_INTERNAL_f8b5e844_4_k_cu_main6thrust24THRUST_300001_SM_1000_NS12placeholders2_6E[1];
.global .align 1 .b8 _ZN30_INTERNAL_f8b5e844_4_k_cu_main6thrust24THRUST_300001_SM_1000_NS12placeholders2_7E[1];
.global .align 1 .b8 _ZN30_INTERNAL_f8b5e844_4_k_cu_main6thrust24THRUST_300001_SM_1000_NS12placeholders2_8E[1];
.global .align 1 .b8 _ZN30_INTERNAL_f8b5e844_4_k_cu_main6thrust24THRUST_300001_SM_1000_NS12placeholders2_9E[1];
.global .align 1 .b8 _ZN30_INTERNAL_f8b5e844_4_k_cu_main6thrust24THRUST_300001_SM_1000_NS12placeholders3_10E[1];
.global .align 1 .b8 _ZN30_INTERNAL_f8b5e844_4_k_cu_main6thrust24THRUST_300001_SM_1000_NS3seqE[1];

.visible .entry _ZN3cub18CUB_300001_SM_10006detail11EmptyKernelIvEEvv()
{


	ret;

}
	// .globl	_ZN3cub18CUB_300001_SM_10006detail8for_each13static_kernelINS2_12policy_hub_t12policy_500_tEmN6thrust24THRUST_300001_SM_1000_NS8cuda_cub20__uninitialized_fill7functorINS7_10device_ptrIdEEdEEEEvT0_T1_
.visible .entry _ZN3cub18CUB_300001_SM_10006detail8for_each13static_kernelINS2_12policy_hub_t12policy_500_tEmN6thrust24THRUST_300001_SM_1000_NS8cuda_cub20__uninitialized_fill7functorINS7_10device_ptrIdEEdEEEEvT0_T1_(
	.param .u64 _ZN3cub18CUB_300001_SM_10006detail8for_each13static_kernelINS2_12policy_hub_t12policy_500_tEmN6thrust24THRUST_300001_SM_1000_NS8cuda_cub20__uninitialized_fill7functorINS7_10device_ptrIdEEdEEEEvT0_T1__param_0,
	.param .align 8 .b8 _ZN3cub18CUB_300001_SM_10006detail8for_each13static_kernelINS2_12policy_hub_t12policy_500_tEmN6thrust24THRUST_300001_SM_1000_NS8cuda_cub20__uninitialized_fill7functorINS7_10device_ptrIdEEdEEEEvT0_T1__param_1[16]
)
.maxntid 256
{
	.reg .pred 	%p<4>;
	.reg .b32 	%r<5>;
	.reg .b64 	%rd<16>;
	.reg .b64 	%fd<3>;

	ld.param.f64 	%fd2, [_ZN3cub18CUB_300001_SM_10006detail8for_each13static_kernelINS2_12policy_hub_t12policy_500_tEmN6thrust24THRUST_300001_SM_1000_NS8cuda_cub20__uninitialized_fill7functorINS7_10device_ptrIdEEdEEEEvT0_T1__param_1+8];
	ld.param.u64 	%rd4, [_ZN3cub18CUB_300001_SM_10006detail8for_each13static_kernelINS2_12policy_hub_t12policy_500_tEmN6thrust24THRUST_300001_SM_1000_NS8cuda_cub20__uninitialized_fill7functorINS7_10device_ptrIdEEdEEEEvT0_T1__param_1];
	ld.param.u64 	%rd5, [_ZN3cub18CUB_300001_SM_10006detail8for_each13static_kernelINS2_12policy_hub_t12policy_500_tEmN6thrust24THRUST_300001_SM_1000_NS8cuda_cub20__uninitialized_fill7functorINS7_10device_ptrIdEEdEEEEvT0_T1__param_0];
	mov.u32 	%r2, %ctaid.x;
	mul.wide.u32 	%rd1, %r2, 512;
	sub.s64 	%rd2, %rd5, %rd1;
	setp.lt.u64 	%p1, %rd2, 512;
	@%p1 bra 	$L__BB1_2;
	mov.u32 	%r4, %tid.x;
	cvta.to.global.u64 	%rd11, %rd4;
	cvt.u64.u32 	%rd12, %r4;
	add.s64 	%rd13, %rd1, %rd12;
	shl.b64 	%rd14, %rd13, 3;
	add.s64 	%rd15, %rd11, %rd14;
	st.global.f64 	[%rd15], %fd2;
	st.global.f64 	[%rd15+2048], %fd2;
	bra.uni 	$L__BB1_6;
$L__BB1_2:
	cvta.to.global.u64 	%rd6, %rd4;
	mov.u32 	%r1, %tid.x;
	cvt.u64.u32 	%rd7, %r1;
	setp.le.u64 	%p2, %rd2, %rd7;
	add.s64 	%rd8, %rd1, %rd7;
	shl.b64 	%rd9, %rd8, 3;
	add.s64 	%rd3, %rd6, %rd9;
	@%p2 bra 	$L__BB1_4;
	st.global.f64 	[%rd3], %fd2;
$L__BB1_4:
	add.s32 	%r3, %r1, 256;
	cvt.u64.u32 	%rd10, %r3;
	setp.le.u64 	%p3, %rd2, %rd10;
	@%p3 bra 	$L__BB1_6;
	st.global.f64 	[%rd3+2048], %fd2;
$L__BB1_6:
	ret;

}
	// .globl	_ZN3cub18CUB_300001_SM_10006detail8for_each13static_kernelINS2_12policy_hub_t12policy_500_tElN6thrust24THRUST_300001_SM_1000_NS8cuda_cub6__fill7functorINS7_6detail15normal_iteratorINS7_10device_ptrIdEEEEdEEEEvT0_T1_
.visible .entry _ZN3cub18CUB_300001_SM_10006detail8for_each13static_kernelINS2_12policy_hub_t12policy_500_tElN6thrust24THRUST_300001_SM_1000_NS8cuda_cub6__fill7functorINS7_6detail15normal_iteratorINS7_10device_ptrIdEEEEdEEEEvT0_T1_(
	.param .u64 _ZN3cub18CUB_300001_SM_10006detail8for_each13static_kernelINS2_12policy_hub_t12policy_500_tElN6thrust24THRUST_300001_SM_1000_NS8cuda_cub6__fill7functorINS7_6detail15normal_iteratorINS7_10device_ptrIdEEEEdEEEEvT0_T1__param_0,
	.param .align 8 .b8 _ZN3cub18CUB_300001_SM_10006detail8for_each13static_kernelINS2_12policy_hub_t12policy_500_tElN6thrust24THRUST_300001_SM_1000_NS8cuda_cub6__fill7functorINS7_6detail15normal_iteratorINS7_10device_ptrIdEEEEdEEEEvT0_T1__param_1[16]
)
.maxntid 256
{
	.reg .pred 	%p<4>;
	.reg .b32 	%r<5>;
	.reg .b64 	%rd<17>;
	.reg .b64 	%fd<3>;

	ld.param.f64 	%fd2, [_ZN3cub18CUB_300001_SM_10006detail8for_each13static_kernelINS2_12policy_hub_t12policy_500_tElN6thrust24THRUST_300001_SM_1000_NS8cuda_cub6__fill7functorINS7_6detail15normal_iteratorINS7_10device_ptrIdEEEEdEEEEvT0_T1__param_1+8];
	ld.param.u64 	%rd5, [_ZN3cub18CUB_300001_SM_10006detail8for_each13static_kernelINS2_12policy_hub_t12policy_500_tElN6thrust24THRUST_300001_SM_1000_NS8cuda_cub6__fill7functorINS7_6detail15normal_iteratorINS7_10device_ptrIdEEEEdEEEEvT0_T1__param_1];
	ld.param.u64 	%rd6, [_ZN3cub18CUB_300001_SM_10006detail8for_each13static_kernelINS2_12policy_hub_t12policy_500_tElN6thrust24THRUST_300001_SM_1000_NS8cuda_cub6__fill7functorINS7_6detail15normal_iteratorINS7_10device_ptrIdEEEEdEEEEvT0_T1__param_0];
	mov.u32 	%r2, %ctaid.x;
	mul.wide.u32 	%rd1, %r2, 512;
	sub.s64 	%rd2, %rd6, %rd1;
	setp.lt.s64 	%p1, %rd2, 512;
	@%p1 bra 	$L__BB2_2;
	mov.u32 	%r4, %tid.x;
	cvta.to.global.u64 	%rd12, %rd5;
	cvt.u64.u32 	%rd13, %r4;
	add.s64 	%rd14, %rd1, %rd13;
	shl.b64 	%rd15, %rd14, 3;
	add.s64 	%rd16, %rd12, %rd15;
	st.global.f64 	[%rd16], %fd2;
	st.global.f64 	[%rd16+2048], %fd2;
	bra.uni 	$L__BB2_6;
$L__BB2_2:
	cvta.to.global.u64 	%rd7, %rd5;
	mov.u32 	%r1, %tid.x;
	cvt.s64.s32 	%rd3, %rd2;
	cvt.u64.u32 	%rd8, %r1;
	setp.le.s64 	%p2, %rd3, %rd8;
	add.s64 	%rd9, %rd1, %rd8;
	shl.b64 	%rd10, %rd9, 3;
	add.s64 	%rd4, %rd7, %rd10;
	@%p2 bra 	$L__BB2_4;
	st.global.f64 	[%rd4], %fd2;
$L__BB2_4:
	add.s32 	%r3, %r1, 256;
	cvt.u64.u32 	%rd11, %r3;
	setp.le.s64 	%p3, %rd3, %rd11;
	@%p3 bra 	$L__BB2_6;
	st.global.f64 	[%rd4+2048], %fd2;
$L__BB2_6:
	ret;

}
	// .globl	_ZN3cub18CUB_300001_SM_10006detail9transform16transform_kernelINS2_10policy_hubILb1EN4cuda3std3__45tupleIJN6thrust24THRUST_300001_SM_1000_NS6detail15normal_iteratorINSA_10device_ptrIdEEEEEEEE10policy1000Ei7SoftmaxSF_JPdEEEvT0_iT1_T2_DpNS2_10kernel_argIT3_EE
.visible .entry _ZN3cub18CUB_300001_SM_10006detail9transform16transform_kernelINS2_10policy_hubILb1EN4cuda3std3__45tupleIJN6thrust24THRUST_300001_SM_1000_NS6detail15normal_iteratorINSA_10device_ptrIdEEEEEEEE10policy1000Ei7SoftmaxSF_JPdEEEvT0_iT1_T2_DpNS2_10kernel_argIT3_EE(
	.param .u32 _ZN3cub18CUB_300001_SM_10006detail9transform16transform_kernelINS2_10policy_hubILb1EN4cuda3std3__45tupleIJN6thrust24THRUST_300001_SM_1000_NS6detail15normal_iteratorINSA_10device_ptrIdEEEEEEEE10policy1000Ei7SoftmaxSF_JPdEEEvT0_iT1_T2_DpNS2_10kernel_argIT3_EE_param_0,
	.param .u32 _ZN3cub18CUB_300001_SM_10006detail9transform16transform_kernelINS2_10policy_hubILb1EN4cuda3std3__45tupleIJN6thrust24THRUST_300001_SM_1000_NS6detail15normal_iteratorINSA_10device_ptrIdEEEEEEEE10policy1000Ei7SoftmaxSF_JPdEEEvT0_iT1_T2_DpNS2_10kernel_argIT3_EE_param_1,
	.param .align 8 .b8 _ZN3cub18CUB_300001_SM_10006detail9transform16transform_kernelINS2_10policy_hubILb1EN4cuda3std3__45tupleIJN6thrust24THRUST_300001_SM_1000_NS6detail15normal_iteratorINSA_10device_ptrIdEEEEEEEE10policy1000Ei7SoftmaxSF_JPdEEEvT0_iT1_T2_DpNS2_10kernel_argIT3_EE_param_2[8],
	.param .align 8 .b8 _ZN3cub18CUB_300001_SM_10006detail9transform16transform_kernelINS2_10policy_hubILb1EN4cuda3std3__45tupleIJN6thrust24THRUST_300001_SM_1000_NS6detail15normal_iteratorINSA_10device_ptrIdEEEEEEEE10policy1000Ei7SoftmaxSF_JPdEEEvT0_iT1_T2_DpNS2_10kernel_argIT3_EE_param_3[8],
	.param .align 8 .b8 _ZN3cub18CUB_300001_SM_10006detail9transform16transform_kernelINS2_10policy_hubILb1EN4cuda3std3__45tupleIJN6thrust24THRUST_300001_SM_1000_NS6detail15normal_iteratorINSA_10device_ptrIdEEEEEEEE10policy1000Ei7SoftmaxSF_JPdEEEvT0_iT1_T2_DpNS2_10kernel_argIT3_EE_param_4[16]
)
.maxntid 128
{
	.reg .pred 	%p<35>;
	.reg .b32 	%r<135>;
	.reg .b32 	%f<13>;
	.reg .b64 	%rd<36>;
	.reg .b64 	%fd<159>;

	ld.param.f64 	%fd32, [_ZN3cub18CUB_300001_SM_10006detail9transform16transform_kernelINS2_10policy_hubILb1EN4cuda3std3__45tupleIJN6thrust24THRUST_300001_SM_1000_NS6detail15normal_iteratorINSA_10device_ptrIdEEEEEEEE10policy1000Ei7SoftmaxSF_JPdEEEvT0_iT1_T2_DpNS2_10kernel_argIT3_EE_param_2];
	ld.param.u32 	%r46, [_ZN3cub18CUB_300001_SM_10006detail9transform16transform_kernelINS2_10policy_hubILb1EN4cuda3std3__45tupleIJN6thrust24THRUST_300001_SM_1000_NS6detail15normal_iteratorINSA_10device_ptrIdEEEEEEEE10policy1000Ei7SoftmaxSF_JPdEEEvT0_iT1_T2_DpNS2_10kernel_argIT3_EE_param_0];
	ld.param.u64 	%rd10, [_ZN3cub18CUB_300001_SM_10006detail9transform16transform_kernelINS2_10policy_hubILb1EN4cuda3std3__45tupleIJN6thrust24THRUST_300001_SM_1000_NS6detail15normal_iteratorINSA_10device_ptrIdEEEEEEEE10policy1000Ei7SoftmaxSF_JPdEEEvT0_iT1_T2_DpNS2_10kernel_argIT3_EE_param_4];
	ld.param.u64 	%rd11, [_ZN3cub18CUB_300001_SM_10006detail9transform16transform_kernelINS2_10policy_hubILb1EN4cuda3std3__45tupleIJN6thrust24THRUST_300001_SM_1000_NS6detail15normal_iteratorINSA_10device_ptrIdEEEEEEEE10policy1000Ei7SoftmaxSF_JPdEEEvT0_iT1_T2_DpNS2_10kernel_argIT3_EE_param_3];
	ld.param.u32 	%r45, [_ZN3cub18CUB_300001_SM_10006detail9transform16transform_kernelINS2_10policy_hubILb1EN4cuda3std3__45tupleIJN6thrust24THRUST_300001_SM_1000_NS6detail15normal_iteratorINSA_10device_ptrIdEEEEEEEE10policy1000Ei7SoftmaxSF_JPdEEEvT0_iT1_T2_DpNS2_10kernel_argIT3_EE_param_1];
	cvta.to.global.u64 	%rd1, %rd11;
	cvta.to.global.u64 	%rd2, %rd10;
	shl.b32 	%r1, %r45, 7;
	mov.u32 	%r47, %ctaid.x;
	mul.lo.s32 	%r2, %r1, %r47;
	sub.s32 	%r3, %r46, %r2;
	min.s32 	%r4, %r1, %r3;
	shl.b32 	%r5, %r4, 3;
	mov.u32 	%r6, %tid.x;
	shl.b32 	%r128, %r6, 7;
	setp.ge.s32 	%p1, %r128, %r5;
	@%p1 bra 	$L__BB3_3;
	mul.wide.u32 	%rd12, %r6, 128;
	add.s64 	%rd13, %rd2, %rd12;
	mul.wide.s32 	%rd14, %r2, 8;
	add.s64 	%rd35, %rd13, %rd14;
$L__BB3_2:
	.pragma "nounroll";
	// begin inline asm
	prefetch.global.L2 [%rd35];
	// end inline asm
	add.s32 	%r128, %r128, 16384;
	add.s64 	%rd35, %rd35, 16384;
	setp.lt.s32 	%p2, %r128, %r5;
	@%p2 bra 	$L__BB3_2;
$L__BB3_3:
	mul.wide.s32 	%rd16, %r2, 8;
	add.s64 	%rd6, %rd2, %rd16;
	add.s64 	%rd7, %rd1, %rd16;
	setp.gt.s32 	%p3, %r1, %r3;
	@%p3 bra 	$L__BB3_13;
	setp.lt.s32 	%p4, %r45, 1;
	@%p4 bra 	$L__BB3_41;
	setp.eq.s32 	%p5, %r45, 1;
	mov.b32 	%r134, 0;
	@%p5 bra 	$L__BB3_36;
	and.b32  	%r49, %r45, 2147483646;
	neg.s32 	%r130, %r49;
	mov.u32 	%r129, %r6;
$L__BB3_7:
	mul.wide.s32 	%rd17, %r129, 8;
	add.s64 	%rd8, %rd6, %rd17;
	ld.global.f64 	%fd2, [%rd8];
	fma.rn.f64 	%fd33, %fd2, 0d3FF71547652B82FE, 0d4338000000000000;
	{
	.reg .b32 %temp; 
	mov.b64 	{%r14, %temp}, %fd33;
	}
	mov.f64 	%fd34, 0dC338000000000000;
	add.rn.f64 	%fd35, %fd33, %fd34;
	fma.rn.f64 	%fd36, %fd35, 0dBFE62E42FEFA39EF, %fd2;
	fma.rn.f64 	%fd37, %fd35, 0dBC7ABC9E3B39803F, %fd36;
	fma.rn.f64 	%fd38, %fd37, 0d3E5ADE1569CE2BDF, 0d3E928AF3FCA213EA;
	fma.rn.f64 	%fd39, %fd38, %fd37, 0d3EC71DEE62401315;
	fma.rn.f64 	%fd40, %fd39, %fd37, 0d3EFA01997C89EB71;
	fma.rn.f64 	%fd41, %fd40, %fd37, 0d3F2A01A014761F65;
	fma.rn.f64 	%fd42, %fd41, %fd37, 0d3F56C16C1852B7AF;
	fma.rn.f64 	%fd43, %fd42, %fd37, 0d3F81111111122322;
	fma.rn.f64 	%fd44, %fd43, %fd37, 0d3FA55555555502A1;
	fma.rn.f64 	%fd45, %fd44, %fd37, 0d3FC5555555555511;
	fma.rn.f64 	%fd46, %fd45, %fd37, 0d3FE000000000000B;
	fma.rn.f64 	%fd47, %fd46, %fd37, 0d3FF0000000000000;
	fma.rn.f64 	%fd48, %fd47, %fd37, 0d3FF0000000000000;
	{
	.reg .b32 %temp; 
	mov.b64 	{%r15, %temp}, %fd48;
	}
	{
	.reg .b32 %temp; 
	mov.b64 	{%temp, %r16}, %fd48;
	}
	shl.b32 	%r50, %r14, 20;
	add.s32 	%r51, %r50, %r16;
	mov.b64 	%fd153, {%r15, %r51};
	{
	.reg .b32 %temp; 
	mov.b64 	{%temp, %r52}, %fd2;
	}
	mov.b32 	%f7, %r52;
	abs.f32 	%f1, %f7;
	setp.lt.f32 	%p6, %f1, 0f4086232B;
	@%p6 bra 	$L__BB3_10;
	setp.lt.f64 	%p7, %fd2, 0d0000000000000000;
	add.f64 	%fd49, %fd2, 0d7FF0000000000000;
	selp.f64 	%fd153, 0d0000000000000000, %fd49, %p7;
	setp.geu.f32 	%p8, %f1, 0f40874800;
	@%p8 bra 	$L__BB3_10;
	shr.u32 	%r53, %r14, 31;
	add.s32 	%r54, %r14, %r53;
	shr.s32 	%r55, %r54, 1;
	shl.b32 	%r56, %r55, 20;
	add.s32 	%r57, %r16, %r56;
	mov.b64 	%fd50, {%r15, %r57};
	sub.s32 	%r58, %r14, %r55;
	shl.b32 	%r59, %r58, 20;
	add.s32 	%r60, %r59, 1072693248;
	mov.b32 	%r61, 0;
	mov.b64 	%fd51, {%r61, %r60};
	mul.f64 	%fd153, %fd51, %fd50;
$L__BB3_10:
	div.rn.f64 	%fd52, %fd153, %fd32;
	add.s64 	%rd9, %rd7, %rd17;
	st.global.f64 	[%rd9], %fd52;
	ld.global.f64 	%fd7, [%rd8+1024];
	fma.rn.f64 	%fd53, %fd7, 0d3FF71547652B82FE, 0d4338000000000000;
	{
	.reg .b32 %temp; 
	mov.b64 	{%r17, %temp}, %fd53;
	}
	mov.f64 	%fd54, 0dC338000000000000;
	add.rn.f64 	%fd55, %fd53, %fd54;
	fma.rn.f64 	%fd56, %fd55, 0dBFE62E42FEFA39EF, %fd7;
	fma.rn.f64 	%fd57, %fd55, 0dBC7ABC9E3B39803F, %fd56;
	fma.rn.f64 	%fd58, %fd57, 0d3E5ADE1569CE2BDF, 0d3E928AF3FCA213EA;
	fma.rn.f64 	%fd59, %fd58, %fd57, 0d3EC71DEE62401315;
	fma.rn.f64 	%fd60, %fd59, %fd57, 0d3EFA01997C89EB71;
	fma.rn.f64 	%fd61, %fd60, %fd57, 0d3F2A01A014761F65;
	fma.rn.f64 	%fd62, %fd61, %fd57, 0d3F56C16C1852B7AF;
	fma.rn.f64 	%fd63, %fd62, %fd57, 0d3F81111111122322;
	fma.rn.f64 	%fd64, %fd63, %fd57, 0d3FA55555555502A1;
	fma.rn.f64 	%fd65, %fd64, %fd57, 0d3FC5555555555511;
	fma.rn.f64 	%fd66, %fd65, %fd57, 0d3FE000000000000B;
	fma.rn.f64 	%fd67, %fd66, %fd57, 0d3FF0000000000000;
	fma.rn.f64 	%fd68, %fd67, %fd57, 0d3FF0000000000000;
	{
	.reg .b32 %temp; 
	mov.b64 	{%r18, %temp}, %fd68;
	}
	{
	.reg .b32 %temp; 
	mov.b64 	{%temp, %r19}, %fd68;
	}
	shl.b32 	%r62, %r17, 20;
	add.s32 	%r63, %r62, %r19;
	mov.b64 	%fd154, {%r18, %r63};
	{
	.reg .b32 %temp; 
	mov.b64 	{%temp, %r64}, %fd7;
	}
	mov.b32 	%f8, %r64;
	abs.f32 	%f2, %f8;
	setp.lt.f32 	%p9, %f2, 0f4086232B;
	@%p9 bra 	$L__BB3_34;
	setp.lt.f64 	%p10, %fd7, 0d0000000000000000;
	add.f64 	%fd69, %fd7, 0d7FF0000000000000;
	selp.f64 	%fd154, 0d0000000000000000, %fd69, %p10;
	setp.geu.f32 	%p11, %f2, 0f40874800;
	@%p11 bra 	$L__BB3_34;
	shr.u32 	%r65, %r17, 31;
	add.s32 	%r66, %r17, %r65;
	shr.s32 	%r67, %r66, 1;
	shl.b32 	%r68, %r67, 20;
	add.s32 	%r69, %r19, %r68;
	mov.b64 	%fd70, {%r18, %r69};
	sub.s32 	%r70, %r17, %r67;
	shl.b32 	%r71, %r70, 20;
	add.s32 	%r72, %r71, 1072693248;
	mov.b32 	%r73, 0;
	mov.b64 	%fd71, {%r73, %r72};
	mul.f64 	%fd154, %fd71, %fd70;
	bra.uni 	$L__BB3_34;
$L__BB3_13:
	setp.lt.s32 	%p18, %r45, 1;
	@%p18 bra 	$L__BB3_41;
	setp.eq.s32 	%p19, %r45, 1;
	mov.b32 	%r133, 0;
	@%p19 bra 	$L__BB3_28;
	and.b32  	%r89, %r45, 2147483646;
	neg.s32 	%r132, %r89;
	mov.u32 	%r131, %r6;
$L__BB3_16:
	add.s32 	%r24, %r131, 128;
	setp.ge.s32 	%p20, %r131, %r4;
	@%p20 bra 	$L__BB3_21;
	mul.wide.s32 	%rd23, %r131, 8;
	add.s64 	%rd24, %rd6, %rd23;
	ld.global.f64 	%fd12, [%rd24];
	fma.rn.f64 	%fd93, %fd12, 0d3FF71547652B82FE, 0d4338000000000000;
	{
	.reg .b32 %temp; 
	mov.b64 	{%r25, %temp}, %fd93;
	}
	mov.f64 	%fd94, 0dC338000000000000;
	add.rn.f64 	%fd95, %fd93, %fd94;
	fma.rn.f64 	%fd96, %fd95, 0dBFE62E42FEFA39EF, %fd12;
	fma.rn.f64 	%fd97, %fd95, 0dBC7ABC9E3B39803F, %fd96;
	fma.rn.f64 	%fd98, %fd97, 0d3E5ADE1569CE2BDF, 0d3E928AF3FCA213EA;
	fma.rn.f64 	%fd99, %fd98, %fd97, 0d3EC71DEE62401315;
	fma.rn.f64 	%fd100, %fd99, %fd97, 0d3EFA01997C89EB71;
	fma.rn.f64 	%fd101, %fd100, %fd97, 0d3F2A01A014761F65;
	fma.rn.f64 	%fd102, %fd101, %fd97, 0d3F56C16C1852B7AF;
	fma.rn.f64 	%fd103, %fd102, %fd97, 0d3F81111111122322;
	fma.rn.f64 	%fd104, %fd103, %fd97, 0d3FA55555555502A1;
	fma.rn.f64 	%fd105, %fd104, %fd97, 0d3FC5555555555511;
	fma.rn.f64 	%fd106, %fd105, %fd97, 0d3FE000000000000B;
	fma.rn.f64 	%fd107, %fd106, %fd97, 0d3FF0000000000000;
	fma.rn.f64 	%fd108, %fd107, %fd97, 0d3FF0000000000000;
	{
	.reg .b32 %temp; 
	mov.b64 	{%r26, %temp}, %fd108;
	}
	{
	.reg .b32 %temp; 
	mov.b64 	{%temp, %r27}, %fd108;
	}
	shl.b32 	%r90, %r25, 20;
	add.s32 	%r91, %r90, %r27;
	mov.b64 	%fd155, {%r26, %r91};
	{
	.reg .b32 %temp; 
	mov.b64 	{%temp, %r92}, %fd12;
	}
	mov.b32 	%f10, %r92;
	abs.f32 	%f3, %f10;
	setp.lt.f32 	%p21, %f3, 0f4086232B;
	@%p21 bra 	$L__BB3_20;
	setp.lt.f64 	%p22, %fd12, 0d0000000000000000;
	add.f64 	%fd109, %fd12, 0d7FF0000000000000;
	selp.f64 	%fd155, 0d0000000000000000, %fd109, %p22;
	setp.geu.f32 	%p23, %f3, 0f40874800;
	@%p23 bra 	$L__BB3_20;
	shr.u32 	%r93, %r25, 31;
	add.s32 	%r94, %r25, %r93;
	shr.s32 	%r95, %r94, 1;
	shl.b32 	%r96, %r95, 20;
	add.s32 	%r97, %r27, %r96;
	mov.b64 	%fd110, {%r26, %r97};
	sub.s32 	%r98, %r25, %r95;
	shl.b32 	%r99, %r98, 20;
	add.s32 	%r100, %r99, 1072693248;
	mov.b32 	%r101, 0;
	mov.b64 	%fd111, {%r101, %r100};
	mul.f64 	%fd155, %fd111, %fd110;
$L__BB3_20:
	div.rn.f64 	%fd112, %fd155, %fd32;
	add.s64 	%rd26, %rd7, %rd23;
	st.global.f64 	[%rd26], %fd112;
$L__BB3_21:
	setp.ge.s32 	%p24, %r24, %r4;
	@%p24 bra 	$L__BB3_26;
	mul.wide.s32 	%rd27, %r24, 8;
	add.s64 	%rd28, %rd6, %rd27;
	ld.global.f64 	%fd17, [%rd28];
	fma.rn.f64 	%fd113, %fd17, 0d3FF71547652B82FE, 0d4338000000000000;
	{
	.reg .b32 %temp; 
	mov.b64 	{%r28, %temp}, %fd113;
	}
	mov.f64 	%fd114, 0dC338000000000000;
	add.rn.f64 	%fd115, %fd113, %fd114;
	fma.rn.f64 	%fd116, %fd115, 0dBFE62E42FEFA39EF, %fd17;
	fma.rn.f64 	%fd117, %fd115, 0dBC7ABC9E3B39803F, %fd116;
	fma.rn.f64 	%fd118, %fd117, 0d3E5ADE1569CE2BDF, 0d3E928AF3FCA213EA;
	fma.rn.f64 	%fd119, %fd118, %fd117, 0d3EC71DEE62401315;
	fma.rn.f64 	%fd120, %fd119, %fd117, 0d3EFA01997C89EB71;
	fma.rn.f64 	%fd121, %fd120, %fd117, 0d3F2A01A014761F65;
	fma.rn.f64 	%fd122, %fd121, %fd117, 0d3F56C16C1852B7AF;
	fma.rn.f64 	%fd123, %fd122, %fd117, 0d3F81111111122322;
	fma.rn.f64 	%fd124, %fd123, %fd117, 0d3FA55555555502A1;
	fma.rn.f64 	%fd125, %fd124, %fd117, 0d3FC5555555555511;
	fma.rn.f64 	%fd126, %fd125, %fd117, 0d3FE000000000000B;
	fma.rn.f64 	%fd127, %fd126, %fd117, 0d3FF0000000000000;
	fma.rn.f64 	%fd128, %fd127, %fd117, 0d3FF0000000000000;
	{
	.reg .b32 %temp; 
	mov.b64 	{%r29, %temp}, %fd128;
	}
	{
	.reg .b32 %temp; 
	mov.b64 	{%temp, %r30}, %fd128;
	}
	shl.b32 	%r102, %r28, 20;
	add.s32 	%r103, %r102, %r30;
	mov.b64 	%fd156, {%r29, %r103};
	{
	.reg .b32 %temp; 
	mov.b64 	{%temp, %r104}, %fd17;
	}
	mov.b32 	%f11, %r104;
	abs.f32 	%f4, %f11;
	setp.lt.f32 	%p25, %f4, 0f4086232B;
	@%p25 bra 	$L__BB3_25;
	setp.lt.f64 	%p26, %fd17, 0d0000000000000000;
	add.f64 	%fd129, %fd17, 0d7FF0000000000000;
	selp.f64 	%fd156, 0d0000000000000000, %fd129, %p26;
	setp.geu.f32 	%p27, %f4, 0f40874800;
	@%p27 bra 	$L__BB3_25;
	shr.u32 	%r105, %r28, 31;
	add.s32 	%r106, %r28, %r105;
	shr.s32 	%r107, %r106, 1;
	shl.b32 	%r108, %r107, 20;
	add.s32 	%r109, %r30, %r108;
	mov.b64 	%fd130, {%r29, %r109};
	sub.s32 	%r110, %r28, %r107;
	shl.b32 	%r111, %r110, 20;
	add.s32 	%r112, %r111, 1072693248;
	mov.b32 	%r113, 0;
	mov.b64 	%fd131, {%r113, %r112};
	mul.f64 	%fd156, %fd131, %fd130;
$L__BB3_25:
	div.rn.f64 	%fd132, %fd156, %fd32;
	add.s64 	%rd30, %rd7, %rd27;
	st.global.f64 	[%rd30], %fd132;
$L__BB3_26:
	add.s32 	%r132, %r132, 2;
	add.s32 	%r131, %r131, 256;
	setp.ne.s32 	%p28, %r132, 0;
	@%p28 bra 	$L__BB3_16;
	and.b32  	%r133, %r1, -256;
$L__BB3_28:
	and.b32  	%r115, %r45, 1;
	setp.eq.b32 	%p29, %r115, 1;
	not.pred 	%p30, %p29;
	@%p30 bra 	$L__BB3_41;
	add.s32 	%r35, %r133, %r6;
	setp.ge.s32 	%p31, %r35, %r4;
	@%p31 bra 	$L__BB3_41;
	mul.wide.s32 	%rd31, %r35, 8;
	add.s64 	%rd32, %rd6, %rd31;
	ld.global.f64 	%fd22, [%rd32];
	fma.rn.f64 	%fd133, %fd22, 0d3FF71547652B82FE, 0d4338000000000000;
	{
	.reg .b32 %temp; 
	mov.b64 	{%r36, %temp}, %fd133;
	}
	mov.f64 	%fd134, 0dC338000000000000;
	add.rn.f64 	%fd135, %fd133, %fd134;
	fma.rn.f64 	%fd136, %fd135, 0dBFE62E42FEFA39EF, %fd22;
	fma.rn.f64 	%fd137, %fd135, 0dBC7ABC9E3B39803F, %fd136;
	fma.rn.f64 	%fd138, %fd137, 0d3E5ADE1569CE2BDF, 0d3E928AF3FCA213EA;
	fma.rn.f64 	%fd139, %fd138, %fd137, 0d3EC71DEE62401315;
	fma.rn.f64 	%fd140, %fd139, %fd137, 0d3EFA01997C89EB71;
	fma.rn.f64 	%fd141, %fd140, %fd137, 0d3F2A01A014761F65;
	fma.rn.f64 	%fd142, %fd141, %fd137, 0d3F56C16C1852B7AF;
	fma.rn.f64 	%fd143, %fd142, %fd137, 0d3F81111111122322;
	fma.rn.f64 	%fd144, %fd143, %fd137, 0d3FA55555555502A1;
	fma.rn.f64 	%fd145, %fd144, %fd137, 0d3FC5555555555511;
	fma.rn.f64 	%fd146, %fd145, %fd137, 0d3FE000000000000B;
	fma.rn.f64 	%fd147, %fd146, %fd137, 0d3FF0000000000000;
	fma.rn.f64 	%fd148, %fd147, %fd137, 0d3FF0000000000000;
	{
	.reg .b32 %temp; 
	mov.b64 	{%r37, %temp}, %fd148;
	}
	{
	.reg .b32 %temp; 
	mov.b64 	{%temp, %r38}, %fd148;
	}
	shl.b32 	%r116, %r36, 20;
	add.s32 	%r117, %r116, %r38;
	mov.b64 	%fd157, {%r37, %r117};
	{
	.reg .b32 %temp; 
	mov.b64 	{%temp, %r118}, %fd22;
	}
	mov.b32 	%f12, %r118;
	abs.f32 	%f5, %f12;
	setp.lt.f32 	%p32, %f5, 0f4086232B;
	@%p32 bra 	$L__BB3_33;
	setp.lt.f64 	%p33, %fd22, 0d0000000000000000;
	add.f64 	%fd149, %fd22, 0d7FF0000000000000;
	selp.f64 	%fd157, 0d0000000000000000, %fd149, %p33;
	setp.geu.f32 	%p34, %f5, 0f40874800;
	@%p34 bra 	$L__BB3_33;
	shr.u32 	%r119, %r36, 31;
	add.s32 	%r120, %r36, %r119;
	shr.s32 	%r121, %r120, 1;
	shl.b32 	%r122, %r121, 20;
	add.s32 	%r123, %r38, %r122;
	mov.b64 	%fd150, {%r37, %r123};
	sub.s32 	%r124, %r36, %r121;
	shl.b32 	%r125, %r124, 20;
	add.s32 	%r126, %r125, 1072693248;
	mov.b32 	%r127, 0;
	mov.b64 	%fd151, {%r127, %r126};
	mul.f64 	%fd157, %fd151, %fd150;
$L__BB3_33:
	div.rn.f64 	%fd152, %fd157, %fd32;
	add.s64 	%rd34, %rd7, %rd31;
	st.global.f64 	[%rd34], %fd152;
	bra.uni 	$L__BB3_41;
$L__BB3_34:
	div.rn.f64 	%fd72, %fd154, %fd32;
	st.global.f64 	[%rd9+1024], %fd72;
	add.s32 	%r130, %r130, 2;
	add.s32 	%r129, %r129, 256;
	setp.eq.s32 	%p12, %r130, 0;
	@%p12 bra 	$L__BB3_35;
	bra.uni 	$L__BB3_7;
$L__BB3_35:
	and.b32  	%r134, %r1, -256;
$L__BB3_36:
	and.b32  	%r75, %r45, 1;
	setp.eq.b32 	%p13, %r75, 1;
	not.pred 	%p14, %p13;
	@%p14 bra 	$L__BB3_41;
	add.s32 	%r41, %r134, %r6;
	mul.wide.s32 	%rd19, %r41, 8;
	add.s64 	%rd20, %rd6, %rd19;
	ld.global.f64 	%fd27, [%rd20];
	fma.rn.f64 	%fd73, %fd27, 0d3FF71547652B82FE, 0d4338000000000000;
	{
	.reg .b32 %temp; 
	mov.b64 	{%r42, %temp}, %fd73;
	}
	mov.f64 	%fd74, 0dC338000000000000;
	add.rn.f64 	%fd75, %fd73, %fd74;
	fma.rn.f64 	%fd76, %fd75, 0dBFE62E42FEFA39EF, %fd27;
	fma.rn.f64 	%fd77, %fd75, 0dBC7ABC9E3B39803F, %fd76;
	fma.rn.f64 	%fd78, %fd77, 0d3E5ADE1569CE2BDF, 0d3E928AF3FCA213EA;
	fma.rn.f64 	%fd79, %fd78, %fd77, 0d3EC71DEE62401315;
	fma.rn.f64 	%fd80, %fd79, %fd77, 0d3EFA01997C89EB71;
	fma.rn.f64 	%fd81, %fd80, %fd77, 0d3F2A01A014761F65;
	fma.rn.f64 	%fd82, %fd81, %fd77, 0d3F56C16C1852B7AF;
	fma.rn.f64 	%fd83, %fd82, %fd77, 0d3F81111111122322;
	fma.rn.f64 	%fd84, %fd83, %fd77, 0d3FA55555555502A1;
	fma.rn.f64 	%fd85, %fd84, %fd77, 0d3FC5555555555511;
	fma.rn.f64 	%fd86, %fd85, %fd77, 0d3FE000000000000B;
	fma.rn.f64 	%fd87, %fd86, %fd77, 0d3FF0000000000000;
	fma.rn.f64 	%fd88, %fd87, %fd77, 0d3FF0000000000000;
	{
	.reg .b32 %temp; 
	mov.b64 	{%r43, %temp}, %fd88;
	}
	{
	.reg .b32 %temp; 
	mov.b64 	{%temp, %r44}, %fd88;
	}
	shl.b32 	%r76, %r42, 20;
	add.s32 	%r77, %r76, %r44;
	mov.b64 	%fd158, {%r43, %r77};
	{
	.reg .b32 %temp; 
	mov.b64 	{%temp, %r78}, %fd27;
	}
	mov.b32 	%f9, %r78;
	abs.f32 	%f6, %f9;
	setp.lt.f32 	%p15, %f6, 0f4086232B;
	@%p15 bra 	$L__BB3_40;
	setp.lt.f64 	%p16, %fd27, 0d0000000000000000;
	add.f64 	%fd89, %fd27, 0d7FF0000000000000;
	selp.f64 	%fd158, 0d0000000000000000, %fd89, %p16;
	setp.geu.f32 	%p17, %f6, 0f40874800;
	@%p17 bra 	$L__BB3_40;
	shr.u32 	%r79, %r42, 31;
	add.s32 	%r80, %r42, %r79;
	shr.s32 	%r81, %r80, 1;
	shl.b32 	%r82, %r81, 20;
	add.s32 	%r83, %r44, %r82;
	mov.b64 	%fd90, {%r43, %r83};
	sub.s32 	%r84, %r42, %r81;
	shl.b32 	%r85, %r84, 20;
	add.s32 	%r86, %r85, 1072693248;
	mov.b32 	%r87, 0;
	mov.b64 	%fd91, {%r87, %r86};
	mul.f64 	%fd158, %fd91, %fd90;
$L__BB3_40:
	div.rn.f64 	%fd92, %fd158, %fd32;
	add.s64 	%rd22, %rd7, %rd19;
	st.global.f64 	[%rd22], %fd92;
$L__BB3_41:
	ret;

}
	// .globl	_ZN3cub18CUB_300001_SM_10006detail9transform16transform_kernelINS2_10policy_hubILb1EN4cuda3std3__45tupleIJN6thrust24THRUST_300001_SM_1000_NS6detail15normal_iteratorINSA_10device_ptrIdEEEEEEEE10policy1000El7SoftmaxSF_JPdEEEvT0_iT1_T2_DpNS2_10kernel_argIT3_EE
.visible .entry _ZN3cub18CUB_300001_SM_10006detail9transform16transform_kernelINS2_10policy_hubILb1EN4cuda3std3__45tupleIJN6thrust24THRUST_300001_SM_1000_NS6detail15normal_iteratorINSA_10device_ptrIdEEEEEEEE10policy1000El7SoftmaxSF_JPdEEEvT0_iT1_T2_DpNS2_10kernel_argIT3_EE(
	.param .u64 _ZN3cub18CUB_300001_SM_10006detail9transform16transform_kernelINS2_10policy_hubILb1EN4cuda3std3__45tupleIJN6thrust24THRUST_300001_SM_1000_NS6detail15normal_iteratorINSA_10device_ptrIdEEEEEEEE10policy1000El7SoftmaxSF_JPdEEEvT0_iT1_T2_DpNS2_10kernel_argIT3_EE_param_0,
	.param .u32 _ZN3cub18CUB_300001_SM_10006detail9transform16transform_kernelINS2_10policy_hubILb1EN4cuda3std3__45tupleIJN6thrust24THRUST_300001_SM_1000_NS6detail15normal_iteratorINSA_10device_ptrIdEEEEEEEE10policy1000El7SoftmaxSF_JPdEEEvT0_iT1_T2_DpNS2_10kernel_argIT3_EE_param_1,
	.param .align 8 .b8 _ZN3cub18CUB_300001_SM_10006detail9transform16transform_kernelINS2_10policy_hubILb1EN4cuda3std3__45tupleIJN6thrust24THRUST_300001_SM_1000_NS6detail15normal_iteratorINSA_10device_ptrIdEEEEEEEE10policy1000El7SoftmaxSF_JPdEEEvT0_iT1_T2_DpNS2_10kernel_argIT3_EE_param_2[8],
	.param .align 8 .b8 _ZN3cub18CUB_300001_SM_10006detail9transform16transform_kernelINS2_10policy_hubILb1EN4cuda3std3__45tupleIJN6thrust24THRUST_300001_SM_1000_NS6detail15normal_iteratorINSA_10device_ptrIdEEEEEEEE10policy1000El7SoftmaxSF_JPdEEEvT0_iT1_T2_DpNS2_10kernel_argIT3_EE_param_3[8],
	.param .align 8 .b8 _ZN3cub18CUB_300001_SM_10006detail9transform16transform_kernelINS2_10policy_hubILb1EN4cuda3std3__45tupleIJN6thrust24THRUST_300001_SM_1000_NS6detail15normal_iteratorINSA_10device_ptrIdEEEEEEEE10policy1000El7SoftmaxSF_JPdEEEvT0_iT1_T2_DpNS2_10kernel_argIT3_EE_param_4[16]
)
.maxntid 128
{
	.reg .pred 	%p<35>;
	.reg .b32 	%r<132>;
	.reg .b32 	%f<13>;
	.reg .b64 	%rd<42>;
	.reg .b64 	%fd<159>;

	ld.param.f64 	%fd32, [_ZN3cub18CUB_300001_SM_10006detail9transform16transform_kernelINS2_10policy_hubILb1EN4cuda3std3__45tupleIJN6thrust24THRUST_300001_SM_1000_NS6detail15normal_iteratorINSA_10device_ptrIdEEEEEEEE10policy1000El7SoftmaxSF_JPdEEEvT0_iT1_T2_DpNS2_10kernel_argIT3_EE_param_2];
	ld.param.u64 	%rd11, [_ZN3cub18CUB_300001_SM_10006detail9transform16transform_kernelINS2_10policy_hubILb1EN4cuda3std3__45tupleIJN6thrust24THRUST_300001_SM_1000_NS6detail15normal_iteratorINSA_10device_ptrIdEEEEEEEE10policy1000El7SoftmaxSF_JPdEEEvT0_iT1_T2_DpNS2_10kernel_argIT3_EE_param_0];
	ld.param.u64 	%rd12, [_ZN3cub18CUB_300001_SM_10006detail9transform16transform_kernelINS2_10policy_hubILb1EN4cuda3std3__45tupleIJN6thrust24THRUST_300001_SM_1000_NS6detail15normal_iteratorINSA_10device_ptrIdEEEEEEEE10policy1000El7SoftmaxSF_JPdEEEvT0_iT1_T2_DpNS2_10kernel_argIT3_EE_param_4];
	ld.param.u64 	%rd13, [_ZN3cub18CUB_300001_SM_10006detail9transform16transform_kernelINS2_10policy_hubILb1EN4cuda3std3__45tupleIJN6thrust24THRUST_300001_SM_1000_NS6detail15normal_iteratorINSA_10device_ptrIdEEEEEEEE10policy1000El7SoftmaxSF_JPdEEEvT0_iT1_T2_DpNS2_10kernel_argIT3_EE_param_3];
	ld.param.u32 	%r43, [_ZN3cub18CUB_300001_SM_10006detail9transform16transform_kernelINS2_10policy_hubILb1EN4cuda3std3__45tupleIJN6thrust24THRUST_300001_SM_1000_NS6detail15normal_iteratorINSA_10device_ptrIdEEEEEEEE10policy1000El7SoftmaxSF_JPdEEEvT0_iT1_T2_DpNS2_10kernel_argIT3_EE_param_1];
	cvta.to.global.u64 	%rd1, %rd13;
	cvta.to.global.u64 	%rd2, %rd12;
	shl.b32 	%r1, %r43, 7;
	mov.u32 	%r44, %ctaid.x;
	cvt.u64.u32 	%rd14, %r44;
	cvt.s64.s32 	%rd15, %r1;
	mul.lo.s64 	%rd3, %rd15, %rd14;
	sub.s64 	%rd16, %rd11, %rd3;
	min.s64 	%rd17, %rd16, %rd15;
	cvt.u32.u64 	%r2, %rd17;
	shl.b32 	%r3, %r2, 3;
	mov.u32 	%r4, %tid.x;
	shl.b32 	%r125, %r4, 7;
	setp.ge.s32 	%p1, %r125, %r3;
	@%p1 bra 	$L__BB4_3;
	shl.b64 	%rd18, %rd3, 3;
	add.s64 	%rd19, %rd2, %rd18;
	mul.wide.u32 	%rd20, %r4, 128;
	add.s64 	%rd41, %rd19, %rd20;
$L__BB4_2:
	.pragma "nounroll";
	// begin inline asm
	prefetch.global.L2 [%rd41];
	// end inline asm
	add.s32 	%r125, %r125, 16384;
	add.s64 	%rd41, %rd41, 16384;
	setp.lt.s32 	%p2, %r125, %r3;
	@%p2 bra 	$L__BB4_2;
$L__BB4_3:
	shl.b64 	%rd22, %rd3, 3;
	add.s64 	%rd7, %rd2, %rd22;
	add.s64 	%rd8, %rd1, %rd22;
	setp.eq.s32 	%p3, %r1, %r2;
	@%p3 bra 	$L__BB4_17;
	setp.lt.s32 	%p4, %r43, 1;
	@%p4 bra 	$L__BB4_41;
	setp.eq.s32 	%p5, %r43, 1;
	mov.b32 	%r131, 0;
	@%p5 bra 	$L__BB4_35;
	and.b32  	%r46, %r43, 2147483646;
	neg.s32 	%r129, %r46;
	mov.u32 	%r128, %r4;
$L__BB4_7:
	add.s32 	%r22, %r128, 128;
	setp.ge.s32 	%p6, %r128, %r2;
	@%p6 bra 	$L__BB4_12;
	mul.wide.s32 	%rd23, %r128, 8;
	add.s64 	%rd24, %rd7, %rd23;
	ld.global.f64 	%fd12, [%rd24];
	fma.rn.f64 	%fd33, %fd12, 0d3FF71547652B82FE, 0d4338000000000000;
	{
	.reg .b32 %temp; 
	mov.b64 	{%r23, %temp}, %fd33;
	}
	mov.f64 	%fd34, 0dC338000000000000;
	add.rn.f64 	%fd35, %fd33, %fd34;
	fma.rn.f64 	%fd36, %fd35, 0dBFE62E42FEFA39EF, %fd12;
	fma.rn.f64 	%fd37, %fd35, 0dBC7ABC9E3B39803F, %fd36;
	fma.rn.f64 	%fd38, %fd37, 0d3E5ADE1569CE2BDF, 0d3E928AF3FCA213EA;
	fma.rn.f64 	%fd39, %fd38, %fd37, 0d3EC71DEE62401315;
	fma.rn.f64 	%fd40, %fd39, %fd37, 0d3EFA01997C89EB71;
	fma.rn.f64 	%fd41, %fd40, %fd37, 0d3F2A01A014761F65;
	fma.rn.f64 	%fd42, %fd41, %fd37, 0d3F56C16C1852B7AF;
	fma.rn.f64 	%fd43, %fd42, %fd37, 0d3F81111111122322;
	fma.rn.f64 	%fd44, %fd43, %fd37, 0d3FA55555555502A1;
	fma.rn.f64 	%fd45, %fd44, %fd37, 0d3FC5555555555511;
	fma.rn.f64 	%fd46, %fd45, %fd37, 0d3FE000000000000B;
	fma.rn.f64 	%fd47, %fd46, %fd37, 0d3FF0000000000000;
	fma.rn.f64 	%fd48, %fd47, %fd37, 0d3FF0000000000000;
	{
	.reg .b32 %temp; 
	mov.b64 	{%r24, %temp}, %fd48;
	}
	{
	.reg .b32 %temp; 
	mov.b64 	{%temp, %r25}, %fd48;
	}
	shl.b32 	%r47, %r23, 20;
	add.s32 	%r48, %r47, %r25;
	mov.b64 	%fd155, {%r24, %r48};
	{
	.reg .b32 %temp; 
	mov.b64 	{%temp, %r49}, %fd12;
	}
	mov.b32 	%f7, %r49;
	abs.f32 	%f3, %f7;
	setp.lt.f32 	%p7, %f3, 0f4086232B;
	@%p7 bra 	$L__BB4_11;
	setp.lt.f64 	%p8, %fd12, 0d0000000000000000;
	add.f64 	%fd49, %fd12, 0d7FF0000000000000;
	selp.f64 	%fd155, 0d0000000000000000, %fd49, %p8;
	setp.geu.f32 	%p9, %f3, 0f40874800;
	@%p9 bra 	$L__BB4_11;
	shr.u32 	%r50, %r23, 31;
	add.s32 	%r51, %r23, %r50;
	shr.s32 	%r52, %r51, 1;
	shl.b32 	%r53, %r52, 20;
	add.s32 	%r54, %r25, %r53;
	mov.b64 	%fd50, {%r24, %r54};
	sub.s32 	%r55, %r23, %r52;
	shl.b32 	%r56, %r55, 20;
	add.s32 	%r57, %r56, 1072693248;
	mov.b32 	%r58, 0;
	mov.b64 	%fd51, {%r58, %r57};
	mul.f64 	%fd155, %fd51, %fd50;
$L__BB4_11:
	div.rn.f64 	%fd52, %fd155, %fd32;
	add.s64 	%rd26, %rd8, %rd23;
	st.global.f64 	[%rd26], %fd52;
$L__BB4_12:
	setp.ge.s32 	%p10, %r22, %r2;
	@%p10 bra 	$L__BB4_33;
	mul.wide.s32 	%rd27, %r22, 8;
	add.s64 	%rd28, %rd7, %rd27;
	ld.global.f64 	%fd17, [%rd28];
	fma.rn.f64 	%fd53, %fd17, 0d3FF71547652B82FE, 0d4338000000000000;
	{
	.reg .b32 %temp; 
	mov.b64 	{%r26, %temp}, %fd53;
	}
	mov.f64 	%fd54, 0dC338000000000000;
	add.rn.f64 	%fd55, %fd53, %fd54;
	fma.rn.f64 	%fd56, %fd55, 0dBFE62E42FEFA39EF, %fd17;
	fma.rn.f64 	%fd57, %fd55, 0dBC7ABC9E3B39803F, %fd56;
	fma.rn.f64 	%fd58, %fd57, 0d3E5ADE1569CE2BDF, 0d3E928AF3FCA213EA;
	fma.rn.f64 	%fd59, %fd58, %fd57, 0d3EC71DEE62401315;
	fma.rn.f64 	%fd60, %fd59, %fd57, 0d3EFA01997C89EB71;
	fma.rn.f64 	%fd61, %fd60, %fd57, 0d3F2A01A014761F65;
	fma.rn.f64 	%fd62, %fd61, %fd57, 0d3F56C16C1852B7AF;
	fma.rn.f64 	%fd63, %fd62, %fd57, 0d3F81111111122322;
	fma.rn.f64 	%fd64, %fd63, %fd57, 0d3FA55555555502A1;
	fma.rn.f64 	%fd65, %fd64, %fd57, 0d3FC5555555555511;
	fma.rn.f64 	%fd66, %fd65, %fd57, 0d3FE000000000000B;
	fma.rn.f64 	%fd67, %fd66, %fd57, 0d3FF0000000000000;
	fma.rn.f64 	%fd68, %fd67, %fd57, 0d3FF0000000000000;
	{
	.reg .b32 %temp; 
	mov.b64 	{%r27, %temp}, %fd68;
	}
	{
	.reg .b32 %temp; 
	mov.b64 	{%temp, %r28}, %fd68;
	}
	shl.b32 	%r59, %r26, 20;
	add.s32 	%r60, %r59, %r28;
	mov.b64 	%fd156, {%r27, %r60};
	{
	.reg .b32 %temp; 
	mov.b64 	{%temp, %r61}, %fd17;
	}
	mov.b32 	%f8, %r61;
	abs.f32 	%f4, %f8;
	setp.lt.f32 	%p11, %f4, 0f4086232B;
	@%p11 bra 	$L__BB4_16;
	setp.lt.f64 	%p12, %fd17, 0d0000000000000000;
	add.f64 	%fd69, %fd17, 0d7FF0000000000000;
	selp.f64 	%fd156, 0d0000000000000000, %fd69, %p12;
	setp.geu.f32 	%p13, %f4, 0f40874800;
	@%p13 bra 	$L__BB4_16;
	shr.u32 	%r62, %r26, 31;
	add.s32 	%r63, %r26, %r62;
	shr.s32 	%r64, %r63, 1;
	shl.b32 	%r65, %r64, 20;
	add.s32 	%r66, %r28, %r65;
	mov.b64 	%fd70, {%r27, %r66};
	sub.s32 	%r67, %r26, %r64;
	shl.b32 	%r68, %r67, 20;
	add.s32 	%r69, %r68, 1072693248;
	mov.b32 	%r70, 0;
	mov.b64 	%fd71, {%r70, %r69};
	mul.f64 	%fd156, %fd71, %fd70;
$L__BB4_16:
	div.rn.f64 	%fd72, %fd156, %fd32;
	add.s64 	%rd30, %rd8, %rd27;
	st.global.f64 	[%rd30], %fd72;
	bra.uni 	$L__BB4_33;
$L__BB4_17:
	setp.lt.s32 	%p21, %r43, 1;
	@%p21 bra 	$L__BB4_41;
	setp.eq.s32 	%p22, %r43, 1;
	mov.b32 	%r130, 0;
	@%p22 bra 	$L__BB4_28;
	and.b32  	%r86, %r43, 2147483646;
	neg.s32 	%r127, %r86;
	mov.u32 	%r126, %r4;
$L__BB4_20:
	mul.wide.s32 	%rd35, %r126, 8;
	add.s64 	%rd9, %rd7, %rd35;
	ld.global.f64 	%fd2, [%rd9];
	fma.rn.f64 	%fd93, %fd2, 0d3FF71547652B82FE, 0d4338000000000000;
	{
	.reg .b32 %temp; 
	mov.b64 	{%r12, %temp}, %fd93;
	}
	mov.f64 	%fd94, 0dC338000000000000;
	add.rn.f64 	%fd95, %fd93, %fd94;
	fma.rn.f64 	%fd96, %fd95, 0dBFE62E42FEFA39EF, %fd2;
	fma.rn.f64 	%fd97, %fd95, 0dBC7ABC9E3B39803F, %fd96;
	fma.rn.f64 	%fd98, %fd97, 0d3E5ADE1569CE2BDF, 0d3E928AF3FCA213EA;
	fma.rn.f64 	%fd99, %fd98, %fd97, 0d3EC71DEE62401315;
	fma.rn.f64 	%fd100, %fd99, %fd97, 0d3EFA01997C89EB71;
	fma.rn.f64 	%fd101, %fd100, %fd97, 0d3F2A01A014761F65;
	fma.rn.f64 	%fd102, %fd101, %fd97, 0d3F56C16C1852B7AF;
	fma.rn.f64 	%fd103, %fd102, %fd97, 0d3F81111111122322;
	fma.rn.f64 	%fd104, %fd103, %fd97, 0d3FA55555555502A1;
	fma.rn.f64 	%fd105, %fd104, %fd97, 0d3FC5555555555511;
	fma.rn.f64 	%fd106, %fd105, %fd97, 0d3FE000000000000B;
	fma.rn.f64 	%fd107, %fd106, %fd97, 0d3FF0000000000000;
	fma.rn.f64 	%fd108, %fd107, %fd97, 0d3FF0000000000000;
	{
	.reg .b32 %temp; 
	mov.b64 	{%r13, %temp}, %fd108;
	}
	{
	.reg .b32 %temp; 
	mov.b64 	{%temp, %r14}, %fd108;
	}
	shl.b32 	%r87, %r12, 20;
	add.s32 	%r88, %r87, %r14;
	mov.b64 	%fd153, {%r13, %r88};
	{
	.reg .b32 %temp; 
	mov.b64 	{%temp, %r89}, %fd2;
	}
	mov.b32 	%f10, %r89;
	abs.f32 	%f1, %f10;
	setp.lt.f32 	%p23, %f1, 0f4086232B;
	@%p23 bra 	$L__BB4_23;
	setp.lt.f64 	%p24, %fd2, 0d0000000000000000;
	add.f64 	%fd109, %fd2, 0d7FF0000000000000;
	selp.f64 	%fd153, 0d0000000000000000, %fd109, %p24;
	setp.geu.f32 	%p25, %f1, 0f40874800;
	@%p25 bra 	$L__BB4_23;
	shr.u32 	%r90, %r12, 31;
	add.s32 	%r91, %r12, %r90;
	shr.s32 	%r92, %r91, 1;
	shl.b32 	%r93, %r92, 20;
	add.s32 	%r94, %r14, %r93;
	mov.b64 	%fd110, {%r13, %r94};
	sub.s32 	%r95, %r12, %r92;
	shl.b32 	%r96, %r95, 20;
	add.s32 	%r97, %r96, 1072693248;
	mov.b32 	%r98, 0;
	mov.b64 	%fd111, {%r98, %r97};
	mul.f64 	%fd153, %fd111, %fd110;
$L__BB4_23:
	div.rn.f64 	%fd112, %fd153, %fd32;
	add.s64 	%rd10, %rd8, %rd35;
	st.global.f64 	[%rd10], %fd112;
	ld.global.f64 	%fd7, [%rd9+1024];
	fma.rn.f64 	%fd113, %fd7, 0d3FF71547652B82FE, 0d4338000000000000;
	{
	.reg .b32 %temp; 
	mov.b64 	{%r15, %temp}, %fd113;
	}
	mov.f64 	%fd114, 0dC338000000000000;
	add.rn.f64 	%fd115, %fd113, %fd114;
	fma.rn.f64 	%fd116, %fd115, 0dBFE62E42FEFA39EF, %fd7;
	fma.rn.f64 	%fd117, %fd115, 0dBC7ABC9E3B39803F, %fd116;
	fma.rn.f64 	%fd118, %fd117, 0d3E5ADE1569CE2BDF, 0d3E928AF3FCA213EA;
	fma.rn.f64 	%fd119, %fd118, %fd117, 0d3EC71DEE62401315;
	fma.rn.f64 	%fd120, %fd119, %fd117, 0d3EFA01997C89EB71;
	fma.rn.f64 	%fd121, %fd120, %fd117, 0d3F2A01A014761F65;
	fma.rn.f64 	%fd122, %fd121, %fd117, 0d3F56C16C1852B7AF;
	fma.rn.f64 	%fd123, %fd122, %fd117, 0d3F81111111122322;
	fma.rn.f64 	%fd124, %fd123, %fd117, 0d3FA55555555502A1;
	fma.rn.f64 	%fd125, %fd124, %fd117, 0d3FC5555555555511;
	fma.rn.f64 	%fd126, %fd125, %fd117, 0d3FE000000000000B;
	fma.rn.f64 	%fd127, %fd126, %fd117, 0d3FF0000000000000;
	fma.rn.f64 	%fd128, %fd127, %fd117, 0d3FF0000000000000;
	{
	.reg .b32 %temp; 
	mov.b64 	{%r16, %temp}, %fd128;
	}
	{
	.reg .b32 %temp; 
	mov.b64 	{%temp, %r17}, %fd128;
	}
	shl.b32 	%r99, %r15, 20;
	add.s32 	%r100, %r99, %r17;
	mov.b64 	%fd154, {%r16, %r100};
	{
	.reg .b32 %temp; 
	mov.b64 	{%temp, %r101}, %fd7;
	}
	mov.b32 	%f11, %r101;
	abs.f32 	%f2, %f11;
	setp.lt.f32 	%p26, %f2, 0f4086232B;
	@%p26 bra 	$L__BB4_26;
	setp.lt.f64 	%p27, %fd7, 0d0000000000000000;
	add.f64 	%fd129, %fd7, 0d7FF0000000000000;
	selp.f64 	%fd154, 0d0000000000000000, %fd129, %p27;
	setp.geu.f32 	%p28, %f2, 0f40874800;
	@%p28 bra 	$L__BB4_26;
	shr.u32 	%r102, %r15, 31;
	add.s32 	%r103, %r15, %r102;
	shr.s32 	%r104, %r103, 1;
	shl.b32 	%r105, %r104, 20;
	add.s32 	%r106, %r17, %r105;
	mov.b64 	%fd130, {%r16, %r106};
	sub.s32 	%r107, %r15, %r104;
	shl.b32 	%r108, %r107, 20;
	add.s32 	%r109, %r108, 1072693248;
	mov.b32 	%r110, 0;
	mov.b64 	%fd131, {%r110, %r109};
	mul.f64 	%fd154, %fd131, %fd130;
$L__BB4_26:
	div.rn.f64 	%fd132, %fd154, %fd32;
	st.global.f64 	[%rd10+1024], %fd132;
	add.s32 	%r127, %r127, 2;
	add.s32 	%r126, %r126, 256;
	setp.eq.s32 	%p29, %r127, 0;
	@%p29 bra 	$L__BB4_27;
	bra.uni 	$L__BB4_20;
$L__BB4_27:
	and.b32  	%r130, %r1, -256;
$L__BB4_28:
	and.b32  	%r112, %r43, 1;
	setp.eq.b32 	%p30, %r112, 1;
	not.pred 	%p31, %p30;
	@%p31 bra 	$L__BB4_41;
	add.s32 	%r33, %r130, %r4;
	mul.wide.s32 	%rd37, %r33, 8;
	add.s64 	%rd38, %rd7, %rd37;
	ld.global.f64 	%fd22, [%rd38];
	fma.rn.f64 	%fd133, %fd22, 0d3FF71547652B82FE, 0d4338000000000000;
	{
	.reg .b32 %temp; 
	mov.b64 	{%r34, %temp}, %fd133;
	}
	mov.f64 	%fd134, 0dC338000000000000;
	add.rn.f64 	%fd135, %fd133, %fd134;
	fma.rn.f64 	%fd136, %fd135, 0dBFE62E42FEFA39EF, %fd22;
	fma.rn.f64 	%fd137, %fd135, 0dBC7ABC9E3B39803F, %fd136;
	fma.rn.f64 	%fd138, %fd137, 0d3E5ADE1569CE2BDF, 0d3E928AF3FCA213EA;
	fma.rn.f64 	%fd139, %fd138, %fd137, 0d3EC71DEE62401315;
	fma.rn.f64 	%fd140, %fd139, %fd137, 0d3EFA01997C89EB71;
	fma.rn.f64 	%fd141, %fd140, %fd137, 0d3F2A01A014761F65;
	fma.rn.f64 	%fd142, %fd141, %fd137, 0d3F56C16C1852B7AF;
	fma.rn.f64 	%fd143, %fd142, %fd137, 0d3F81111111122322;
	fma.rn.f64 	%fd144, %fd143, %fd137, 0d3FA55555555502A1;
	fma.rn.f64 	%fd145, %fd144, %fd137, 0d3FC5555555555511;
	fma.rn.f64 	%fd146, %fd145, %fd137, 0d3FE000000000000B;
	fma.rn.f64 	%fd147, %fd146, %fd137, 0d3FF0000000000000;
	fma.rn.f64 	%fd148, %fd147, %fd137, 0d3FF0000000000000;
	{
	.reg .b32 %temp; 
	mov.b64 	{%r35, %temp}, %fd148;
	}
	{
	.reg .b32 %temp; 
	mov.b64 	{%temp, %r36}, %fd148;
	}
	shl.b32 	%r113, %r34, 20;
	add.s32 	%r114, %r113, %r36;
	mov.b64 	%fd157, {%r35, %r114};
	{
	.reg .b32 %temp; 
	mov.b64 	{%temp, %r115}, %fd22;
	}
	mov.b32 	%f12, %r115;
	abs.f32 	%f5, %f12;
	setp.lt.f32 	%p32, %f5, 0f4086232B;
	@%p32 bra 	$L__BB4_32;
	setp.lt.f64 	%p33, %fd22, 0d0000000000000000;
	add.f64 	%fd149, %fd22, 0d7FF0000000000000;
	selp.f64 	%fd157, 0d0000000000000000, %fd149, %p33;
	setp.geu.f32 	%p34, %f5, 0f40874800;
	@%p34 bra 	$L__BB4_32;
	shr.u32 	%r116, %r34, 31;
	add.s32 	%r117, %r34, %r116;
	shr.s32 	%r118, %r117, 1;
	shl.b32 	%r119, %r118, 20;
	add.s32 	%r120, %r36, %r119;
	mov.b64 	%fd150, {%r35, %r120};
	sub.s32 	%r121, %r34, %r118;
	shl.b32 	%r122, %r121, 20;
	add.s32 	%r123, %r122, 1072693248;
	mov.b32 	%r124, 0;
	mov.b64 	%fd151, {%r124, %r123};
	mul.f64 	%fd157, %fd151, %fd150;
$L__BB4_32:
	div.rn.f64 	%fd152, %fd157, %fd32;
	add.s64 	%rd40, %rd8, %rd37;
	st.global.f64 	[%rd40], %fd152;
	bra.uni 	$L__BB4_41;
$L__BB4_33:
	add.s32 	%r129, %r129, 2;
	add.s32 	%r128, %r128, 256;
	setp.eq.s32 	%p14, %r129, 0;
	@%p14 bra 	$L__BB4_34;
	bra.uni 	$L__BB4_7;
$L__BB4_34:
	and.b32  	%r131, %r1, -256;
$L__BB4_35:
	and.b32  	%r72, %r43, 1;
	setp.eq.b32 	%p15, %r72, 1;
	not.pred 	%p16, %p15;
	@%p16 bra 	$L__BB4_41;
	add.s32 	%r39, %r131, %r4;
	setp.ge.s32 	%p17, %r39, %r2;
	@%p17 bra 	$L__BB4_41;
	mul.wide.s32 	%rd31, %r39, 8;
	add.s64 	%rd32, %rd7, %rd31;
	ld.global.f64 	%fd27, [%rd32];
	fma.rn.f64 	%fd73, %fd27, 0d3FF71547652B82FE, 0d4338000000000000;
	{
	.reg .b32 %temp; 
	mov.b64 	{%r40, %temp}, %fd73;
	}
	mov.f64 	%fd74, 0dC338000000000000;
	add.rn.f64 	%fd75, %fd73, %fd74;
	fma.rn.f64 	%fd76, %fd75, 0dBFE62E42FEFA39EF, %fd27;
	fma.rn.f64 	%fd77, %fd75, 0dBC7ABC9E3B39803F, %fd76;
	fma.rn.f64 	%fd78, %fd77, 0d3E5ADE1569CE2BDF, 0d3E928AF3FCA213EA;
	fma.rn.f64 	%fd79, %fd78, %fd77, 0d3EC71DEE62401315;
	fma.rn.f64 	%fd80, %fd79, %fd77, 0d3EFA01997C89EB71;
	fma.rn.f64 	%fd81, %fd80, %fd77, 0d3F2A01A014761F65;
	fma.rn.f64 	%fd82, %fd81, %fd77, 0d3F56C16C1852B7AF;
	fma.rn.f64 	%fd83, %fd82, %fd77, 0d3F81111111122322;
	fma.rn.f64 	%fd84, %fd83, %fd77, 0d3FA55555555502A1;
	fma.rn.f64 	%fd85, %fd84, %fd77, 0d3FC5555555555511;
	fma.rn.f64 	%fd86, %fd85, %fd77, 0d3FE000000000000B;
	fma.rn.f64 	%fd87, %fd86, %fd77, 0d3FF0000000000000;
	fma.rn.f64 	%fd88, %fd87, %fd77, 0d3FF0000000000000;
	{
	.reg .b32 %temp; 
	mov.b64 	{%r41, %temp}, %fd88;
	}
	{
	.reg .b32 %temp; 
	mov.b64 	{%temp, %r42}, %fd88;
	}
	shl.b32 	%r73, %r40, 20;
	add.s32 	%r74, %r73, %r42;
	mov.b64 	%fd158, {%r41, %r74};
	{
	.reg .b32 %temp; 
	mov.b64 	{%temp, %r75}, %fd27;
	}
	mov.b32 	%f9, %r75;
	abs.f32 	%f6, %f9;
	setp.lt.f32 	%p18, %f6, 0f4086232B;
	@%p18 bra 	$L__BB4_40;
	setp.lt.f64 	%p19, %fd27, 0d0000000000000000;
	add.f64 	%fd89, %fd27, 0d7FF0000000000000;
	selp.f64 	%fd158, 0d0000000000000000, %fd89, %p19;
	setp.geu.f32 	%p20, %f6, 0f40874800;
	@%p20 bra 	$L__BB4_40;
	shr.u32 	%r76, %r40, 31;
	add.s32 	%r77, %r40, %r76;
	shr.s32 	%r78, %r77, 1;
	shl.b32 	%r79, %r78, 20;
	add.s32 	%r80, %r42, %r79;
	mov.b64 	%fd90, {%r41, %r80};
	sub.s32 	%r81, %r40, %r78;
	shl.b32 	%r82, %r81, 20;
	add.s32 	%r83, %r82, 1072693248;
	mov.b32 	%r84, 0;
	mov.b64 	%fd91, {%r84, %r83};
	mul.f64 	%fd158, %fd91, %fd90;
$L__BB4_40:
	div.rn.f64 	%fd92, %fd158, %fd32;
	add.s64 	%rd34, %rd8, %rd31;
	st.global.f64 	[%rd34], %fd92;
$L__BB4_41:
	ret;

}
	// .globl	_ZN3cub18CUB_300001_SM_10006detail9transform16transform_kernelINS2_10policy_hubILb1EN4cuda3std3__45tupleIJN6thrust24THRUST_300001_SM_1000_NS6detail15normal_iteratorINSA_10device_ptrIdEEEEEEEE10policy1000Ei4ReLUSF_JPdEEEvT0_iT1_T2_DpNS2_10kernel_argIT3_EE
.visible .entry _ZN3cub18CUB_300001_SM_10006detail9transform16transform_kernelINS2_10policy_hubILb1EN4cuda3std3__45tupleIJN6thrust24THRUST_300001_SM_1000_NS6detail15normal_iteratorINSA_10device_ptrIdEEEEEEEE10policy1000Ei4ReLUSF_JPdEEEvT0_iT1_T2_DpNS2_10kernel_argIT3_EE(
	.param .u32 _ZN3cub18CUB_300001_SM_10006detail9transform16transform_kernelINS2_10policy_hubILb1EN4cuda3std3__45tupleIJN6thrust24THRUST_300001_SM_1000_NS6detail15normal_iteratorINSA_10device_ptrIdEEEEEEEE10policy1000Ei4ReLUSF_JPdEEEvT0_iT1_T2_DpNS2_10kernel_argIT3_EE_param_0,
	.param .u32 _ZN3cub18CUB_300001_SM_10006detail9transform16transform_kernelINS2_10policy_hubILb1EN4cuda3std3__45tupleIJN6thrust24THRUST_300001_SM_1000_NS6detail15normal_iteratorINSA_10device_ptrIdEEEEEEEE10policy1000Ei4ReLUSF_JPdEEEvT0_iT1_T2_DpNS2_10kernel_argIT3_EE_param_1,
	.param .align 1 .b8 _ZN3cub18CUB_300001_SM_10006detail9transform16transform_kernelINS2_10policy_hubILb1EN4cuda3std3__45tupleIJN6thrust24THRUST_300001_SM_1000_NS6detail15normal_iteratorINSA_10device_ptrIdEEEEEEEE10policy1000Ei4ReLUSF_JPdEEEvT0_iT1_T2_DpNS2_10kernel_argIT3_EE_param_2[1],
	.param .align 8 .b8 _ZN3cub18CUB_300001_SM_10006detail9transform16transform_kernelINS2_10policy_hubILb1EN4cuda3std3__45tupleIJN6thrust24THRUST_300001_SM_1000_NS6detail15normal_iteratorINSA_10device_ptrIdEEEEEEEE10policy1000Ei4ReLUSF_JPdEEEvT0_iT1_T2_DpNS2_10kernel_argIT3_EE_param_3[8],
	.param .align 8 .b8 _ZN3cub18CUB_300001_SM_10006detail9transform16transform_kernelINS2_10policy_hubILb1EN4cuda3std3__45tupleIJN6thrust24THRUST_300001_SM_1000_NS6detail15normal_iteratorINSA_10device_ptrIdEEEEEEEE10policy1000Ei4ReLUSF_JPdEEEvT0_iT1_T2_DpNS2_10kernel_argIT3_EE_param_4[16]
)
.maxntid 128
{
	.reg .pred 	%p<37>;
	.reg .b32 	%r<84>;
	.reg .b64 	%rd<66>;
	.reg .b64 	%fd<89>;

	ld.param.u32 	%r50, [_ZN3cub18CUB_300001_SM_10006detail9transform16transform_kernelINS2_10policy_hubILb1EN4cuda3std3__45tupleIJN6thrust24THRUST_300001_SM_1000_NS6detail15normal_iteratorINSA_10device_ptrIdEEEEEEEE10policy1000Ei4ReLUSF_JPdEEEvT0_iT1_T2_DpNS2_10kernel_argIT3_EE_param_0];
	ld.param.u64 	%rd15, [_ZN3cub18CUB_300001_SM_10006detail9transform16transform_kernelINS2_10policy_hubILb1EN4cuda3std3__45tupleIJN6thrust24THRUST_300001_SM_1000_NS6detail15normal_iteratorINSA_10device_ptrIdEEEEEEEE10policy1000Ei4ReLUSF_JPdEEEvT0_iT1_T2_DpNS2_10kernel_argIT3_EE_param_4];
	ld.param.u64 	%rd16, [_ZN3cub18CUB_300001_SM_10006detail9transform16transform_kernelINS2_10policy_hubILb1EN4cuda3std3__45tupleIJN6thrust24THRUST_300001_SM_1000_NS6detail15normal_iteratorINSA_10device_ptrIdEEEEEEEE10policy1000Ei4ReLUSF_JPdEEEvT0_iT1_T2_DpNS2_10kernel_argIT3_EE_param_3];
	ld.param.u32 	%r49, [_ZN3cub18CUB_300001_SM_10006detail9transform16transform_kernelINS2_10policy_hubILb1EN4cuda3std3__45tupleIJN6thrust24THRUST_300001_SM_1000_NS6detail15normal_iteratorINSA_10device_ptrIdEEEEEEEE10policy1000Ei4ReLUSF_JPdEEEvT0_iT1_T2_DpNS2_10kernel_argIT3_EE_param_1];
	cvta.to.global.u64 	%rd1, %rd16;
	cvta.to.global.u64 	%rd2, %rd15;
	shl.b32 	%r1, %r49, 7;
	mov.u32 	%r51, %ctaid.x;
	mul.lo.s32 	%r2, %r1, %r51;
	sub.s32 	%r3, %r50, %r2;
	min.s32 	%r4, %r1, %r3;
	shl.b32 	%r5, %r4, 3;
	mov.u32 	%r6, %tid.x;
	shl.b32 	%r72, %r6, 7;
	setp.ge.s32 	%p1, %r72, %r5;
	@%p1 bra 	$L__BB5_3;
	mul.wide.u32 	%rd17, %r6, 128;
	add.s64 	%rd18, %rd2, %rd17;
	mul.wide.s32 	%rd19, %r2, 8;
	add.s64 	%rd64, %rd18, %rd19;
$L__BB5_2:
	.pragma "nounroll";
	// begin inline asm
	prefetch.global.L2 [%rd64];
	// end inline asm
	add.s32 	%r72, %r72, 16384;
	add.s64 	%rd64, %rd64, 16384;
	setp.lt.s32 	%p2, %r72, %r5;
	@%p2 bra 	$L__BB5_2;
$L__BB5_3:
	mul.wide.s32 	%rd21, %r2, 8;
	add.s64 	%rd6, %rd2, %rd21;
	add.s64 	%rd7, %rd1, %rd21;
	setp.gt.s32 	%p3, %r1, %r3;
	@%p3 bra 	$L__BB5_17;
	setp.lt.s32 	%p4, %r49, 1;
	@%p4 bra 	$L__BB5_58;
	and.b32  	%r10, %r49, 15;
	setp.lt.u32 	%p5, %r49, 16;
	mov.b32 	%r79, 0;
	@%p5 bra 	$L__BB5_8;
	and.b32  	%r79, %r49, 2147483632;
	neg.s32 	%r74, %r79;
	add.s32 	%r73, %r6, 1152;
	mul.wide.u32 	%rd22, %r6, 8;
	or.b64  	%rd65, %rd22, 8192;
$L__BB5_7:
	.pragma "nounroll";
	mul.wide.s32 	%rd23, %r73, 8;
	add.s64 	%rd24, %rd23, 3072;
	add.s64 	%rd25, %rd6, %rd65;
	ld.global.f64 	%fd1, [%rd25+-8192];
	max.f64 	%fd2, %fd1, 0d0000000000000000;
	add.s64 	%rd26, %rd7, %rd65;
	st.global.f64 	[%rd26+-8192], %fd2;
	ld.global.f64 	%fd3, [%rd25+-7168];
	max.f64 	%fd4, %fd3, 0d0000000000000000;
	st.global.f64 	[%rd26+-7168], %fd4;
	ld.global.f64 	%fd5, [%rd25+-6144];
	max.f64 	%fd6, %fd5, 0d0000000000000000;
	st.global.f64 	[%rd26+-6144], %fd6;
	ld.global.f64 	%fd7, [%rd25+-5120];
	max.f64 	%fd8, %fd7, 0d0000000000000000;
	st.global.f64 	[%rd26+-5120], %fd8;
	ld.global.f64 	%fd9, [%rd25+-4096];
	max.f64 	%fd10, %fd9, 0d0000000000000000;
	st.global.f64 	[%rd26+-4096], %fd10;
	ld.global.f64 	%fd11, [%rd25+-3072];
	max.f64 	%fd12, %fd11, 0d0000000000000000;
	st.global.f64 	[%rd26+-3072], %fd12;
	ld.global.f64 	%fd13, [%rd25+-2048];
	max.f64 	%fd14, %fd13, 0d0000000000000000;
	st.global.f64 	[%rd26+-2048], %fd14;
	ld.global.f64 	%fd15, [%rd25+-1024];
	max.f64 	%fd16, %fd15, 0d0000000000000000;
	st.global.f64 	[%rd26+-1024], %fd16;
	ld.global.f64 	%fd17, [%rd25];
	max.f64 	%fd18, %fd17, 0d0000000000000000;
	st.global.f64 	[%rd26], %fd18;
	add.s64 	%rd27, %rd6, %rd24;
	ld.global.f64 	%fd19, [%rd27+-3072];
	max.f64 	%fd20, %fd19, 0d0000000000000000;
	add.s64 	%rd28, %rd7, %rd24;
	st.global.f64 	[%rd28+-3072], %fd20;
	ld.global.f64 	%fd21, [%rd27+-2048];
	max.f64 	%fd22, %fd21, 0d0000000000000000;
	st.global.f64 	[%rd28+-2048], %fd22;
	ld.global.f64 	%fd23, [%rd27+-1024];
	max.f64 	%fd24, %fd23, 0d0000000000000000;
	st.global.f64 	[%rd28+-1024], %fd24;
	ld.global.f64 	%fd25, [%rd27];
	max.f64 	%fd26, %fd25, 0d0000000000000000;
	st.global.f64 	[%rd28], %fd26;
	ld.global.f64 	%fd27, [%rd27+1024];
	max.f64 	%fd28, %fd27, 0d0000000000000000;
	st.global.f64 	[%rd28+1024], %fd28;
	ld.global.f64 	%fd29, [%rd27+2048];
	max.f64 	%fd30, %fd29, 0d0000000000000000;
	st.global.f64 	[%rd28+2048], %fd30;
	ld.global.f64 	%fd31, [%rd27+3072];
	max.f64 	%fd32, %fd31, 0d0000000000000000;
	st.global.f64 	[%rd28+3072], %fd32;
	add.s32 	%r74, %r74, 16;
	add.s32 	%r73, %r73, 2048;
	add.s64 	%rd65, %rd65, 16384;
	setp.eq.s32 	%p6, %r74, 0;
	@%p6 bra 	$L__BB5_8;
	bra.uni 	$L__BB5_7;
$L__BB5_8:
	setp.eq.s32 	%p7, %r10, 0;
	@%p7 bra 	$L__BB5_58;
	and.b32  	%r37, %r49, 7;
	setp.lt.u32 	%p8, %r10, 8;
	@%p8 bra 	$L__BB5_11;
	shl.b32 	%r53, %r79, 7;
	add.s32 	%r54, %r53, %r6;
	mul.wide.s32 	%rd29, %r54, 8;
	add.s64 	%rd30, %rd6, %rd29;
	ld.global.f64 	%fd33, [%rd30];
	max.f64 	%fd34, %fd33, 0d0000000000000000;
	add.s64 	%rd31, %rd7, %rd29;
	st.global.f64 	[%rd31], %fd34;
	ld.global.f64 	%fd35, [%rd30+1024];
	max.f64 	%fd36, %fd35, 0d0000000000000000;
	st.global.f64 	[%rd31+1024], %fd36;
	ld.global.f64 	%fd37, [%rd30+2048];
	max.f64 	%fd38, %fd37, 0d0000000000000000;
	st.global.f64 	[%rd31+2048], %fd38;
	ld.global.f64 	%fd39, [%rd30+3072];
	max.f64 	%fd40, %fd39, 0d0000000000000000;
	st.global.f64 	[%rd31+3072], %fd40;
	ld.global.f64 	%fd41, [%rd30+4096];
	max.f64 	%fd42, %fd41, 0d0000000000000000;
	st.global.f64 	[%rd31+4096], %fd42;
	ld.global.f64 	%fd43, [%rd30+5120];
	max.f64 	%fd44, %fd43, 0d0000000000000000;
	st.global.f64 	[%rd31+5120], %fd44;
	ld.global.f64 	%fd45, [%rd30+6144];
	max.f64 	%fd46, %fd45, 0d0000000000000000;
	st.global.f64 	[%rd31+6144], %fd46;
	ld.global.f64 	%fd47, [%rd30+7168];
	max.f64 	%fd48, %fd47, 0d0000000000000000;
	st.global.f64 	[%rd31+7168], %fd48;
	add.s32 	%r79, %r79, 8;
$L__BB5_11:
	setp.eq.s32 	%p9, %r37, 0;
	@%p9 bra 	$L__BB5_58;
	and.b32  	%r40, %r49, 3;
	setp.lt.u32 	%p10, %r37, 4;
	@%p10 bra 	$L__BB5_14;
	shl.b32 	%r55, %r79, 7;
	add.s32 	%r56, %r55, %r6;
	mul.wide.s32 	%rd32, %r56, 8;
	add.s64 	%rd33, %rd6, %rd32;
	ld.global.f64 	%fd49, [%rd33];
	max.f64 	%fd50, %fd49, 0d0000000000000000;
	add.s64 	%rd34, %rd7, %rd32;
	st.global.f64 	[%rd34], %fd50;
	ld.global.f64 	%fd51, [%rd33+1024];
	max.f64 	%fd52, %fd51, 0d0000000000000000;
	st.global.f64 	[%rd34+1024], %fd52;
	ld.global.f64 	%fd53, [%rd33+2048];
	max.f64 	%fd54, %fd53, 0d0000000000000000;
	st.global.f64 	[%rd34+2048], %fd54;
	ld.global.f64 	%fd55, [%rd33+3072];
	max.f64 	%fd56, %fd55, 0d0000000000000000;
	st.global.f64 	[%rd34+3072], %fd56;
	add.s32 	%r79, %r79, 4;
$L__BB5_14:
	setp.eq.s32 	%p11, %r40, 0;
	@%p11 bra 	$L__BB5_58;
	shl.b32 	%r57, %r79, 7;
	add.s32 	%r83, %r6, %r57;
	neg.s32 	%r82, %r40;
$L__BB5_16:
	.pragma "nounroll";
	mul.wide.s32 	%rd36, %r83, 8;
	add.s64 	%rd37, %rd7, %rd36;
	add.s64 	%rd38, %rd6, %rd36;
	ld.global.f64 	%fd57, [%rd38];
	max.f64 	%fd58, %fd57, 0d0000000000000000;
	st.global.f64 	[%rd37], %fd58;
	add.s32 	%r83, %r83, 128;
	add.s32 	%r82, %r82, 1;
	setp.ne.s32 	%p12, %r82, 0;
	@%p12 bra 	$L__BB5_16;
	bra.uni 	$L__BB5_58;
$L__BB5_17:
	setp.lt.s32 	%p13, %r49, 1;
	@%p13 bra 	$L__BB5_58;
	and.b32  	%r14, %r49, 7;
	setp.lt.u32 	%p14, %r49, 8;
	mov.b32 	%r76, 0;
	@%p14 bra 	$L__BB5_37;
	and.b32  	%r76, %r49, 2147483640;
	mov.b32 	%r75, 0;
$L__BB5_20:
	.pragma "nounroll";
	shl.b32 	%r60, %r75, 7;
	add.s32 	%r21, %r60, %r6;
	setp.ge.s32 	%p15, %r21, %r4;
	@%p15 bra 	$L__BB5_22;
	mul.wide.u32 	%rd39, %r21, 8;
	add.s64 	%rd40, %rd6, %rd39;
	ld.global.f64 	%fd59, [%rd40];
	max.f64 	%fd60, %fd59, 0d0000000000000000;
	add.s64 	%rd41, %rd7, %rd39;
	st.global.f64 	[%rd41], %fd60;
$L__BB5_22:
	add.s32 	%r61, %r21, 128;
	setp.ge.s32 	%p16, %r61, %r4;
	mul.wide.s32 	%rd42, %r61, 8;
	add.s64 	%rd11, %rd6, %rd42;
	add.s64 	%rd12, %rd7, %rd42;
	@%p16 bra 	$L__BB5_24;
	ld.global.f64 	%fd61, [%rd11];
	max.f64 	%fd62, %fd61, 0d0000000000000000;
	st.global.f64 	[%rd12], %fd62;
$L__BB5_24:
	add.s32 	%r62, %r21, 256;
	setp.ge.s32 	%p17, %r62, %r4;
	@%p17 bra 	$L__BB5_26;
	ld.global.f64 	%fd63, [%rd11+1024];
	max.f64 	%fd64, %fd63, 0d0000000000000000;
	st.global.f64 	[%rd12+1024], %fd64;
$L__BB5_26:
	add.s32 	%r63, %r21, 384;
	setp.ge.s32 	%p18, %r63, %r4;
	@%p18 bra 	$L__BB5_28;
	ld.global.f64 	%fd65, [%rd11+2048];
	max.f64 	%fd66, %fd65, 0d0000000000000000;
	st.global.f64 	[%rd12+2048], %fd66;
$L__BB5_28:
	add.s32 	%r64, %r21, 512;
	setp.ge.s32 	%p19, %r64, %r4;
	@%p19 bra 	$L__BB5_30;
	ld.global.f64 	%fd67, [%rd11+3072];
	max.f64 	%fd68, %fd67, 0d0000000000000000;
	st.global.f64 	[%rd12+3072], %fd68;
$L__BB5_30:
	add.s32 	%r65, %r21, 640;
	setp.ge.s32 	%p20, %r65, %r4;
	@%p20 bra 	$L__BB5_32;
	ld.global.f64 	%fd69, [%rd11+4096];
	max.f64 	%fd70, %fd69, 0d0000000000000000;
	st.global.f64 	[%rd12+4096], %fd70;
$L__BB5_32:
	add.s32 	%r66, %r21, 768;
	setp.ge.s32 	%p21, %r66, %r4;
	@%p21 bra 	$L__BB5_34;
	ld.global.f64 	%fd71, [%rd11+5120];
	max.f64 	%fd72, %fd71, 0d0000000000000000;
	st.global.f64 	[%rd12+5120], %fd72;
$L__BB5_34:
	add.s32 	%r67, %r21, 896;
	setp.ge.s32 	%p22, %r67, %r4;
	@%p22 bra 	$L__BB5_36;
	ld.global.f64 	%fd73, [%rd11+6144];
	max.f64 	%fd74, %fd73, 0d0000000000000000;
	st.global.f64 	[%rd12+6144], %fd74;
$L__BB5_36:
	add.s32 	%r75, %r75, 8;
	setp.ne.s32 	%p23, %r75, %r76;
	@%p23 bra 	$L__BB5_20;
$L__BB5_37:
	setp.eq.s32 	%p24, %r14, 0;
	@%p24 bra 	$L__BB5_58;
	and.b32  	%r24, %r49, 3;
	setp.lt.u32 	%p25, %r14, 4;
	@%p25 bra 	$L__BB5_48;
	shl.b32 	%r68, %r76, 7;
	add.s32 	%r25, %r68, %r6;
	setp.ge.s32 	%p26, %r25, %r4;
	@%p26 bra 	$L__BB5_41;
	mul.wide.s32 	%rd43, %r25, 8;
	add.s64 	%rd44, %rd6, %rd43;
	ld.global.f64 	%fd75, [%rd44];
	max.f64 	%fd76, %fd75, 0d0000000000000000;
	add.s64 	%rd45, %rd7, %rd43;
	st.global.f64 	[%rd45], %fd76;
$L__BB5_41:
	add.s32 	%r26, %r25, 128;
	setp.ge.s32 	%p27, %r26, %r4;
	@%p27 bra 	$L__BB5_43;
	mul.wide.s32 	%rd46, %r26, 8;
	add.s64 	%rd47, %rd6, %rd46;
	ld.global.f64 	%fd77, [%rd47];
	max.f64 	%fd78, %fd77, 0d0000000000000000;
	add.s64 	%rd48, %rd7, %rd46;
	st.global.f64 	[%rd48], %fd78;
$L__BB5_43:
	add.s32 	%r27, %r25, 256;
	setp.ge.s32 	%p28, %r27, %r4;
	@%p28 bra 	$L__BB5_45;
	mul.wide.s32 	%rd49, %r27, 8;
	add.s64 	%rd50, %rd6, %rd49;
	ld.global.f64 	%fd79, [%rd50];
	max.f64 	%fd80, %fd79, 0d0000000000000000;
	add.s64 	%rd51, %rd7, %rd49;
	st.global.f64 	[%rd51], %fd80;
$L__BB5_45:
	add.s32 	%r28, %r25, 384;
	setp.ge.s32 	%p29, %r28, %r4;
	@%p29 bra 	$L__BB5_47;
	mul.wide.s32 	%rd52, %r28, 8;
	add.s64 	%rd53, %rd6, %rd52;
	ld.global.f64 	%fd81, [%rd53];
	max.f64 	%fd82, %fd81, 0d0000000000000000;
	add.s64 	%rd54, %rd7, %rd52;
	st.global.f64 	[%rd54], %fd82;
$L__BB5_47:
	add.s32 	%r76, %r76, 4;
$L__BB5_48:
	setp.eq.s32 	%p30, %r24, 0;
	@%p30 bra 	$L__BB5_58;
	setp.eq.s32 	%p31, %r24, 1;
	@%p31 bra 	$L__BB5_55;
	shl.b32 	%r69, %r76, 7;
	add.s32 	%r31, %r69, %r6;
	setp.ge.s32 	%p32, %r31, %r4;
	@%p32 bra 	$L__BB5_52;
	mul.wide.s32 	%rd55, %r31, 8;
	add.s64 	%rd56, %rd6, %rd55;
	ld.global.f64 	%fd83, [%rd56];
	max.f64 	%fd84, %fd83, 0d0000000000000000;
	add.s64 	%rd57, %rd7, %rd55;
	st.global.f64 	[%rd57], %fd84;
$L__BB5_52:
	add.s32 	%r32, %r31, 128;
	setp.ge.s32 	%p33, %r32, %r4;
	@%p33 bra 	$L__BB5_54;
	mul.wide.s32 	%rd58, %r32, 8;
	add.s64 	%rd59, %rd6, %rd58;
	ld.global.f64 	%fd85, [%rd59];
	max.f64 	%fd86, %fd85, 0d0000000000000000;
	add.s64 	%rd60, %rd7, %rd58;
	st.global.f64 	[%rd60], %fd86;
$L__BB5_54:
	add.s32 	%r76, %r76, 2;
$L__BB5_55:
	and.b32  	%r70, %r49, 1;
	setp.eq.b32 	%p34, %r70, 1;
	not.pred 	%p35, %p34;
	@%p35 bra 	$L__BB5_58;
	shl.b32 	%r71, %r76, 7;
	add.s32 	%r35, %r71, %r6;
	setp.ge.s32 	%p36, %r35, %r4;
	@%p36 bra 	$L__BB5_58;
	mul.wide.s32 	%rd61, %r35, 8;
	add.s64 	%rd62, %rd6, %rd61;
	ld.global.f64 	%fd87, [%rd62];
	max.f64 	%fd88, %fd87, 0d0000000000000000;
	add.s64 	%rd63, %rd7, %rd61;
	st.global.f64 	[%rd63], %fd88;
$L__BB5_58:
	ret;

}
	// .globl	_ZN3cub18CUB_300001_SM_10006detail9transform16transform_kernelINS2_10policy_hubILb1EN4cuda3std3__45tupleIJN6thrust24THRUST_300001_SM_1000_NS6detail15normal_iteratorINSA_10device_ptrIdEEEEEEEE10policy1000El4ReLUSF_JPdEEEvT0_iT1_T2_DpNS2_10kernel_argIT3_EE
.visible .entry _ZN3cub18CUB_300001_SM_10006detail9transform16transform_kernelINS2_10policy_hubILb1EN4cuda3std3__45tupleIJN6thrust24THRUST_300001_SM_1000_NS6detail15normal_iteratorINSA_10device_ptrIdEEEEEEEE10policy1000El4ReLUSF_JPdEEEvT0_iT1_T2_DpNS2_10kernel_argIT3_EE(
	.param .u64 _ZN3cub18CUB_300001_SM_10006detail9transform16transform_kernelINS2_10policy_hubILb1EN4cuda3std3__45tupleIJN6thrust24THRUST_300001_SM_1000_NS6detail15normal_iteratorINSA_10device_ptrIdEEEEEEEE10policy1000El4ReLUSF_JPdEEEvT0_iT1_T2_DpNS2_10kernel_argIT3_EE_param_0,
	.param .u32 _ZN3cub18CUB_300001_SM_10006detail9transform16transform_kernelINS2_10policy_hubILb1EN4cuda3std3__45tupleIJN6thrust24THRUST_300001_SM_1000_NS6detail15normal_iteratorINSA_10device_ptrIdEEEEEEEE10policy1000El4ReLUSF_JPdEEEvT0_iT1_T2_DpNS2_10kernel_argIT3_EE_param_1,
	.param .align 1 .b8 _ZN3cub18CUB_300001_SM_10006detail9transform16transform_kernelINS2_10policy_hubILb1EN4cuda3std3__45tupleIJN6thrust24THRUST_300001_SM_1000_NS6detail15normal_iteratorINSA_10device_ptrIdEEEEEEEE10policy1000El4ReLUSF_JPdEEEvT0_iT1_T2_DpNS2_10kernel_argIT3_EE_param_2[1],
	.param .align 8 .b8 _ZN3cub18CUB_300001_SM_10006detail9transform16transform_kernelINS2_10policy_hubILb1EN4cuda3std3__45tupleIJN6thrust24THRUST_300001_SM_1000_NS6detail15normal_iteratorINSA_10device_ptrIdEEEEEEEE10policy1000El4ReLUSF_JPdEEEvT0_iT1_T2_DpNS2_10kernel_argIT3_EE_param_3[8],
	.param .align 8 .b8 _ZN3cub18CUB_300001_SM_10006detail9transform16transform_kernelINS2_10policy_hubILb1EN4cuda3std3__45tupleIJN6thrust24THRUST_300001_SM_1000_NS6detail15normal_iteratorINSA_10device_ptrIdEEEEEEEE10policy1000El4ReLUSF_JPdEEEvT0_iT1_T2_DpNS2_10kernel_argIT3_EE_param_4[16]
)
.maxntid 128
{
	.reg .pred 	%p<37>;
	.reg .b32 	%r<81>;
	.reg .b64 	%rd<72>;
	.reg .b64 	%fd<89>;

	ld.param.u64 	%rd16, [_ZN3cub18CUB_300001_SM_10006detail9transform16transform_kernelINS2_10policy_hubILb1EN4cuda3std3__45tupleIJN6thrust24THRUST_300001_SM_1000_NS6detail15normal_iteratorINSA_10device_ptrIdEEEEEEEE10policy1000El4ReLUSF_JPdEEEvT0_iT1_T2_DpNS2_10kernel_argIT3_EE_param_0];
	ld.param.u64 	%rd17, [_ZN3cub18CUB_300001_SM_10006detail9transform16transform_kernelINS2_10policy_hubILb1EN4cuda3std3__45tupleIJN6thrust24THRUST_300001_SM_1000_NS6detail15normal_iteratorINSA_10device_ptrIdEEEEEEEE10policy1000El4ReLUSF_JPdEEEvT0_iT1_T2_DpNS2_10kernel_argIT3_EE_param_4];
	ld.param.u64 	%rd18, [_ZN3cub18CUB_300001_SM_10006detail9transform16transform_kernelINS2_10policy_hubILb1EN4cuda3std3__45tupleIJN6thrust24THRUST_300001_SM_1000_NS6detail15normal_iteratorINSA_10device_ptrIdEEEEEEEE10policy1000El4ReLUSF_JPdEEEvT0_iT1_T2_DpNS2_10kernel_argIT3_EE_param_3];
	ld.param.u32 	%r47, [_ZN3cub18CUB_300001_SM_10006detail9transform16transform_kernelINS2_10policy_hubILb1EN4cuda3std3__45tupleIJN6thrust24THRUST_300001_SM_1000_NS6detail15normal_iteratorINSA_10device_ptrIdEEEEEEEE10policy1000El4ReLUSF_JPdEEEvT0_iT1_T2_DpNS2_10kernel_argIT3_EE_param_1];
	cvta.to.global.u64 	%rd1, %rd18;
	cvta.to.global.u64 	%rd2, %rd17;
	shl.b32 	%r1, %r47, 7;
	mov.u32 	%r48, %ctaid.x;
	cvt.u64.u32 	%rd19, %r48;
	cvt.s64.s32 	%rd20, %r1;
	mul.lo.s64 	%rd3, %rd20, %rd19;
	sub.s64 	%rd21, %rd16, %rd3;
	min.s64 	%rd22, %rd21, %rd20;
	cvt.u32.u64 	%r2, %rd22;
	shl.b32 	%r3, %r2, 3;
	mov.u32 	%r4, %tid.x;
	shl.b32 	%r69, %r4, 7;
	setp.ge.s32 	%p1, %r69, %r3;
	@%p1 bra 	$L__BB6_3;
	shl.b64 	%rd23, %rd3, 3;
	add.s64 	%rd24, %rd2, %rd23;
	mul.wide.u32 	%rd25, %r4, 128;
	add.s64 	%rd70, %rd24, %rd25;
$L__BB6_2:
	.pragma "nounroll";
	// begin inline asm
	prefetch.global.L2 [%rd70];
	// end inline asm
	add.s32 	%r69, %r69, 16384;
	add.s64 	%rd70, %rd70, 16384;
	setp.lt.s32 	%p2, %r69, %r3;
	@%p2 bra 	$L__BB6_2;
$L__BB6_3:
	shl.b64 	%rd27, %rd3, 3;
	add.s64 	%rd7, %rd2, %rd27;
	add.s64 	%rd8, %rd1, %rd27;
	setp.eq.s32 	%p3, %r1, %r2;
	@%p3 bra 	$L__BB6_45;
	setp.lt.s32 	%p4, %r47, 1;
	@%p4 bra 	$L__BB6_58;
	and.b32  	%r8, %r47, 7;
	setp.lt.u32 	%p5, %r47, 8;
	mov.b32 	%r78, 0;
	@%p5 bra 	$L__BB6_24;
	and.b32  	%r78, %r47, 2147483640;
	mov.b32 	%r72, 0;
$L__BB6_7:
	.pragma "nounroll";
	shl.b32 	%r51, %r72, 7;
	add.s32 	%r19, %r51, %r4;
	setp.ge.s32 	%p6, %r19, %r2;
	@%p6 bra 	$L__BB6_9;
	mul.wide.u32 	%rd28, %r19, 8;
	add.s64 	%rd29, %rd7, %rd28;
	ld.global.f64 	%fd1, [%rd29];
	max.f64 	%fd2, %fd1, 0d0000000000000000;
	add.s64 	%rd30, %rd8, %rd28;
	st.global.f64 	[%rd30], %fd2;
$L__BB6_9:
	add.s32 	%r52, %r19, 128;
	setp.ge.s32 	%p7, %r52, %r2;
	mul.wide.s32 	%rd31, %r52, 8;
	add.s64 	%rd12, %rd7, %rd31;
	add.s64 	%rd13, %rd8, %rd31;
	@%p7 bra 	$L__BB6_11;
	ld.global.f64 	%fd3, [%rd12];
	max.f64 	%fd4, %fd3, 0d0000000000000000;
	st.global.f64 	[%rd13], %fd4;
$L__BB6_11:
	add.s32 	%r53, %r19, 256;
	setp.ge.s32 	%p8, %r53, %r2;
	@%p8 bra 	$L__BB6_13;
	ld.global.f64 	%fd5, [%rd12+1024];
	max.f64 	%fd6, %fd5, 0d0000000000000000;
	st.global.f64 	[%rd13+1024], %fd6;
$L__BB6_13:
	add.s32 	%r54, %r19, 384;
	setp.ge.s32 	%p9, %r54, %r2;
	@%p9 bra 	$L__BB6_15;
	ld.global.f64 	%fd7, [%rd12+2048];
	max.f64 	%fd8, %fd7, 0d0000000000000000;
	st.global.f64 	[%rd13+2048], %fd8;
$L__BB6_15:
	add.s32 	%r55, %r19, 512;
	setp.ge.s32 	%p10, %r55, %r2;
	@%p10 bra 	$L__BB6_17;
	ld.global.f64 	%fd9, [%rd12+3072];
	max.f64 	%fd10, %fd9, 0d0000000000000000;
	st.global.f64 	[%rd13+3072], %fd10;
$L__BB6_17:
	add.s32 	%r56, %r19, 640;
	setp.ge.s32 	%p11, %r56, %r2;
	@%p11 bra 	$L__BB6_19;
	ld.global.f64 	%fd11, [%rd12+4096];
	max.f64 	%fd12, %fd11, 0d0000000000000000;
	st.global.f64 	[%rd13+4096], %fd12;
$L__BB6_19:
	add.s32 	%r57, %r19, 768;
	setp.ge.s32 	%p12, %r57, %r2;
	@%p12 bra 	$L__BB6_21;
	ld.global.f64 	%fd13, [%rd12+5120];
	max.f64 	%fd14, %fd13, 0d0000000000000000;
	st.global.f64 	[%rd13+5120], %fd14;
$L__BB6_21:
	add.s32 	%r58, %r19, 896;
	setp.ge.s32 	%p13, %r58, %r2;
	@%p13 bra 	$L__BB6_23;
	ld.global.f64 	%fd15, [%rd12+6144];
	max.f64 	%fd16, %fd15, 0d0000000000000000;
	st.global.f64 	[%rd13+6144], %fd16;
$L__BB6_23:
	add.s32 	%r72, %r72, 8;
	setp.eq.s32 	%p14, %r72, %r78;
	@%p14 bra 	$L__BB6_24;
	bra.uni 	$L__BB6_7;
$L__BB6_24:
	setp.eq.s32 	%p15, %r8, 0;
	@%p15 bra 	$L__BB6_58;
	and.b32  	%r35, %r47, 3;
	setp.lt.u32 	%p16, %r8, 4;
	@%p16 bra 	$L__BB6_35;
	shl.b32 	%r59, %r78, 7;
	add.s32 	%r36, %r59, %r4;
	setp.ge.s32 	%p17, %r36, %r2;
	@%p17 bra 	$L__BB6_28;
	mul.wide.s32 	%rd32, %r36, 8;
	add.s64 	%rd33, %rd7, %rd32;
	ld.global.f64 	%fd17, [%rd33];
	max.f64 	%fd18, %fd17, 0d0000000000000000;
	add.s64 	%rd34, %rd8, %rd32;
	st.global.f64 	[%rd34], %fd18;
$L__BB6_28:
	add.s32 	%r37, %r36, 128;
	setp.ge.s32 	%p18, %r37, %r2;
	@%p18 bra 	$L__BB6_30;
	mul.wide.s32 	%rd35, %r37, 8;
	add.s64 	%rd36, %rd7, %rd35;
	ld.global.f64 	%fd19, [%rd36];
	max.f64 	%fd20, %fd19, 0d0000000000000000;
	add.s64 	%rd37, %rd8, %rd35;
	st.global.f64 	[%rd37], %fd20;
$L__BB6_30:
	add.s32 	%r38, %r36, 256;
	setp.ge.s32 	%p19, %r38, %r2;
	@%p19 bra 	$L__BB6_32;
	mul.wide.s32 	%rd38, %r38, 8;
	add.s64 	%rd39, %rd7, %rd38;
	ld.global.f64 	%fd21, [%rd39];
	max.f64 	%fd22, %fd21, 0d0000000000000000;
	add.s64 	%rd40, %rd8, %rd38;
	st.global.f64 	[%rd40], %fd22;
$L__BB6_32:
	add.s32 	%r39, %r36, 384;
	setp.ge.s32 	%p20, %r39, %r2;
	@%p20 bra 	$L__BB6_34;
	mul.wide.s32 	%rd41, %r39, 8;
	add.s64 	%rd42, %rd7, %rd41;
	ld.global.f64 	%fd23, [%rd42];
	max.f64 	%fd24, %fd23, 0d0000000000000000;
	add.s64 	%rd43, %rd8, %rd41;
	st.global.f64 	[%rd43], %fd24;
$L__BB6_34:
	add.s32 	%r78, %r78, 4;
$L__BB6_35:
	setp.eq.s32 	%p21, %r35, 0;
	@%p21 bra 	$L__BB6_58;
	setp.eq.s32 	%p22, %r35, 1;
	@%p22 bra 	$L__BB6_42;
	shl.b32 	%r60, %r78, 7;
	add.s32 	%r42, %r60, %r4;
	setp.ge.s32 	%p23, %r42, %r2;
	@%p23 bra 	$L__BB6_39;
	mul.wide.s32 	%rd44, %r42, 8;
	add.s64 	%rd45, %rd7, %rd44;
	ld.global.f64 	%fd25, [%rd45];
	max.f64 	%fd26, %fd25, 0d0000000000000000;
	add.s64 	%rd46, %rd8, %rd44;
	st.global.f64 	[%rd46], %fd26;
$L__BB6_39:
	add.s32 	%r43, %r42, 128;
	setp.ge.s32 	%p24, %r43, %r2;
	@%p24 bra 	$L__BB6_41;
	mul.wide.s32 	%rd47, %r43, 8;
	add.s64 	%rd48, %rd7, %rd47;
	ld.global.f64 	%fd27, [%rd48];
	max.f64 	%fd28, %fd27, 0d0000000000000000;
	add.s64 	%rd49, %rd8, %rd47;
	st.global.f64 	[%rd49], %fd28;
$L__BB6_41:
	add.s32 	%r78, %r78, 2;
$L__BB6_42:
	and.b32  	%r61, %r47, 1;
	setp.eq.b32 	%p25, %r61, 1;
	not.pred 	%p26, %p25;
	@%p26 bra 	$L__BB6_58;
	shl.b32 	%r62, %r78, 7;
	add.s32 	%r46, %r62, %r4;
	setp.ge.s32 	%p27, %r46, %r2;
	@%p27 bra 	$L__BB6_58;
	mul.wide.s32 	%rd50, %r46, 8;
	add.s64 	%rd51, %rd7, %rd50;
	ld.global.f64 	%fd29, [%rd51];
	max.f64 	%fd30, %fd29, 0d0000000000000000;
	add.s64 	%rd52, %rd8, %rd50;
	st.global.f64 	[%rd52], %fd30;
	bra.uni 	$L__BB6_58;
$L__BB6_45:
	setp.lt.s32 	%p28, %r47, 1;
	@%p28 bra 	$L__BB6_58;
	and.b32  	%r10, %r47, 15;
	setp.lt.u32 	%p29, %r47, 16;
	mov.b32 	%r74, 0;
	@%p29 bra 	$L__BB6_49;
	and.b32  	%r74, %r47, 2147483632;
	neg.s32 	%r71, %r74;
	add.s32 	%r70, %r4, 1152;
	mul.wide.u32 	%rd53, %r4, 8;
	or.b64  	%rd71, %rd53, 8192;
$L__BB6_48:
	.pragma "nounroll";
	mul.wide.s32 	%rd54, %r70, 8;
	add.s64 	%rd55, %rd54, 3072;
	add.s64 	%rd56, %rd7, %rd71;
	ld.global.f64 	%fd31, [%rd56+-8192];
	max.f64 	%fd32, %fd31, 0d0000000000000000;
	add.s64 	%rd57, %rd8, %rd71;
	st.global.f64 	[%rd57+-8192], %fd32;
	ld.global.f64 	%fd33, [%rd56+-7168];
	max.f64 	%fd34, %fd33, 0d0000000000000000;
	st.global.f64 	[%rd57+-7168], %fd34;
	ld.global.f64 	%fd35, [%rd56+-6144];
	max.f64 	%fd36, %fd35, 0d0000000000000000;
	st.global.f64 	[%rd57+-6144], %fd36;
	ld.global.f64 	%fd37, [%rd56+-5120];
	max.f64 	%fd38, %fd37, 0d0000000000000000;
	st.global.f64 	[%rd57+-5120], %fd38;
	ld.global.f64 	%fd39, [%rd56+-4096];
	max.f64 	%fd40, %fd39, 0d0000000000000000;
	st.global.f64 	[%rd57+-4096], %fd40;
	ld.global.f64 	%fd41, [%rd56+-3072];
	max.f64 	%fd42, %fd41, 0d0000000000000000;
	st.global.f64 	[%rd57+-3072], %fd42;
	ld.global.f64 	%fd43, [%rd56+-2048];
	max.f64 	%fd44, %fd43, 0d0000000000000000;
	st.global.f64 	[%rd57+-2048], %fd44;
	ld.global.f64 	%fd45, [%rd56+-1024];
	max.f64 	%fd46, %fd45, 0d0000000000000000;
	st.global.f64 	[%rd57+-1024], %fd46;
	ld.global.f64 	%fd47, [%rd56];
	max.f64 	%fd48, %fd47, 0d0000000000000000;
	st.global.f64 	[%rd57], %fd48;
	add.s64 	%rd58, %rd7, %rd55;
	ld.global.f64 	%fd49, [%rd58+-3072];
	max.f64 	%fd50, %fd49, 0d0000000000000000;
	add.s64 	%rd59, %rd8, %rd55;
	st.global.f64 	[%rd59+-3072], %fd50;
	ld.global.f64 	%fd51, [%rd58+-2048];
	max.f64 	%fd52, %fd51, 0d0000000000000000;
	st.global.f64 	[%rd59+-2048], %fd52;
	ld.global.f64 	%fd53, [%rd58+-1024];
	max.f64 	%fd54, %fd53, 0d0000000000000000;
	st.global.f64 	[%rd59+-1024], %fd54;
	ld.global.f64 	%fd55, [%rd58];
	max.f64 	%fd56, %fd55, 0d0000000000000000;
	st.global.f64 	[%rd59], %fd56;
	ld.global.f64 	%fd57, [%rd58+1024];
	max.f64 	%fd58, %fd57, 0d0000000000000000;
	st.global.f64 	[%rd59+1024], %fd58;
	ld.global.f64 	%fd59, [%rd58+2048];
	max.f64 	%fd60, %fd59, 0d0000000000000000;
	st.global.f64 	[%rd59+2048], %fd60;
	ld.global.f64 	%fd61, [%rd58+3072];
	max.f64 	%fd62, %fd61, 0d0000000000000000;
	st.global.f64 	[%rd59+3072], %fd62;
	add.s32 	%r71, %r71, 16;
	add.s32 	%r70, %r70, 2048;
	add.s64 	%rd71, %rd71, 16384;
	setp.eq.s32 	%p30, %r71, 0;
	@%p30 bra 	$L__BB6_49;
	bra.uni 	$L__BB6_48;
$L__BB6_49:
	setp.eq.s32 	%p31, %r10, 0;
	@%p31 bra 	$L__BB6_58;
	and.b32  	%r22, %r47, 7;
	setp.lt.u32 	%p32, %r10, 8;
	@%p32 bra 	$L__BB6_52;
	shl.b32 	%r64, %r74, 7;
	add.s32 	%r65, %r64, %r4;
	mul.wide.s32 	%rd60, %r65, 8;
	add.s64 	%rd61, %rd7, %rd60;
	ld.global.f64 	%fd63, [%rd61];
	max.f64 	%fd64, %fd63, 0d0000000000000000;
	add.s64 	%rd62, %rd8, %rd60;
	st.global.f64 	[%rd62], %fd64;
	ld.global.f64 	%fd65, [%rd61+1024];
	max.f64 	%fd66, %fd65, 0d0000000000000000;
	st.global.f64 	[%rd62+1024], %fd66;
	ld.global.f64 	%fd67, [%rd61+2048];
	max.f64 	%fd68, %fd67, 0d0000000000000000;
	st.global.f64 	[%rd62+2048], %fd68;
	ld.global.f64 	%fd69, [%rd61+3072];
	max.f64 	%fd70, %fd69, 0d0000000000000000;
	st.global.f64 	[%rd62+3072], %fd70;
	ld.global.f64 	%fd71, [%rd61+4096];
	max.f64 	%fd72, %fd71, 0d0000000000000000;
	st.global.f64 	[%rd62+4096], %fd72;
	ld.global.f64 	%fd73, [%rd61+5120];
	max.f64 	%fd74, %fd73, 0d0000000000000000;
	st.global.f64 	[%rd62+5120], %fd74;
	ld.global.f64 	%fd75, [%rd61+6144];
	max.f64 	%fd76, %fd75, 0d0000000000000000;
	st.global.f64 	[%rd62+6144], %fd76;
	ld.global.f64 	%fd77, [%rd61+7168];
	max.f64 	%fd78, %fd77, 0d0000000000000000;
	st.global.f64 	[%rd62+7168], %fd78;
	add.s32 	%r74, %r74, 8;
$L__BB6_52:
	setp.eq.s32 	%p33, %r22, 0;
	@%p33 bra 	$L__BB6_58;
	and.b32  	%r25, %r47, 3;
	setp.lt.u32 	%p34, %r22, 4;
	@%p34 bra 	$L__BB6_55;
	shl.b32 	%r66, %r74, 7;
	add.s32 	%r67, %r66, %r4;
	mul.wide.s32 	%rd63, %r67, 8;
	add.s64 	%rd64, %rd7, %rd63;
	ld.global.f64 	%fd79, [%rd64];
	max.f64 	%fd80, %fd79, 0d0000000000000000;
	add.s64 	%rd65, %rd8, %rd63;
	st.global.f64 	[%rd65], %fd80;
	ld.global.f64 	%fd81, [%rd64+1024];
	max.f64 	%fd82, %fd81, 0d0000000000000000;
	st.global.f64 	[%rd65+1024], %fd82;
	ld.global.f64 	%fd83, [%rd64+2048];
	max.f64 	%fd84, %fd83, 0d0000000000000000;
	st.global.f64 	[%rd65+2048], %fd84;
	ld.global.f64 	%fd85, [%rd64+3072];
	max.f64 	%fd86, %fd85, 0d0000000000000000;
	st.global.f64 	[%rd65+3072], %fd86;
	add.s32 	%r74, %r74, 4;
$L__BB6_55:
	setp.eq.s32 	%p35, %r25, 0;
	@%p35 bra 	$L__BB6_58;
	shl.b32 	%r68, %r74, 7;
	add.s32 	%r77, %r4, %r68;
	neg.s32 	%r76, %r25;
$L__BB6_57:
	.pragma "nounroll";
	mul.wide.s32 	%rd67, %r77, 8;
	add.s64 	%rd68, %rd8, %rd67;
	add.s64 	%rd69, %rd7, %rd67;
	ld.global.f64 	%fd87, [%rd69];
	max.f64 	%fd88, %fd87, 0d0000000000000000;
	st.global.f64 	[%rd68], %fd88;
	add.s32 	%r77, %r77, 128;
	add.s32 	%r76, %r76, 1;
	setp.eq.s32 	%p36, %r76, 0;
	@%p36 bra 	$L__BB6_58;
	bra.uni 	$L__BB6_57;
$L__BB6_58:
	ret;

}
	// .globl	_ZN3cub18CUB_300001_SM_10006detail9transform16transform_kernelINS2_10policy_hubILb1EN4cuda3std3__45tupleIJN6thrust24THRUST_300001_SM_1000_NS6detail15normal_iteratorINSA_10device_ptrIdEEEEEEEE10policy1000Ei4TanHSF_JPdEEEvT0_iT1_T2_DpNS2_10kernel_argIT3_EE
.visible .entry _ZN3cub18CUB_300001_SM_10006detail9transform16transform_kernelINS2_10policy_hubILb1EN4cuda3std3__45tupleIJN6thrust24THRUST_300001_SM_1000_NS6detail15normal_iteratorINSA_10device_ptrIdEEEEEEEE10policy1000Ei4TanHSF_JPdEEEvT0_iT1_T2_DpNS2_10kernel_argIT3_EE(
	.param .u32 _ZN3cub18CUB_300001_SM_10006detail9transform16transform_kernelINS2_10policy_hubILb1EN4cuda3std3__45tupleIJN6thrust24THRUST_300001_SM_1000_NS6detail15normal_iteratorINSA_10device_ptrIdEEEEEEEE10policy1000Ei4TanHSF_JPdEEEvT0_iT1_T2_DpNS2_10kernel_argIT3_EE_param_0,
	.param .u32 _ZN3cub18CUB_300001_SM_10006detail9transform16transform_kernelINS2_10policy_hubILb1EN4cuda3std3__45tupleIJN6thrust24THRUST_300001_SM_1000_NS6detail15normal_iteratorINSA_10device_ptrIdEEEEEEEE10policy1000Ei4TanHSF_JPdEEEvT0_iT1_T2_DpNS2_10kernel_argIT3_EE_param_1,
	.param .align 1 .b8 _ZN3cub18CUB_300001_SM_10006detail9transform16transform_kernelINS2_10policy_hubILb1EN4cuda3std3__45tupleIJN6thrust24THRUST_300001_SM_1000_NS6detail15normal_iteratorINSA_10device_ptrIdEEEEEEEE10policy1000Ei4TanHSF_JPdEEEvT0_iT1_T2_DpNS2_10kernel_argIT3_EE_param_2[1],
	.param .align 8 .b8 _ZN3cub18CUB_300001_SM_10006detail9transform16transform_kernelINS2_10policy_hubILb1EN4cuda3std3__45tupleIJN6thrust24THRUST_300001_SM_1000_NS6detail15normal_iteratorINSA_10device_ptrIdEEEEEEEE10policy1000Ei4TanHSF_JPdEEEvT0_iT1_T2_DpNS2_10kernel_argIT3_EE_param_3[8],
	.param .align 8 .b8 _ZN3cub18CUB_300001_SM_10006detail9transform16transform_kernelINS2_10policy_hubILb1EN4cuda3std3__45tupleIJN6thrust24THRUST_300001_SM_1000_NS6detail15normal_iteratorINSA_10device_ptrIdEEEEEEEE10policy1000Ei4TanHSF_JPdEEEvT0_iT1_T2_DpNS2_10kernel_argIT3_EE_param_4[16]
)
.maxntid 128
{
	.reg .pred 	%p<29>;
	.reg .b32 	%r<63>;
	.reg .b32 	%f<25>;
	.reg .b64 	%rd<36>;
	.reg .b64 	%fd<277>;

	ld.param.u32 	%r34, [_ZN3cub18CUB_300001_SM_10006detail9transform16transform_kernelINS2_10policy_hubILb1EN4cuda3std3__45tupleIJN6thrust24THRUST_300001_SM_1000_NS6detail15normal_iteratorINSA_10device_ptrIdEEEEEEEE10policy1000Ei4TanHSF_JPdEEEvT0_iT1_T2_DpNS2_10kernel_argIT3_EE_param_0];
	ld.param.u64 	%rd10, [_ZN3cub18CUB_300001_SM_10006detail9transform16transform_kernelINS2_10policy_hubILb1EN4cuda3std3__45tupleIJN6thrust24THRUST_300001_SM_1000_NS6detail15normal_iteratorINSA_10device_ptrIdEEEEEEEE10policy1000Ei4TanHSF_JPdEEEvT0_iT1_T2_DpNS2_10kernel_argIT3_EE_param_4];
	ld.param.u64 	%rd11, [_ZN3cub18CUB_300001_SM_10006detail9transform16transform_kernelINS2_10policy_hubILb1EN4cuda3std3__45tupleIJN6thrust24THRUST_300001_SM_1000_NS6detail15normal_iteratorINSA_10device_ptrIdEEEEEEEE10policy1000Ei4TanHSF_JPdEEEvT0_iT1_T2_DpNS2_10kernel_argIT3_EE_param_3];
	ld.param.u32 	%r33, [_ZN3cub18CUB_300001_SM_10006detail9transform16transform_kernelINS2_10policy_hubILb1EN4cuda3std3__45tupleIJN6thrust24THRUST_300001_SM_1000_NS6detail15normal_iteratorINSA_10device_ptrIdEEEEEEEE10policy1000Ei4TanHSF_JPdEEEvT0_iT1_T2_DpNS2_10kernel_argIT3_EE_param_1];
	cvta.to.global.u64 	%rd1, %rd11;
	cvta.to.global.u64 	%rd2, %rd10;
	shl.b32 	%r1, %r33, 7;
	mov.u32 	%r35, %ctaid.x;
	mul.lo.s32 	%r2, %r1, %r35;
	sub.s32 	%r3, %r34, %r2;
	min.s32 	%r4, %r1, %r3;
	shl.b32 	%r5, %r4, 3;
	mov.u32 	%r6, %tid.x;
	shl.b32 	%r56, %r6, 7;
	setp.ge.s32 	%p1, %r56, %r5;
	@%p1 bra 	$L__BB7_3;
	mul.wide.u32 	%rd12, %r6, 128;
	add.s64 	%rd13, %rd2, %rd12;
	mul.wide.s32 	%rd14, %r2, 8;
	add.s64 	%rd35, %rd13, %rd14;
$L__BB7_2:
	.pragma "nounroll";
	// begin inline asm
	prefetch.global.L2 [%rd35];
	// end inline asm
	add.s32 	%r56, %r56, 16384;
	add.s64 	%rd35, %rd35, 16384;
	setp.lt.s32 	%p2, %r56, %r5;
	@%p2 bra 	$L__BB7_2;
$L__BB7_3:
	mul.wide.s32 	%rd16, %r2, 8;
	add.s64 	%rd6, %rd2, %rd16;
	add.s64 	%rd7, %rd1, %rd16;
	setp.gt.s32 	%p3, %r1, %r3;
	@%p3 bra 	$L__BB7_9;
	setp.lt.s32 	%p4, %r33, 1;
	@%p4 bra 	$L__BB7_41;
	setp.eq.s32 	%p5, %r33, 1;
	mov.b32 	%r62, 0;
	@%p5 bra 	$L__BB7_21;
	and.b32  	%r37, %r33, 2147483646;
	neg.s32 	%r58, %r37;
	mov.u32 	%r57, %r6;
$L__BB7_7:
	mul.wide.s32 	%rd17, %r57, 8;
	add.s64 	%rd8, %rd6, %rd17;
	ld.global.f64 	%fd1, [%rd8];
	{
	.reg .b32 %temp; 
	mov.b64 	{%temp, %r38}, %fd1;
	}
	and.b32  	%r14, %r38, 2147483647;
	{
	.reg .b32 %temp; 
	mov.b64 	{%r39, %temp}, %fd1;
	}
	mov.b64 	%fd2, {%r39, %r14};
	setp.ltu.f64 	%p6, %fd2, 0d3FE4F92224DD2F1A;
	@%p6 bra 	$L__BB7_15;
	add.f64 	%fd31, %fd2, %fd2;
	cvt.rn.f32.f64 	%f1, %fd31;
	mul.f32 	%f2, %f1, 0f3FB8AA3B;
	cvt.rni.f32.f32 	%f3, %f2;
	cvt.f64.f32 	%fd32, %f3;
	fma.rn.f64 	%fd33, %fd32, 0dBFE62E42FEFA39EF, %fd31;
	fma.rn.f64 	%fd34, %fd33, 0d3E5AE904A4741B81, 0d3E928A27F89B6999;
	fma.rn.f64 	%fd35, %fd34, %fd33, 0d3EC71DE715FF7E07;
	fma.rn.f64 	%fd36, %fd35, %fd33, 0d3EFA019A6B0AC45A;
	fma.rn.f64 	%fd37, %fd36, %fd33, 0d3F2A01A017EED94F;
	fma.rn.f64 	%fd38, %fd37, %fd33, 0d3F56C16C17F2A71B;
	fma.rn.f64 	%fd39, %fd38, %fd33, 0d3F811111111173C4;
	fma.rn.f64 	%fd40, %fd39, %fd33, 0d3FA555555555211A;
	fma.rn.f64 	%fd41, %fd40, %fd33, 0d3FC5555555555540;
	fma.rn.f64 	%fd42, %fd41, %fd33, 0d3FE0000000000005;
	mul.f64 	%fd43, %fd33, %fd42;
	fma.rn.f64 	%fd44, %fd43, %fd33, %fd33;
	ex2.approx.ftz.f32 	%f4, %f3;
	cvt.f64.f32 	%fd45, %f4;
	mov.f64 	%fd46, 0d3FF0000000000000;
	sub.f64 	%fd47, %fd46, %fd45;
	neg.f64 	%fd48, %fd44;
	fma.rn.f64 	%fd49, %fd48, %fd45, %fd47;
	mov.f64 	%fd50, 0d4000000000000000;
	sub.f64 	%fd51, %fd50, %fd49;
	rcp.approx.ftz.f64 	%fd52, %fd51;
	neg.f64 	%fd53, %fd51;
	fma.rn.f64 	%fd54, %fd53, %fd52, 0d3FF0000000000000;
	fma.rn.f64 	%fd55, %fd54, %fd54, %fd54;
	fma.rn.f64 	%fd56, %fd55, %fd52, %fd52;
	fma.rn.f64 	%fd57, %fd56, 0dC000000000000000, 0d3FF0000000000000;
	setp.gt.u32 	%p7, %r14, 1077088193;
	selp.f64 	%fd58, 0d3FF0000000000000, %fd57, %p7;
	copysign.f64 	%fd271, %fd1, %fd58;
	bra.uni 	$L__BB7_16;
$L__BB7_9:
	setp.lt.s32 	%p15, %r33, 1;
	@%p15 bra 	$L__BB7_41;
	setp.eq.s32 	%p16, %r33, 1;
	mov.b32 	%r61, 0;
	@%p16 bra 	$L__BB7_33;
	and.b32  	%r47, %r33, 2147483646;
	neg.s32 	%r60, %r47;
	mov.u32 	%r59, %r6;
$L__BB7_12:
	add.s32 	%r20, %r59, 128;
	setp.ge.s32 	%p17, %r59, %r4;
	@%p17 bra 	$L__BB7_26;
	mul.wide.s32 	%rd23, %r59, 8;
	add.s64 	%rd24, %rd6, %rd23;
	ld.global.f64 	%fd11, [%rd24];
	{
	.reg .b32 %temp; 
	mov.b64 	{%temp, %r48}, %fd11;
	}
	and.b32  	%r21, %r48, 2147483647;
	{
	.reg .b32 %temp; 
	mov.b64 	{%r49, %temp}, %fd11;
	}
	mov.b64 	%fd12, {%r49, %r21};
	setp.ltu.f64 	%p18, %fd12, 0d3FE4F92224DD2F1A;
	@%p18 bra 	$L__BB7_24;
	add.f64 	%fd151, %fd12, %fd12;
	cvt.rn.f32.f64 	%f13, %fd151;
	mul.f32 	%f14, %f13, 0f3FB8AA3B;
	cvt.rni.f32.f32 	%f15, %f14;
	cvt.f64.f32 	%fd152, %f15;
	fma.rn.f64 	%fd153, %fd152, 0dBFE62E42FEFA39EF, %fd151;
	fma.rn.f64 	%fd154, %fd153, 0d3E5AE904A4741B81, 0d3E928A27F89B6999;
	fma.rn.f64 	%fd155, %fd154, %fd153, 0d3EC71DE715FF7E07;
	fma.rn.f64 	%fd156, %fd155, %fd153, 0d3EFA019A6B0AC45A;
	fma.rn.f64 	%fd157, %fd156, %fd153, 0d3F2A01A017EED94F;
	fma.rn.f64 	%fd158, %fd157, %fd153, 0d3F56C16C17F2A71B;
	fma.rn.f64 	%fd159, %fd158, %fd153, 0d3F811111111173C4;
	fma.rn.f64 	%fd160, %fd159, %fd153, 0d3FA555555555211A;
	fma.rn.f64 	%fd161, %fd160, %fd153, 0d3FC5555555555540;
	fma.rn.f64 	%fd162, %fd161, %fd153, 0d3FE0000000000005;
	mul.f64 	%fd163, %fd153, %fd162;
	fma.rn.f64 	%fd164, %fd163, %fd153, %fd153;
	ex2.approx.ftz.f32 	%f16, %f15;
	cvt.f64.f32 	%fd165, %f16;
	mov.f64 	%fd166, 0d3FF0000000000000;
	sub.f64 	%fd167, %fd166, %fd165;
	neg.f64 	%fd168, %fd164;
	fma.rn.f64 	%fd169, %fd168, %fd165, %fd167;
	mov.f64 	%fd170, 0d4000000000000000;
	sub.f64 	%fd171, %fd170, %fd169;
	rcp.approx.ftz.f64 	%fd172, %fd171;
	neg.f64 	%fd173, %fd171;
	fma.rn.f64 	%fd174, %fd173, %fd172, 0d3FF0000000000000;
	fma.rn.f64 	%fd175, %fd174, %fd174, %fd174;
	fma.rn.f64 	%fd176, %fd175, %fd172, %fd172;
	fma.rn.f64 	%fd177, %fd176, 0dC000000000000000, 0d3FF0000000000000;
	setp.gt.u32 	%p19, %r21, 1077088193;
	selp.f64 	%fd178, 0d3FF0000000000000, %fd177, %p19;
	copysign.f64 	%fd273, %fd11, %fd178;
	bra.uni 	$L__BB7_25;
$L__BB7_15:
	mul.f64 	%fd59, %fd1, %fd1;
	fma.rn.f64 	%fd60, %fd59, 0dBEF0BC46E2F5E964, 0d3F14359F420AFC3D;
	fma.rn.f64 	%fd61, %fd60, %fd59, 0dBF2DF9F0728C5D84;
	fma.rn.f64 	%fd62, %fd61, %fd59, 0d3F4337D1CEC4F033;
	fma.rn.f64 	%fd63, %fd62, %fd59, 0dBF57D6E9674335B3;
	fma.rn.f64 	%fd64, %fd63, %fd59, 0d3F6D6D000D7AAD3D;
	fma.rn.f64 	%fd65, %fd64, %fd59, 0dBF8226E1F3CF1EF5;
	fma.rn.f64 	%fd66, %fd65, %fd59, 0d3F9664F47EC0C8CF;
	fma.rn.f64 	%fd67, %fd66, %fd59, 0dBFABA1BA1B80AB40;
	fma.rn.f64 	%fd68, %fd67, %fd59, 0d3FC111111110FA4A;
	fma.rn.f64 	%fd69, %fd68, %fd59, 0dBFD5555555555550;
	fma.rn.f64 	%fd70, %fd69, %fd59, 0d0000000000000000;
	fma.rn.f64 	%fd271, %fd70, %fd1, %fd1;
$L__BB7_16:
	add.s64 	%rd9, %rd7, %rd17;
	st.global.f64 	[%rd9], %fd271;
	ld.global.f64 	%fd6, [%rd8+1024];
	{
	.reg .b32 %temp; 
	mov.b64 	{%temp, %r40}, %fd6;
	}
	and.b32  	%r15, %r40, 2147483647;
	{
	.reg .b32 %temp; 
	mov.b64 	{%r41, %temp}, %fd6;
	}
	mov.b64 	%fd7, {%r41, %r15};
	setp.ltu.f64 	%p8, %fd7, 0d3FE4F92224DD2F1A;
	@%p8 bra 	$L__BB7_18;
	add.f64 	%fd71, %fd7, %fd7;
	cvt.rn.f32.f64 	%f5, %fd71;
	mul.f32 	%f6, %f5, 0f3FB8AA3B;
	cvt.rni.f32.f32 	%f7, %f6;
	cvt.f64.f32 	%fd72, %f7;
	fma.rn.f64 	%fd73, %fd72, 0dBFE62E42FEFA39EF, %fd71;
	fma.rn.f64 	%fd74, %fd73, 0d3E5AE904A4741B81, 0d3E928A27F89B6999;
	fma.rn.f64 	%fd75, %fd74, %fd73, 0d3EC71DE715FF7E07;
	fma.rn.f64 	%fd76, %fd75, %fd73, 0d3EFA019A6B0AC45A;
	fma.rn.f64 	%fd77, %fd76, %fd73, 0d3F2A01A017EED94F;
	fma.rn.f64 	%fd78, %fd77, %fd73, 0d3F56C16C17F2A71B;
	fma.rn.f64 	%fd79, %fd78, %fd73, 0d3F811111111173C4;
	fma.rn.f64 	%fd80, %fd79, %fd73, 0d3FA555555555211A;
	fma.rn.f64 	%fd81, %fd80, %fd73, 0d3FC5555555555540;
	fma.rn.f64 	%fd82, %fd81, %fd73, 0d3FE0000000000005;
	mul.f64 	%fd83, %fd73, %fd82;
	fma.rn.f64 	%fd84, %fd83, %fd73, %fd73;
	ex2.approx.ftz.f32 	%f8, %f7;
	cvt.f64.f32 	%fd85, %f8;
	mov.f64 	%fd86, 0d3FF0000000000000;
	sub.f64 	%fd87, %fd86, %fd85;
	neg.f64 	%fd88, %fd84;
	fma.rn.f64 	%fd89, %fd88, %fd85, %fd87;
	mov.f64 	%fd90, 0d4000000000000000;
	sub.f64 	%fd91, %fd90, %fd89;
	rcp.approx.ftz.f64 	%fd92, %fd91;
	neg.f64 	%fd93, %fd91;
	fma.rn.f64 	%fd94, %fd93, %fd92, 0d3FF0000000000000;
	fma.rn.f64 	%fd95, %fd94, %fd94, %fd94;
	fma.rn.f64 	%fd96, %fd95, %fd92, %fd92;
	fma.rn.f64 	%fd97, %fd96, 0dC000000000000000, 0d3FF0000000000000;
	setp.gt.u32 	%p9, %r15, 1077088193;
	selp.f64 	%fd98, 0d3FF0000000000000, %fd97, %p9;
	copysign.f64 	%fd272, %fd6, %fd98;
	bra.uni 	$L__BB7_19;
$L__BB7_18:
	mul.f64 	%fd99, %fd6, %fd6;
	fma.rn.f64 	%fd100, %fd99, 0dBEF0BC46E2F5E964, 0d3F14359F420AFC3D;
	fma.rn.f64 	%fd101, %fd100, %fd99, 0dBF2DF9F0728C5D84;
	fma.rn.f64 	%fd102, %fd101, %fd99, 0d3F4337D1CEC4F033;
	fma.rn.f64 	%fd103, %fd102, %fd99, 0dBF57D6E9674335B3;
	fma.rn.f64 	%fd104, %fd103, %fd99, 0d3F6D6D000D7AAD3D;
	fma.rn.f64 	%fd105, %fd104, %fd99, 0dBF8226E1F3CF1EF5;
	fma.rn.f64 	%fd106, %fd105, %fd99, 0d3F9664F47EC0C8CF;
	fma.rn.f64 	%fd107, %fd106, %fd99, 0dBFABA1BA1B80AB40;
	fma.rn.f64 	%fd108, %fd107, %fd99, 0d3FC111111110FA4A;
	fma.rn.f64 	%fd109, %fd108, %fd99, 0dBFD5555555555550;
	fma.rn.f64 	%fd110, %fd109, %fd99, 0d0000000000000000;
	fma.rn.f64 	%fd272, %fd110, %fd6, %fd6;
$L__BB7_19:
	st.global.f64 	[%rd9+1024], %fd272;
	add.s32 	%r58, %r58, 2;
	add.s32 	%r57, %r57, 256;
	setp.eq.s32 	%p10, %r58, 0;
	@%p10 bra 	$L__BB7_20;
	bra.uni 	$L__BB7_7;
$L__BB7_20:
	and.b32  	%r62, %r1, -256;
$L__BB7_21:
	and.b32  	%r43, %r33, 1;
	setp.eq.b32 	%p11, %r43, 1;
	not.pred 	%p12, %p11;
	@%p12 bra 	$L__BB7_41;
	add.s32 	%r31, %r62, %r6;
	mul.wide.s32 	%rd19, %r31, 8;
	add.s64 	%rd20, %rd6, %rd19;
	ld.global.f64 	%fd26, [%rd20];
	{
	.reg .b32 %temp; 
	mov.b64 	{%temp, %r44}, %fd26;
	}
	and.b32  	%r32, %r44, 2147483647;
	{
	.reg .b32 %temp; 
	mov.b64 	{%r45, %temp}, %fd26;
	}
	mov.b64 	%fd27, {%r45, %r32};
	setp.ltu.f64 	%p13, %fd27, 0d3FE4F92224DD2F1A;
	@%p13 bra 	$L__BB7_39;
	add.f64 	%fd111, %fd27, %fd27;
	cvt.rn.f32.f64 	%f9, %fd111;
	mul.f32 	%f10, %f9, 0f3FB8AA3B;
	cvt.rni.f32.f32 	%f11, %f10;
	cvt.f64.f32 	%fd112, %f11;
	fma.rn.f64 	%fd113, %fd112, 0dBFE62E42FEFA39EF, %fd111;
	fma.rn.f64 	%fd114, %fd113, 0d3E5AE904A4741B81, 0d3E928A27F89B6999;
	fma.rn.f64 	%fd115, %fd114, %fd113, 0d3EC71DE715FF7E07;
	fma.rn.f64 	%fd116, %fd115, %fd113, 0d3EFA019A6B0AC45A;
	fma.rn.f64 	%fd117, %fd116, %fd113, 0d3F2A01A017EED94F;
	fma.rn.f64 	%fd118, %fd117, %fd113, 0d3F56C16C17F2A71B;
	fma.rn.f64 	%fd119, %fd118, %fd113, 0d3F811111111173C4;
	fma.rn.f64 	%fd120, %fd119, %fd113, 0d3FA555555555211A;
	fma.rn.f64 	%fd121, %fd120, %fd113, 0d3FC5555555555540;
	fma.rn.f64 	%fd122, %fd121, %fd113, 0d3FE0000000000005;
	mul.f64 	%fd123, %fd113, %fd122;
	fma.rn.f64 	%fd124, %fd123, %fd113, %fd113;
	ex2.approx.ftz.f32 	%f12, %f11;
	cvt.f64.f32 	%fd125, %f12;
	mov.f64 	%fd126, 0d3FF0000000000000;
	sub.f64 	%fd127, %fd126, %fd125;
	neg.f64 	%fd128, %fd124;
	fma.rn.f64 	%fd129, %fd128, %fd125, %fd127;
	mov.f64 	%fd130, 0d4000000000000000;
	sub.f64 	%fd131, %fd130, %fd129;
	rcp.approx.ftz.f64 	%fd132, %fd131;
	neg.f64 	%fd133, %fd131;
	fma.rn.f64 	%fd134, %fd133, %fd132, 0d3FF0000000000000;
	fma.rn.f64 	%fd135, %fd134, %fd134, %fd134;
	fma.rn.f64 	%fd136, %fd135, %fd132, %fd132;
	fma.rn.f64 	%fd137, %fd136, 0dC000000000000000, 0d3FF0000000000000;
	setp.gt.u32 	%p14, %r32, 1077088193;
	selp.f64 	%fd138, 0d3FF0000000000000, %fd137, %p14;
	copysign.f64 	%fd276, %fd26, %fd138;
	bra.uni 	$L__BB7_40;
$L__BB7_24:
	mul.f64 	%fd179, %fd11, %fd11;
	fma.rn.f64 	%fd180, %fd179, 0dBEF0BC46E2F5E964, 0d3F14359F420AFC3D;
	fma.rn.f64 	%fd181, %fd180, %fd179, 0dBF2DF9F0728C5D84;
	fma.rn.f64 	%fd182, %fd181, %fd179, 0d3F4337D1CEC4F033;
	fma.rn.f64 	%fd183, %fd182, %fd179, 0dBF57D6E9674335B3;
	fma.rn.f64 	%fd184, %fd183, %fd179, 0d3F6D6D000D7AAD3D;
	fma.rn.f64 	%fd185, %fd184, %fd179, 0dBF8226E1F3CF1EF5;
	fma.rn.f64 	%fd186, %fd185, %fd179, 0d3F9664F47EC0C8CF;
	fma.rn.f64 	%fd187, %fd186, %fd179, 0dBFABA1BA1B80AB40;
	fma.rn.f64 	%fd188, %fd187, %fd179, 0d3FC111111110FA4A;
	fma.rn.f64 	%fd189, %fd188, %fd179, 0dBFD5555555555550;
	fma.rn.f64 	%fd190, %fd189, %fd179, 0d0000000000000000;
	fma.rn.f64 	%fd273, %fd190, %fd11, %fd11;
$L__BB7_25:
	add.s64 	%rd26, %rd7, %rd23;
	st.global.f64 	[%rd26], %fd273;
$L__BB7_26:
	setp.ge.s32 	%p20, %r20, %r4;
	@%p20 bra 	$L__BB7_31;
	mul.wide.s32 	%rd27, %r20, 8;
	add.s64 	%rd28, %rd6, %rd27;
	ld.global.f64 	%fd16, [%rd28];
	{
	.reg .b32 %temp; 
	mov.b64 	{%temp, %r50}, %fd16;
	}
	and.b32  	%r22, %r50, 2147483647;
	{
	.reg .b32 %temp; 
	mov.b64 	{%r51, %temp}, %fd16;
	}
	mov.b64 	%fd17, {%r51, %r22};
	setp.ltu.f64 	%p21, %fd17, 0d3FE4F92224DD2F1A;
	@%p21 bra 	$L__BB7_29;
	add.f64 	%fd191, %fd17, %fd17;
	cvt.rn.f32.f64 	%f17, %fd191;
	mul.f32 	%f18, %f17, 0f3FB8AA3B;
	cvt.rni.f32.f32 	%f19, %f18;
	cvt.f64.f32 	%fd192, %f19;
	fma.rn.f64 	%fd193, %fd192, 0dBFE62E42FEFA39EF, %fd191;
	fma.rn.f64 	%fd194, %fd193, 0d3E5AE904A4741B81, 0d3E928A27F89B6999;
	fma.rn.f64 	%fd195, %fd194, %fd193, 0d3EC71DE715FF7E07;
	fma.rn.f64 	%fd196, %fd195, %fd193, 0d3EFA019A6B0AC45A;
	fma.rn.f64 	%fd197, %fd196, %fd193, 0d3F2A01A017EED94F;
	fma.rn.f64 	%fd198, %fd197, %fd193, 0d3F56C16C17F2A71B;
	fma.rn.f64 	%fd199, %fd198, %fd193, 0d3F811111111173C4;
	fma.rn.f64 	%fd200, %fd199, %fd193, 0d3FA555555555211A;
	fma.rn.f64 	%fd201, %fd200, %fd193, 0d3FC5555555555540;
	fma.rn.f64 	%fd202, %fd201, %fd193, 0d3FE0000000000005;
	mul.f64 	%fd203, %fd193, %fd202;
	fma.rn.f64 	%fd204, %fd203, %fd193, %fd193;
	ex2.approx.ftz.f32 	%f20, %f19;
	cvt.f64.f32 	%fd205, %f20;
	mov.f64 	%fd206, 0d3FF0000000000000;
	sub.f64 	%fd207, %fd206, %fd205;
	neg.f64 	%fd208, %fd204;
	fma.rn.f64 	%fd209, %fd208, %fd205, %fd207;
	mov.f64 	%fd210, 0d4000000000000000;
	sub.f64 	%fd211, %fd210, %fd209;
	rcp.approx.ftz.f64 	%fd212, %fd211;
	neg.f64 	%fd213, %fd211;
	fma.rn.f64 	%fd214, %fd213, %fd212, 0d3FF0000000000000;
	fma.rn.f64 	%fd215, %fd214, %fd214, %fd214;
	fma.rn.f64 	%fd216, %fd215, %fd212, %fd212;
	fma.rn.f64 	%fd217, %fd216, 0dC000000000000000, 0d3FF0000000000000;
	setp.gt.u32 	%p22, %r22, 1077088193;
	selp.f64 	%fd218, 0d3FF0000000000000, %fd217, %p22;
	copysign.f64 	%fd274, %fd16, %fd218;
	bra.uni 	$L__BB7_30;
$L__BB7_29:
	mul.f64 	%fd219, %fd16, %fd16;
	fma.rn.f64 	%fd220, %fd219, 0dBEF0BC46E2F5E964, 0d3F14359F420AFC3D;
	fma.rn.f64 	%fd221, %fd220, %fd219, 0dBF2DF9F0728C5D84;
	fma.rn.f64 	%fd222, %fd221, %fd219, 0d3F4337D1CEC4F033;
	fma.rn.f64 	%fd223, %fd222, %fd219, 0dBF57D6E9674335B3;
	fma.rn.f64 	%fd224, %fd223, %fd219, 0d3F6D6D000D7AAD3D;
	fma.rn.f64 	%fd225, %fd224, %fd219, 0dBF8226E1F3CF1EF5;
	fma.rn.f64 	%fd226, %fd225, %fd219, 0d3F9664F47EC0C8CF;
	fma.rn.f64 	%fd227, %fd226, %fd219, 0dBFABA1BA1B80AB40;
	fma.rn.f64 	%fd228, %fd227, %fd219, 0d3FC111111110FA4A;
	fma.rn.f64 	%fd229, %fd228, %fd219, 0dBFD5555555555550;
	fma.rn.f64 	%fd230, %fd229, %fd219, 0d0000000000000000;
	fma.rn.f64 	%fd274, %fd230, %fd16, %fd16;
$L__BB7_30:
	add.s64 	%rd30, %rd7, %rd27;
	st.global.f64 	[%rd30], %fd274;
$L__BB7_31:
	add.s32 	%r60, %r60, 2;
	add.s32 	%r59, %r59, 256;
	setp.ne.s32 	%p23, %r60, 0;
	@%p23 bra 	$L__BB7_12;
	and.b32  	%r61, %r1, -256;
$L__BB7_33:
	and.b32  	%r53, %r33, 1;
	setp.eq.b32 	%p24, %r53, 1;
	not.pred 	%p25, %p24;
	@%p25 bra 	$L__BB7_41;
	add.s32 	%r27, %r61, %r6;
	setp.ge.s32 	%p26, %r27, %r4;
	@%p26 bra 	$L__BB7_41;
	mul.wide.s32 	%rd31, %r27, 8;
	add.s64 	%rd32, %rd6, %rd31;
	ld.global.f64 	%fd21, [%rd32];
	{
	.reg .b32 %temp; 
	mov.b64 	{%temp, %r54}, %fd21;
	}
	and.b32  	%r28, %r54, 2147483647;
	{
	.reg .b32 %temp; 
	mov.b64 	{%r55, %temp}, %fd21;
	}
	mov.b64 	%fd22, {%r55, %r28};
	setp.ltu.f64 	%p27, %fd22, 0d3FE4F92224DD2F1A;
	@%p27 bra 	$L__BB7_37;
	add.f64 	%fd231, %fd22, %fd22;
	cvt.rn.f32.f64 	%f21, %fd231;
	mul.f32 	%f22, %f21, 0f3FB8AA3B;
	cvt.rni.f32.f32 	%f23, %f22;
	cvt.f64.f32 	%fd232, %f23;
	fma.rn.f64 	%fd233, %fd232, 0dBFE62E42FEFA39EF, %fd231;
	fma.rn.f64 	%fd234, %fd233, 0d3E5AE904A4741B81, 0d3E928A27F89B6999;
	fma.rn.f64 	%fd235, %fd234, %fd233, 0d3EC71DE715FF7E07;
	fma.rn.f64 	%fd236, %fd235, %fd233, 0d3EFA019A6B0AC45A;
	fma.rn.f64 	%fd237, %fd236, %fd233, 0d3F2A01A017EED94F;
	fma.rn.f64 	%fd238, %fd237, %fd233, 0d3F56C16C17F2A71B;
	fma.rn.f64 	%fd239, %fd238, %fd233, 0d3F811111111173C4;
	fma.rn.f64 	%fd240, %fd239, %fd233, 0d3FA555555555211A;
	fma.rn.f64 	%fd241, %fd240, %fd233, 0d3FC5555555555540;
	fma.rn.f64 	%fd242, %fd241, %fd233, 0d3FE0000000000005;
	mul.f64 	%fd243, %fd233, %fd242;
	fma.rn.f64 	%fd244, %fd243, %fd233, %fd233;
	ex2.approx.ftz.f32 	%f24, %f23;
	cvt.f64.f32 	%fd245, %f24;
	mov.f64 	%fd246, 0d3FF0000000000000;
	sub.f64 	%fd247, %fd246, %fd245;
	neg.f64 	%fd248, %fd244;
	fma.rn.f64 	%fd249, %fd248, %fd245, %fd247;
	mov.f64 	%fd250, 0d4000000000000000;
	sub.f64 	%fd251, %fd250, %fd249;
	rcp.approx.ftz.f64 	%fd252, %fd251;
	neg.f64 	%fd253, %fd251;
	fma.rn.f64 	%fd254, %fd253, %fd252, 0d3FF0000000000000;
	fma.rn.f64 	%fd255, %fd254, %fd254, %fd254;
	fma.rn.f64 	%fd256, %fd255, %fd252, %fd252;
	fma.rn.f64 	%fd257, %fd256, 0dC000000000000000, 0d3FF0000000000000;
	setp.gt.u32 	%p28, %r28, 1077088193;
	selp.f64 	%fd258, 0d3FF0000000000000, %fd257, %p28;
	copysign.f64 	%fd275, %fd21, %fd258;
	bra.uni 	$L__BB7_38;
$L__BB7_37:
	mul.f64 	%fd259, %fd21, %fd21;
	fma.rn.f64 	%fd260, %fd259, 0dBEF0BC46E2F5E964, 0d3F14359F420AFC3D;
	fma.rn.f64 	%fd261, %fd260, %fd259, 0dBF2DF9F0728C5D84;
	fma.rn.f64 	%fd262, %fd261, %fd259, 0d3F4337D1CEC4F033;
	fma.rn.f64 	%fd263, %fd262, %fd259, 0dBF57D6E9674335B3;
	fma.rn.f64 	%fd264, %fd263, %fd259, 0d3F6D6D000D7AAD3D;
	fma.rn.f64 	%fd265, %fd264, %fd259, 0dBF8226E1F3CF1EF5;
	fma.rn.f64 	%fd266, %fd265, %fd259, 0d3F9664F47EC0C8CF;
	fma.rn.f64 	%fd267, %fd266, %fd259, 0dBFABA1BA1B80AB40;
	fma.rn.f64 	%fd268, %fd267, %fd259, 0d3FC111111110FA4A;
	fma.rn.f64 	%fd269, %fd268, %fd259, 0dBFD5555555555550;
	fma.rn.f64 	%fd270, %fd269, %fd259, 0d0000000000000000;
	fma.rn.f64 	%fd275, %fd270, %fd21, %fd21;
$L__BB7_38:
	add.s64 	%rd34, %rd7, %rd31;
	st.global.f64 	[%rd34], %fd275;
	bra.uni 	$L__BB7_41;
$L__BB7_39:
	mul.f64 	%fd139, %fd26, %fd26;
	fma.rn.f64 	%fd140, %fd139, 0dBEF0BC46E2F5E964, 0d3F14359F420AFC3D;
	fma.rn.f64 	%fd141, %fd140, %fd139, 0dBF2DF9F0728C5D84;
	fma.rn.f64 	%fd142, %fd141, %fd139, 0d3F4337D1CEC4F033;
	fma.rn.f64 	%fd143, %fd142, %fd139, 0dBF57D6E9674335B3;
	fma.rn.f64 	%fd144, %fd143, %fd139, 0d3F6D6D000D7AAD3D;
	fma.rn.f64 	%fd145, %fd144, %fd139, 0dBF8226E1F3CF1EF5;
	fma.rn.f64 	%fd146, %fd145, %fd139, 0d3F9664F47EC0C8CF;
	fma.rn.f64 	%fd147, %fd146, %fd139, 0dBFABA1BA1B80AB40;
	fma.rn.f64 	%fd148, %fd147, %fd139, 0d3FC111111110FA4A;
	fma.rn.f64 	%fd149, %fd148, %fd139, 0dBFD5555555555550;
	fma.rn.f64 	%fd150, %fd149, %fd139, 0d0000000000000000;
	fma.rn.f64 	%fd276, %fd150, %fd26, %fd26;
$L__BB7_40:
	add.s64 	%rd22, %rd7, %rd19;
	st.global.f64 	[%rd22], %fd276;
$L__BB7_41:
	ret;

}
	// .globl	_ZN3cub18CUB_300001_SM_10006detail9transform16transform_kernelINS2_10policy_hubILb1EN4cuda3std3__45tupleIJN6thrust24THRUST_300001_SM_1000_NS6detail15normal_iteratorINSA_10device_ptrIdEEEEEEEE10policy1000El4TanHSF_JPdEEEvT0_iT1_T2_DpNS2_10kernel_argIT3_EE
.visible .entry _ZN3cub18CUB_300001_SM_10006detail9transform16transform_kernelINS2_10policy_hubILb1EN4cuda3std3__45tupleIJN6thrust24THRUST_300001_SM_1000_NS6detail15normal_iteratorINSA_10device_ptrIdEEEEEEEE10policy1000El4TanHSF_JPdEEEvT0_iT1_T2_DpNS2_10kernel_argIT3_EE(
	.param .u64 _ZN3cub18CUB_300001_SM_10006detail9transform16transform_kernelINS2_10policy_hubILb1EN4cuda3std3__45tupleIJN6thrust24THRUST_300001_SM_1000_NS6detail15normal_iteratorINSA_10device_ptrIdEEEEEEEE10policy1000El4TanHSF_JPdEEEvT0_iT1_T2_DpNS2_10kernel_argIT3_EE_param_0,
	.param .u32 _ZN3cub18CUB_300001_SM_10006detail9transform16transform_kernelINS2_10policy_hubILb1EN4cuda3std3__45tupleIJN6thrust24THRUST_300001_SM_1000_NS6detail15normal_iteratorINSA_10device_ptrIdEEEEEEEE10policy1000El4TanHSF_JPdEEEvT0_iT1_T2_DpNS2_10kernel_argIT3_EE_param_1,
	.param .align 1 .b8 _ZN3cub18CUB_300001_SM_10006detail9transform16transform_kernelINS2_10policy_hubILb1EN4cuda3std3__45tupleIJN6thrust24THRUST_300001_SM_1000_NS6detail15normal_iteratorINSA_10device_ptrIdEEEEEEEE10policy1000El4TanHSF_JPdEEEvT0_iT1_T2_DpNS2_10kernel_argIT3_EE_param_2[1],
	.param .align 8 .b8 _ZN3cub18CUB_300001_SM_10006detail9transform16transform_kernelINS2_10policy_hubILb1EN4cuda3std3__45tupleIJN6thrust24THRUST_300001_SM_1000_NS6detail15normal_iteratorINSA_10device_ptrIdEEEEEEEE10policy1000El4TanHSF_JPdEEEvT0_iT1_T2_DpNS2_10kernel_argIT3_EE_param_3[8],
	.param .align 8 .b8 _ZN3cub18CUB_300001_SM_10006detail9transform16transform_kernelINS2_10policy_hubILb1EN4cuda3std3__45tupleIJN6thrust24THRUST_300001_SM_1000_NS6detail15normal_iteratorINSA_10device_ptrIdEEEEEEEE10policy1000El4TanHSF_JPdEEEvT0_iT1_T2_DpNS2_10kernel_argIT3_EE_param_4[16]
)
.maxntid 128
{
	.reg .pred 	%p<29>;
	.reg .b32 	%r<60>;
	.reg .b32 	%f<25>;
	.reg .b64 	%rd<42>;
	.reg .b64 	%fd<277>;

	ld.param.u64 	%rd11, [_ZN3cub18CUB_300001_SM_10006detail9transform16transform_kernelINS2_10policy_hubILb1EN4cuda3std3__45tupleIJN6thrust24THRUST_300001_SM_1000_NS6detail15normal_iteratorINSA_10device_ptrIdEEEEEEEE10policy1000El4TanHSF_JPdEEEvT0_iT1_T2_DpNS2_10kernel_argIT3_EE_param_0];
	ld.param.u64 	%rd12, [_ZN3cub18CUB_300001_SM_10006detail9transform16transform_kernelINS2_10policy_hubILb1EN4cuda3std3__45tupleIJN6thrust24THRUST_300001_SM_1000_NS6detail15normal_iteratorINSA_10device_ptrIdEEEEEEEE10policy1000El4TanHSF_JPdEEEvT0_iT1_T2_DpNS2_10kernel_argIT3_EE_param_4];
	ld.param.u64 	%rd13, [_ZN3cub18CUB_300001_SM_10006detail9transform16transform_kernelINS2_10policy_hubILb1EN4cuda3std3__45tupleIJN6thrust24THRUST_300001_SM_1000_NS6detail15normal_iteratorINSA_10device_ptrIdEEEEEEEE10policy1000El4TanHSF_JPdEEEvT0_iT1_T2_DpNS2_10kernel_argIT3_EE_param_3];
	ld.param.u32 	%r31, [_ZN3cub18CUB_300001_SM_10006detail9transform16transform_kernelINS2_10policy_hubILb1EN4cuda3std3__45tupleIJN6thrust24THRUST_300001_SM_1000_NS6detail15normal_iteratorINSA_10device_ptrIdEEEEEEEE10policy1000El4TanHSF_JPdEEEvT0_iT1_T2_DpNS2_10kernel_argIT3_EE_param_1];
	cvta.to.global.u64 	%rd1, %rd13;
	cvta.to.global.u64 	%rd2, %rd12;
	shl.b32 	%r1, %r31, 7;
	mov.u32 	%r32, %ctaid.x;
	cvt.u64.u32 	%rd14, %r32;
	cvt.s64.s32 	%rd15, %r1;
	mul.lo.s64 	%rd3, %rd15, %rd14;
	sub.s64 	%rd16, %rd11, %rd3;
	min.s64 	%rd17, %rd16, %rd15;
	cvt.u32.u64 	%r2, %rd17;
	shl.b32 	%r3, %r2, 3;
	mov.u32 	%r4, %tid.x;
	shl.b32 	%r53, %r4, 7;
	setp.ge.s32 	%p1, %r53, %r3;
	@%p1 bra 	$L__BB8_3;
	shl.b64 	%rd18, %rd3, 3;
	add.s64 	%rd19, %rd2, %rd18;
	mul.wide.u32 	%rd20, %r4, 128;
	add.s64 	%rd41, %rd19, %rd20;
$L__BB8_2:
	.pragma "nounroll";
	// begin inline asm
	prefetch.global.L2 [%rd41];
	// end inline asm
	add.s32 	%r53, %r53, 16384;
	add.s64 	%rd41, %rd41, 16384;
	setp.lt.s32 	%p2, %r53, %r3;
	@%p2 bra 	$L__BB8_2;
$L__BB8_3:
	shl.b64 	%rd22, %rd3, 3;
	add.s64 	%rd7, %rd2, %rd22;
	add.s64 	%rd8, %rd1, %rd22;
	setp.eq.s32 	%p3, %r1, %r2;
	@%p3 bra 	$L__BB8_10;
	setp.lt.s32 	%p4, %r31, 1;
	@%p4 bra 	$L__BB8_41;
	setp.eq.s32 	%p5, %r31, 1;
	mov.b32 	%r59, 0;
	@%p5 bra 	$L__BB8_33;
	and.b32  	%r34, %r31, 2147483646;
	neg.s32 	%r57, %r34;
	mov.u32 	%r56, %r4;
$L__BB8_7:
	add.s32 	%r18, %r56, 128;
	setp.ge.s32 	%p6, %r56, %r2;
	@%p6 bra 	$L__BB8_26;
	mul.wide.s32 	%rd23, %r56, 8;
	add.s64 	%rd24, %rd7, %rd23;
	ld.global.f64 	%fd11, [%rd24];
	{
	.reg .b32 %temp; 
	mov.b64 	{%temp, %r35}, %fd11;
	}
	and.b32  	%r19, %r35, 2147483647;
	{
	.reg .b32 %temp; 
	mov.b64 	{%r36, %temp}, %fd11;
	}
	mov.b64 	%fd12, {%r36, %r19};
	setp.ltu.f64 	%p7, %fd12, 0d3FE4F92224DD2F1A;
	@%p7 bra 	$L__BB8_24;
	add.f64 	%fd31, %fd12, %fd12;
	cvt.rn.f32.f64 	%f1, %fd31;
	mul.f32 	%f2, %f1, 0f3FB8AA3B;
	cvt.rni.f32.f32 	%f3, %f2;
	cvt.f64.f32 	%fd32, %f3;
	fma.rn.f64 	%fd33, %fd32, 0dBFE62E42FEFA39EF, %fd31;
	fma.rn.f64 	%fd34, %fd33, 0d3E5AE904A4741B81, 0d3E928A27F89B6999;
	fma.rn.f64 	%fd35, %fd34, %fd33, 0d3EC71DE715FF7E07;
	fma.rn.f64 	%fd36, %fd35, %fd33, 0d3EFA019A6B0AC45A;
	fma.rn.f64 	%fd37, %fd36, %fd33, 0d3F2A01A017EED94F;
	fma.rn.f64 	%fd38, %fd37, %fd33, 0d3F56C16C17F2A71B;
	fma.rn.f64 	%fd39, %fd38, %fd33, 0d3F811111111173C4;
	fma.rn.f64 	%fd40, %fd39, %fd33, 0d3FA555555555211A;
	fma.rn.f64 	%fd41, %fd40, %fd33, 0d3FC5555555555540;
	fma.rn.f64 	%fd42, %fd41, %fd33, 0d3FE0000000000005;
	mul.f64 	%fd43, %fd33, %fd42;
	fma.rn.f64 	%fd44, %fd43, %fd33, %fd33;
	ex2.approx.ftz.f32 	%f4, %f3;
	cvt.f64.f32 	%fd45, %f4;
	mov.f64 	%fd46, 0d3FF0000000000000;
	sub.f64 	%fd47, %fd46, %fd45;
	neg.f64 	%fd48, %fd44;
	fma.rn.f64 	%fd49, %fd48, %fd45, %fd47;
	mov.f64 	%fd50, 0d4000000000000000;
	sub.f64 	%fd51, %fd50, %fd49;
	rcp.approx.ftz.f64 	%fd52, %fd51;
	neg.f64 	%fd53, %fd51;
	fma.rn.f64 	%fd54, %fd53, %fd52, 0d3FF0000000000000;
	fma.rn.f64 	%fd55, %fd54, %fd54, %fd54;
	fma.rn.f64 	%fd56, %fd55, %fd52, %fd52;
	fma.rn.f64 	%fd57, %fd56, 0dC000000000000000, 0d3FF0000000000000;
	setp.gt.u32 	%p8, %r19, 1077088193;
	selp.f64 	%fd58, 0d3FF0000000000000, %fd57, %p8;
	copysign.f64 	%fd273, %fd11, %fd58;
	bra.uni 	$L__BB8_25;
$L__BB8_10:
	setp.lt.s32 	%p18, %r31, 1;
	@%p18 bra 	$L__BB8_41;
	setp.eq.s32 	%p19, %r31, 1;
	mov.b32 	%r58, 0;
	@%p19 bra 	$L__BB8_21;
	and.b32  	%r44, %r31, 2147483646;
	neg.s32 	%r55, %r44;
	mov.u32 	%r54, %r4;
$L__BB8_13:
	mul.wide.s32 	%rd35, %r54, 8;
	add.s64 	%rd9, %rd7, %rd35;
	ld.global.f64 	%fd1, [%rd9];
	{
	.reg .b32 %temp; 
	mov.b64 	{%temp, %r45}, %fd1;
	}
	and.b32  	%r12, %r45, 2147483647;
	{
	.reg .b32 %temp; 
	mov.b64 	{%r46, %temp}, %fd1;
	}
	mov.b64 	%fd2, {%r46, %r12};
	setp.ltu.f64 	%p20, %fd2, 0d3FE4F92224DD2F1A;
	@%p20 bra 	$L__BB8_15;
	add.f64 	%fd151, %fd2, %fd2;
	cvt.rn.f32.f64 	%f13, %fd151;
	mul.f32 	%f14, %f13, 0f3FB8AA3B;
	cvt.rni.f32.f32 	%f15, %f14;
	cvt.f64.f32 	%fd152, %f15;
	fma.rn.f64 	%fd153, %fd152, 0dBFE62E42FEFA39EF, %fd151;
	fma.rn.f64 	%fd154, %fd153, 0d3E5AE904A4741B81, 0d3E928A27F89B6999;
	fma.rn.f64 	%fd155, %fd154, %fd153, 0d3EC71DE715FF7E07;
	fma.rn.f64 	%fd156, %fd155, %fd153, 0d3EFA019A6B0AC45A;
	fma.rn.f64 	%fd157, %fd156, %fd153, 0d3F2A01A017EED94F;
	fma.rn.f64 	%fd158, %fd157, %fd153, 0d3F56C16C17F2A71B;
	fma.rn.f64 	%fd159, %fd158, %fd153, 0d3F811111111173C4;
	fma.rn.f64 	%fd160, %fd159, %fd153, 0d3FA555555555211A;
	fma.rn.f64 	%fd161, %fd160, %fd153, 0d3FC5555555555540;
	fma.rn.f64 	%fd162, %fd161, %fd153, 0d3FE0000000000005;
	mul.f64 	%fd163, %fd153, %fd162;
	fma.rn.f64 	%fd164, %fd163, %fd153, %fd153;
	ex2.approx.ftz.f32 	%f16, %f15;
	cvt.f64.f32 	%fd165, %f16;
	mov.f64 	%fd166, 0d3FF0000000000000;
	sub.f64 	%fd167, %fd166, %fd165;
	neg.f64 	%fd168, %fd164;
	fma.rn.f64 	%fd169, %fd168, %fd165, %fd167;
	mov.f64 	%fd170, 0d4000000000000000;
	sub.f64 	%fd171, %fd170, %fd169;
	rcp.approx.ftz.f64 	%fd172, %fd171;
	neg.f64 	%fd173, %fd171;
	fma.rn.f64 	%fd174, %fd173, %fd172, 0d3FF0000000000000;
	fma.rn.f64 	%fd175, %fd174, %fd174, %fd174;
	fma.rn.f64 	%fd176, %fd175, %fd172, %fd172;
	fma.rn.f64 	%fd177, %fd176, 0dC000000000000000, 0d3FF0000000000000;
	setp.gt.u32 	%p21, %r12, 1077088193;
	selp.f64 	%fd178, 0d3FF0000000000000, %fd177, %p21;
	copysign.f64 	%fd271, %fd1, %fd178;
	bra.uni 	$L__BB8_16;
$L__BB8_15:
	mul.f64 	%fd179, %fd1, %fd1;
	fma.rn.f64 	%fd180, %fd179, 0dBEF0BC46E2F5E964, 0d3F14359F420AFC3D;
	fma.rn.f64 	%fd181, %fd180, %fd179, 0dBF2DF9F0728C5D84;
	fma.rn.f64 	%fd182, %fd181, %fd179, 0d3F4337D1CEC4F033;
	fma.rn.f64 	%fd183, %fd182, %fd179, 0dBF57D6E9674335B3;
	fma.rn.f64 	%fd184, %fd183, %fd179, 0d3F6D6D000D7AAD3D;
	fma.rn.f64 	%fd185, %fd184, %fd179, 0dBF8226E1F3CF1EF5;
	fma.rn.f64 	%fd186, %fd185, %fd179, 0d3F9664F47EC0C8CF;
	fma.rn.f64 	%fd187, %fd186, %fd179, 0dBFABA1BA1B80AB40;
	fma.rn.f64 	%fd188, %fd187, %fd179, 0d3FC111111110FA4A;
	fma.rn.f64 	%fd189, %fd188, %fd179, 0dBFD5555555555550;
	fma.rn.f64 	%fd190, %fd189, %fd179, 0d0000000000000000;
	fma.rn.f64 	%fd271, %fd190, %fd1, %fd1;
$L__BB8_16:
	add.s64 	%rd10, %rd8, %rd35;
	st.global.f64 	[%rd10], %fd271;
	ld.global.f64 	%fd6, [%rd9+1024];
	{
	.reg .b32 %temp; 
	mov.b64 	{%temp, %r47}, %fd6;
	}
	and.b32  	%r13, %r47, 2147483647;
	{
	.reg .b32 %temp; 
	mov.b64 	{%r48, %temp}, %fd6;
	}
	mov.b64 	%fd7, {%r48, %r13};
	setp.ltu.f64 	%p22, %fd7, 0d3FE4F92224DD2F1A;
	@%p22 bra 	$L__BB8_18;
	add.f64 	%fd191, %fd7, %fd7;
	cvt.rn.f32.f64 	%f17, %fd191;
	mul.f32 	%f18, %f17, 0f3FB8AA3B;
	cvt.rni.f32.f32 	%f19, %f18;
	cvt.f64.f32 	%fd192, %f19;
	fma.rn.f64 	%fd193, %fd192, 0dBFE62E42FEFA39EF, %fd191;
	fma.rn.f64 	%fd194, %fd193, 0d3E5AE904A4741B81, 0d3E928A27F89B6999;
	fma.rn.f64 	%fd195, %fd194, %fd193, 0d3EC71DE715FF7E07;
	fma.rn.f64 	%fd196, %fd195, %fd193, 0d3EFA019A6B0AC45A;
	fma.rn.f64 	%fd197, %fd196, %fd193, 0d3F2A01A017EED94F;
	fma.rn.f64 	%fd198, %fd197, %fd193, 0d3F56C16C17F2A71B;
	fma.rn.f64 	%fd199, %fd198, %fd193, 0d3F811111111173C4;
	fma.rn.f64 	%fd200, %fd199, %fd193, 0d3FA555555555211A;
	fma.rn.f64 	%fd201, %fd200, %fd193, 0d3FC5555555555540;
	fma.rn.f64 	%fd202, %fd201, %fd193, 0d3FE0000000000005;
	mul.f64 	%fd203, %fd193, %fd202;
	fma.rn.f64 	%fd204, %fd203, %fd193, %fd193;
	ex2.approx.ftz.f32 	%f20, %f19;
	cvt.f64.f32 	%fd205, %f20;
	mov.f64 	%fd206, 0d3FF0000000000000;
	sub.f64 	%fd207, %fd206, %fd205;
	neg.f64 	%fd208, %fd204;
	fma.rn.f64 	%fd209, %fd208, %fd205, %fd207;
	mov.f64 	%fd210, 0d4000000000000000;
	sub.f64 	%fd211, %fd210, %fd209;
	rcp.approx.ftz.f64 	%fd212, %fd211;
	neg.f64 	%fd213, %fd211;
	fma.rn.f64 	%fd214, %fd213, %fd212, 0d3FF0000000000000;
	fma.rn.f64 	%fd215, %fd214, %fd214, %fd214;
	fma.rn.f64 	%fd216, %fd215, %fd212, %fd212;
	fma.rn.f64 	%fd217, %fd216, 0dC000000000000000, 0d3FF0000000000000;
	setp.gt.u32 	%p23, %r13, 1077088193;
	selp.f64 	%fd218, 0d3FF0000000000000, %fd217, %p23;
	copysign.f64 	%fd272, %fd6, %fd218;
	bra.uni 	$L__BB8_19;
$L__BB8_18:
	mul.f64 	%fd219, %fd6, %fd6;
	fma.rn.f64 	%fd220, %fd219, 0dBEF0BC46E2F5E964, 0d3F14359F420AFC3D;
	fma.rn.f64 	%fd221, %fd220, %fd219, 0dBF2DF9F0728C5D84;
	fma.rn.f64 	%fd222, %fd221, %fd219, 0d3F4337D1CEC4F033;
	fma.rn.f64 	%fd223, %fd222, %fd219, 0dBF57D6E9674335B3;
	fma.rn.f64 	%fd224, %fd223, %fd219, 0d3F6D6D000D7AAD3D;
	fma.rn.f64 	%fd225, %fd224, %fd219, 0dBF8226E1F3CF1EF5;
	fma.rn.f64 	%fd226, %fd225, %fd219, 0d3F9664F47EC0C8CF;
	fma.rn.f64 	%fd227, %fd226, %fd219, 0dBFABA1BA1B80AB40;
	fma.rn.f64 	%fd228, %fd227, %fd219, 0d3FC111111110FA4A;
	fma.rn.f64 	%fd229, %fd228, %fd219, 0dBFD5555555555550;
	fma.rn.f64 	%fd230, %fd229, %fd219, 0d0000000000000000;
	fma.rn.f64 	%fd272, %fd230, %fd6, %fd6;
$L__BB8_19:
	st.global.f64 	[%rd10+1024], %fd272;
	add.s32 	%r55, %r55, 2;
	add.s32 	%r54, %r54, 256;
	setp.eq.s32 	%p24, %r55, 0;
	@%p24 bra 	$L__BB8_20;
	bra.uni 	$L__BB8_13;
$L__BB8_20:
	and.b32  	%r58, %r1, -256;
$L__BB8_21:
	and.b32  	%r50, %r31, 1;
	setp.eq.b32 	%p25, %r50, 1;
	not.pred 	%p26, %p25;
	@%p26 bra 	$L__BB8_41;
	add.s32 	%r25, %r58, %r4;
	mul.wide.s32 	%rd37, %r25, 8;
	add.s64 	%rd38, %rd7, %rd37;
	ld.global.f64 	%fd21, [%rd38];
	{
	.reg .b32 %temp; 
	mov.b64 	{%temp, %r51}, %fd21;
	}
	and.b32  	%r26, %r51, 2147483647;
	{
	.reg .b32 %temp; 
	mov.b64 	{%r52, %temp}, %fd21;
	}
	mov.b64 	%fd22, {%r52, %r26};
	setp.ltu.f64 	%p27, %fd22, 0d3FE4F92224DD2F1A;
	@%p27 bra 	$L__BB8_37;
	add.f64 	%fd231, %fd22, %fd22;
	cvt.rn.f32.f64 	%f21, %fd231;
	mul.f32 	%f22, %f21, 0f3FB8AA3B;
	cvt.rni.f32.f32 	%f23, %f22;
	cvt.f64.f32 	%fd232, %f23;
	fma.rn.f64 	%fd233, %fd232, 0dBFE62E42FEFA39EF, %fd231;
	fma.rn.f64 	%fd234, %fd233, 0d3E5AE904A4741B81, 0d3E928A27F89B6999;
	fma.rn.f64 	%fd235, %fd234, %fd233, 0d3EC71DE715FF7E07;
	fma.rn.f64 	%fd236, %fd235, %fd233, 0d3EFA019A6B0AC45A;
	fma.rn.f64 	%fd237, %fd236, %fd233, 0d3F2A01A017EED94F;
	fma.rn.f64 	%fd238, %fd237, %fd233, 0d3F56C16C17F2A71B;
	fma.rn.f64 	%fd239, %fd238, %fd233, 0d3F811111111173C4;
	fma.rn.f64 	%fd240, %fd239, %fd233, 0d3FA555555555211A;
	fma.rn.f64 	%fd241, %fd240, %fd233, 0d3FC5555555555540;
	fma.rn.f64 	%fd242, %fd241, %fd233, 0d3FE0000000000005;
	mul.f64 	%fd243, %fd233, %fd242;
	fma.rn.f64 	%fd244, %fd243, %fd233, %fd233;
	ex2.approx.ftz.f32 	%f24, %f23;
	cvt.f64.f32 	%fd245, %f24;
	mov.f64 	%fd246, 0d3FF0000000000000;
	sub.f64 	%fd247, %fd246, %fd245;
	neg.f64 	%fd248, %fd244;
	fma.rn.f64 	%fd249, %fd248, %fd245, %fd247;
	mov.f64 	%fd250, 0d4000000000000000;
	sub.f64 	%fd251, %fd250, %fd249;
	rcp.approx.ftz.f64 	%fd252, %fd251;
	neg.f64 	%fd253, %fd251;
	fma.rn.f64 	%fd254, %fd253, %fd252, 0d3FF0000000000000;
	fma.rn.f64 	%fd255, %fd254, %fd254, %fd254;
	fma.rn.f64 	%fd256, %fd255, %fd252, %fd252;
	fma.rn.f64 	%fd257, %fd256, 0dC000000000000000, 0d3FF0000000000000;
	setp.gt.u32 	%p28, %r26, 1077088193;
	selp.f64 	%fd258, 0d3FF0000000000000, %fd257, %p28;
	copysign.f64 	%fd275, %fd21, %fd258;
	bra.uni 	$L__BB8_38;
$L__BB8_24:
	mul.f64 	%fd59, %fd11, %fd11;
	fma.rn.f64 	%fd60, %fd59, 0dBEF0BC46E2F5E964, 0d3F14359F420AFC3D;
	fma.rn.f64 	%fd61, %fd60, %fd59, 0dBF2DF9F0728C5D84;
	fma.rn.f64 	%fd62, %fd61, %fd59, 0d3F4337D1CEC4F033;
	fma.rn.f64 	%fd63, %fd62, %fd59, 0dBF57D6E9674335B3;
	fma.rn.f64 	%fd64, %fd63, %fd59, 0d3F6D6D000D7AAD3D;
	fma.rn.f64 	%fd65, %fd64, %fd59, 0dBF8226E1F3CF1EF5;
	fma.rn.f64 	%fd66, %fd65, %fd59, 0d3F9664F47EC0C8CF;
	fma.rn.f64 	%fd67, %fd66, %fd59, 0dBFABA1BA1B80AB40;
	fma.rn.f64 	%fd68, %fd67, %fd59, 0d3FC111111110FA4A;
	fma.rn.f64 	%fd69, %fd68, %fd59, 0dBFD5555555555550;
	fma.rn.f64 	%fd70, %fd69, %fd59, 0d0000000000000000;
	fma.rn.f64 	%fd273, %fd70, %fd11, %fd11;
$L__BB8_25:
	add.s64 	%rd26, %rd8, %rd23;
	st.global.f64 	[%rd26], %fd273;
$L__BB8_26:
	setp.ge.s32 	%p9, %r18, %r2;
	@%p9 bra 	$L__BB8_31;
	mul.wide.s32 	%rd27, %r18, 8;
	add.s64 	%rd28, %rd7, %rd27;
	ld.global.f64 	%fd16, [%rd28];
	{
	.reg .b32 %temp; 
	mov.b64 	{%temp, %r37}, %fd16;
	}
	and.b32  	%r20, %r37, 2147483647;
	{
	.reg .b32 %temp; 
	mov.b64 	{%r38, %temp}, %fd16;
	}
	mov.b64 	%fd17, {%r38, %r20};
	setp.ltu.f64 	%p10, %fd17, 0d3FE4F92224DD2F1A;
	@%p10 bra 	$L__BB8_29;
	add.f64 	%fd71, %fd17, %fd17;
	cvt.rn.f32.f64 	%f5, %fd71;
	mul.f32 	%f6, %f5, 0f3FB8AA3B;
	cvt.rni.f32.f32 	%f7, %f6;
	cvt.f64.f32 	%fd72, %f7;
	fma.rn.f64 	%fd73, %fd72, 0dBFE62E42FEFA39EF, %fd71;
	fma.rn.f64 	%fd74, %fd73, 0d3E5AE904A4741B81, 0d3E928A27F89B6999;
	fma.rn.f64 	%fd75, %fd74, %fd73, 0d3EC71DE715FF7E07;
	fma.rn.f64 	%fd76, %fd75, %fd73, 0d3EFA019A6B0AC45A;
	fma.rn.f64 	%fd77, %fd76, %fd73, 0d3F2A01A017EED94F;
	fma.rn.f64 	%fd78, %fd77, %fd73, 0d3F56C16C17F2A71B;
	fma.rn.f64 	%fd79, %fd78, %fd73, 0d3F811111111173C4;
	fma.rn.f64 	%fd80, %fd79, %fd73, 0d3FA555555555211A;
	fma.rn.f64 	%fd81, %fd80, %fd73, 0d3FC5555555555540;
	fma.rn.f64 	%fd82, %fd81, %fd73, 0d3FE0000000000005;
	mul.f64 	%fd83, %fd73, %fd82;
	fma.rn.f64 	%fd84, %fd83, %fd73, %fd73;
	ex2.approx.ftz.f32 	%f8, %f7;
	cvt.f64.f32 	%fd85, %f8;
	mov.f64 	%fd86, 0d3FF0000000000000;
	sub.f64 	%fd87, %fd86, %fd85;
	neg.f64 	%fd88, %fd84;
	fma.rn.f64 	%fd89, %fd88, %fd85, %fd87;
	mov.f64 	%fd90, 0d4000000000000000;
	sub.f64 	%fd91, %fd90, %fd89;
	rcp.approx.ftz.f64 	%fd92, %fd91;
	neg.f64 	%fd93, %fd91;
	fma.rn.f64 	%fd94, %fd93, %fd92, 0d3FF0000000000000;
	fma.rn.f64 	%fd95, %fd94, %fd94, %fd94;
	fma.rn.f64 	%fd96, %fd95, %fd92, %fd92;
	fma.rn.f64 	%fd97, %fd96, 0dC000000000000000, 0d3FF0000000000000;
	setp.gt.u32 	%p11, %r20, 1077088193;
	selp.f64 	%fd98, 0d3FF0000000000000, %fd97, %p11;
	copysign.f64 	%fd274, %fd16, %fd98;
	bra.uni 	$L__BB8_30;
$L__BB8_29:
	mul.f64 	%fd99, %fd16, %fd16;
	fma.rn.f64 	%fd100, %fd99, 0dBEF0BC46E2F5E964, 0d3F14359F420AFC3D;
	fma.rn.f64 	%fd101, %fd100, %fd99, 0dBF2DF9F0728C5D84;
	fma.rn.f64 	%fd102, %fd101, %fd99, 0d3F4337D1CEC4F033;
	fma.rn.f64 	%fd103, %fd102, %fd99, 0dBF57D6E9674335B3;
	fma.rn.f64 	%fd104, %fd103, %fd99, 0d3F6D6D000D7AAD3D;
	fma.rn.f64 	%fd105, %fd104, %fd99, 0dBF8226E1F3CF1EF5;
	fma.rn.f64 	%fd106, %fd105, %fd99, 0d3F9664F47EC0C8CF;
	fma.rn.f64 	%fd107, %fd106, %fd99, 0dBFABA1BA1B80AB40;
	fma.rn.f64 	%fd108, %fd107, %fd99, 0d3FC111111110FA4A;
	fma.rn.f64 	%fd109, %fd108, %fd99, 0dBFD5555555555550;
	fma.rn.f64 	%fd110, %fd109, %fd99, 0d0000000000000000;
	fma.rn.f64 	%fd274, %fd110, %fd16, %fd16;
$L__BB8_30:
	add.s64 	%rd30, %rd8, %rd27;
	st.global.f64 	[%rd30], %fd274;
$L__BB8_31:
	add.s32 	%r57, %r57, 2;
	add.s32 	%r56, %r56, 256;
	setp.eq.s32 	%p12, %r57, 0;
	@%p12 bra 	$L__BB8_32;
	bra.uni 	$L__BB8_7;
$L__BB8_32:
	and.b32  	%r59, %r1, -256;
$L__BB8_33:
	and.b32  	%r40, %r31, 1;
	setp.eq.b32 	%p13, %r40, 1;
	not.pred 	%p14, %p13;
	@%p14 bra 	$L__BB8_41;
	add.s32 	%r29, %r59, %r4;
	setp.ge.s32 	%p15, %r29, %r2;
	@%p15 bra 	$L__BB8_41;
	mul.wide.s32 	%rd31, %r29, 8;
	add.s64 	%rd32, %rd7, %rd31;
	ld.global.f64 	%fd26, [%rd32];
	{
	.reg .b32 %temp; 
	mov.b64 	{%temp, %r41}, %fd26;
	}
	and.b32  	%r30, %r41, 2147483647;
	{
	.reg .b32 %temp; 
	mov.b64 	{%r42, %temp}, %fd26;
	}
	mov.b64 	%fd27, {%r42, %r30};
	setp.ltu.f64 	%p16, %fd27, 0d3FE4F92224DD2F1A;
	@%p16 bra 	$L__BB8_39;
	add.f64 	%fd111, %fd27, %fd27;
	cvt.rn.f32.f64 	%f9, %fd111;
	mul.f32 	%f10, %f9, 0f3FB8AA3B;
	cvt.rni.f32.f32 	%f11, %f10;
	cvt.f64.f32 	%fd112, %f11;
	fma.rn.f64 	%fd113, %fd112, 0dBFE62E42FEFA39EF, %fd111;
	fma.rn.f64 	%fd114, %fd113, 0d3E5AE904A4741B81, 0d3E928A27F89B6999;
	fma.rn.f64 	%fd115, %fd114, %fd113, 0d3EC71DE715FF7E07;
	fma.rn.f64 	%fd116, %fd115, %fd113, 0d3EFA019A6B0AC45A;
	fma.rn.f64 	%fd117, %fd116, %fd113, 0d3F2A01A017EED94F;
	fma.rn.f64 	%fd118, %fd117, %fd113, 0d3F56C16C17F2A71B;
	fma.rn.f64 	%fd119, %fd118, %fd113, 0d3F811111111173C4;
	fma.rn.f64 	%fd120, %fd119, %fd113, 0d3FA555555555211A;
	fma.rn.f64 	%fd121, %fd120, %fd113, 0d3FC5555555555540;
	fma.rn.f64 	%fd122, %fd121, %fd113, 0d3FE0000000000005;
	mul.f64 	%fd123, %fd113, %fd122;
	fma.rn.f64 	%fd124, %fd123, %fd113, %fd113;
	ex2.approx.ftz.f32 	%f12, %f11;
	cvt.f64.f32 	%fd125, %f12;
	mov.f64 	%fd126, 0d3FF0000000000000;
	sub.f64 	%fd127, %fd126, %fd125;
	neg.f64 	%fd128, %fd124;
	fma.rn.f64 	%fd129, %fd128, %fd125, %fd127;
	mov.f64 	%fd130, 0d4000000000000000;
	sub.f64 	%fd131, %fd130, %fd129;
	rcp.approx.ftz.f64 	%fd132, %fd131;
	neg.f64 	%fd133, %fd131;
	fma.rn.f64 	%fd134, %fd133, %fd132, 0d3FF0000000000000;
	fma.rn.f64 	%fd135, %fd134, %fd134, %fd134;
	fma.rn.f64 	%fd136, %fd135, %fd132, %fd132;
	fma.rn.f64 	%fd137, %fd136, 0dC000000000000000, 0d3FF0000000000000;
	setp.gt.u32 	%p17, %r30, 1077088193;
	selp.f64 	%fd138, 0d3FF0000000000000, %fd137, %p17;
	copysign.f64 	%fd276, %fd26, %fd138;
	bra.uni 	$L__BB8_40;
$L__BB8_37:
	mul.f64 	%fd259, %fd21, %fd21;
	fma.rn.f64 	%fd260, %fd259, 0dBEF0BC46E2F5E964, 0d3F14359F420AFC3D;
	fma.rn.f64 	%fd261, %fd260, %fd259, 0dBF2DF9F0728C5D84;
	fma.rn.f64 	%fd262, %fd261, %fd259, 0d3F4337D1CEC4F033;
	fma.rn.f64 	%fd263, %fd262, %fd259, 0dBF57D6E9674335B3;
	fma.rn.f64 	%fd264, %fd263, %fd259, 0d3F6D6D000D7AAD3D;
	fma.rn.f64 	%fd265, %fd264, %fd259, 0dBF8226E1F3CF1EF5;
	fma.rn.f64 	%fd266, %fd265, %fd259, 0d3F9664F47EC0C8CF;
	fma.rn.f64 	%fd267, %fd266, %fd259, 0dBFABA1BA1B80AB40;
	fma.rn.f64 	%fd268, %fd267, %fd259, 0d3FC111111110FA4A;
	fma.rn.f64 	%fd269, %fd268, %fd259, 0dBFD5555555555550;
	fma.rn.f64 	%fd270, %fd269, %fd259, 0d0000000000000000;
	fma.rn.f64 	%fd275, %fd270, %fd21, %fd21;
$L__BB8_38:
	add.s64 	%rd40, %rd8, %rd37;
	st.global.f64 	[%rd40], %fd275;
	bra.uni 	$L__BB8_41;
$L__BB8_39:
	mul.f64 	%fd139, %fd26, %fd26;
	fma.rn.f64 	%fd140, %fd139, 0dBEF0BC46E2F5E964, 0d3F14359F420AFC3D;
	fma.rn.f64 	%fd141, %fd140, %fd139, 0dBF2DF9F0728C5D84;
	fma.rn.f64 	%fd142, %fd141, %fd139, 0d3F4337D1CEC4F033;
	fma.rn.f64 	%fd143, %fd142, %fd139, 0dBF57D6E9674335B3;
	fma.rn.f64 	%fd144, %fd143, %fd139, 0d3F6D6D000D7AAD3D;
	fma.rn.f64 	%fd145, %fd144, %fd139, 0dBF8226E1F3CF1EF5;
	fma.rn.f64 	%fd146, %fd145, %fd139, 0d3F9664F47EC0C8CF;
	fma.rn.f64 	%fd147, %fd146, %fd139, 0dBFABA1BA1B80AB40;
	fma.rn.f64 	%fd148, %fd147, %fd139, 0d3FC111111110FA4A;
	fma.rn.f64 	%fd149, %fd148, %fd139, 0dBFD5555555555550;
	fma.rn.f64 	%fd150, %fd149, %fd139, 0d0000000000000000;
	fma.rn.f64 	%fd276, %fd150, %fd26, %fd26;
$L__BB8_40:
	add.s64 	%rd34, %rd8, %rd31;
	st.global.f64 	[%rd34], %fd276;
$L__BB8_41:
	ret;

}
	// .globl	_ZN3cub18CUB_300001_SM_10006detail9transform16transform_kernelINS2_10policy_hubILb1EN4cuda3std3__45tupleIJN6thrust24THRUST_300001_SM_1000_NS6detail15normal_iteratorINSA_10device_ptrIdEEEEEEEE10policy1000Ei7SigmoidSF_JPdEEEvT0_iT1_T2_DpNS2_10kernel_argIT3_EE
.visible .entry _ZN3cub18CUB_300001_SM_10006detail9transform16transform_kernelINS2_10policy_hubILb1EN4cuda3std3__45tupleIJN6thrust24THRUST_300001_SM_1000_NS6detail15normal_iteratorINSA_10device_ptrIdEEEEEEEE10policy1000Ei7SigmoidSF_JPdEEEvT0_iT1_T2_DpNS2_10kernel_argIT3_EE(
	.param .u32 _ZN3cub18CUB_300001_SM_10006detail9transform16transform_kernelINS2_10policy_hubILb1EN4cuda3std3__45tupleIJN6thrust24THRUST_300001_SM_1000_NS6detail15normal_iteratorINSA_10device_ptrIdEEEEEEEE10policy1000Ei7SigmoidSF_JPdEEEvT0_iT1_T2_DpNS2_10kernel_argIT3_EE_param_0,
	.param .u32 _ZN3cub18CUB_300001_SM_10006detail9transform16transform_kernelINS2_10policy_hubILb1EN4cuda3std3__45tupleIJN6thrust24THRUST_300001_SM_1000_NS6detail15normal_iteratorINSA_10device_ptrIdEEEEEEEE10policy1000Ei7SigmoidSF_JPdEEEvT0_iT1_T2_DpNS2_10kernel_argIT3_EE_param_1,
	.param .align 1 .b8 _ZN3cub18CUB_300001_SM_10006detail9transform16transform_kernelINS2_10policy_hubILb1EN4cuda3std3__45tupleIJN6thrust24THRUST_300001_SM_1000_NS6detail15normal_iteratorINSA_10device_ptrIdEEEEEEEE10policy1000Ei7SigmoidSF_JPdEEEvT0_iT1_T2_DpNS2_10kernel_argIT3_EE_param_2[1],
	.param .align 8 .b8 _ZN3cub18CUB_300001_SM_10006detail9transform16transform_kernelINS2_10policy_hubILb1EN4cuda3std3__45tupleIJN6thrust24THRUST_300001_SM_1000_NS6detail15normal_iteratorINSA_10device_ptrIdEEEEEEEE10policy1000Ei7SigmoidSF_JPdEEEvT0_iT1_T2_DpNS2_10kernel_argIT3_EE_param_3[8],
	.param .align 8 .b8 _ZN3cub18CUB_300001_SM_10006detail9transform16transform_kernelINS2_10policy_hubILb1EN4cuda3std3__45tupleIJN6thrust24THRUST_300001_SM_1000_NS6detail15normal_iteratorINSA_10device_ptrIdEEEEEEEE10policy1000Ei7SigmoidSF_JPdEEEvT0_iT1_T2_DpNS2_10kernel_argIT3_EE_param_4[16]
)
.maxntid 128
{
	.reg .pred 	%p<35>;
	.reg .b32 	%r<135>;
	.reg .b32 	%f<13>;
	.reg .b64 	%rd<36>;
	.reg .b64 	%fd<175>;

	ld.param.u32 	%r46, [_ZN3cub18CUB_300001_SM_10006detail9transform16transform_kernelINS2_10policy_hubILb1EN4cuda3std3__45tupleIJN6thrust24THRUST_300001_SM_1000_NS6detail15normal_iteratorINSA_10device_ptrIdEEEEEEEE10policy1000Ei7SigmoidSF_JPdEEEvT0_iT1_T2_DpNS2_10kernel_argIT3_EE_param_0];
	ld.param.u64 	%rd10, [_ZN3cub18CUB_300001_SM_10006detail9transform16transform_kernelINS2_10policy_hubILb1EN4cuda3std3__45tupleIJN6thrust24THRUST_300001_SM_1000_NS6detail15normal_iteratorINSA_10device_ptrIdEEEEEEEE10policy1000Ei7SigmoidSF_JPdEEEvT0_iT1_T2_DpNS2_10kernel_argIT3_EE_param_4];
	ld.param.u64 	%rd11, [_ZN3cub18CUB_300001_SM_10006detail9transform16transform_kernelINS2_10policy_hubILb1EN4cuda3std3__45tupleIJN6thrust24THRUST_300001_SM_1000_NS6detail15normal_iteratorINSA_10device_ptrIdEEEEEEEE10policy1000Ei7SigmoidSF_JPdEEEvT0_iT1_T2_DpNS2_10kernel_argIT3_EE_param_3];
	ld.param.u32 	%r45, [_ZN3cub18CUB_300001_SM_10006detail9transform16transform_kernelINS2_10policy_hubILb1EN4cuda3std3__45tupleIJN6thrust24THRUST_300001_SM_1000_NS6detail15normal_iteratorINSA_10device_ptrIdEEEEEEEE10policy1000Ei7SigmoidSF_JPdEEEvT0_iT1_T2_DpNS2_10kernel_argIT3_EE_param_1];
	cvta.to.global.u64 	%rd1, %rd11;
	cvta.to.global.u64 	%rd2, %rd10;
	shl.b32 	%r1, %r45, 7;
	mov.u32 	%r47, %ctaid.x;
	mul.lo.s32 	%r2, %r1, %r47;
	sub.s32 	%r3, %r46, %r2;
	min.s32 	%r4, %r1, %r3;
	shl.b32 	%r5, %r4, 3;
	mov.u32 	%r6, %tid.x;
	shl.b32 	%r128, %r6, 7;
	setp.ge.s32 	%p1, %r128, %r5;
	@%p1 bra 	$L__BB9_3;
	mul.wide.u32 	%rd12, %r6, 128;
	add.s64 	%rd13, %rd2, %rd12;
	mul.wide.s32 	%rd14, %r2, 8;
	add.s64 	%rd35, %rd13, %rd14;
$L__BB9_2:
	.pragma "nounroll";
	// begin inline asm
	prefetch.global.L2 [%rd35];
	// end inline asm
	add.s32 	%r128, %r128, 16384;
	add.s64 	%rd35, %rd35, 16384;
	setp.lt.s32 	%p2, %r128, %r5;
	@%p2 bra 	$L__BB9_2;
$L__BB9_3:
	mul.wide.s32 	%rd16, %r2, 8;
	add.s64 	%rd6, %rd2, %rd16;
	add.s64 	%rd7, %rd1, %rd16;
	setp.gt.s32 	%p3, %r1, %r3;
	@%p3 bra 	$L__BB9_13;
	setp.lt.s32 	%p4, %r45, 1;
	@%p4 bra 	$L__BB9_41;
	setp.eq.s32 	%p5, %r45, 1;
	mov.b32 	%r134, 0;
	@%p5 bra 	$L__BB9_36;
	and.b32  	%r49, %r45, 2147483646;
	neg.s32 	%r130, %r49;
	mov.u32 	%r129, %r6;
$L__BB9_7:
	mul.wide.s32 	%rd17, %r129, 8;
	add.s64 	%rd8, %rd6, %rd17;
	ld.global.f64 	%fd1, [%rd8];
	neg.f64 	%fd31, %fd1;
	fma.rn.f64 	%fd32, %fd1, 0dBFF71547652B82FE, 0d4338000000000000;
	{
	.reg .b32 %temp; 
	mov.b64 	{%r14, %temp}, %fd32;
	}
	mov.f64 	%fd33, 0dC338000000000000;
	add.rn.f64 	%fd34, %fd32, %fd33;
	fma.rn.f64 	%fd35, %fd34, 0dBFE62E42FEFA39EF, %fd31;
	fma.rn.f64 	%fd36, %fd34, 0dBC7ABC9E3B39803F, %fd35;
	fma.rn.f64 	%fd37, %fd36, 0d3E5ADE1569CE2BDF, 0d3E928AF3FCA213EA;
	fma.rn.f64 	%fd38, %fd37, %fd36, 0d3EC71DEE62401315;
	fma.rn.f64 	%fd39, %fd38, %fd36, 0d3EFA01997C89EB71;
	fma.rn.f64 	%fd40, %fd39, %fd36, 0d3F2A01A014761F65;
	fma.rn.f64 	%fd41, %fd40, %fd36, 0d3F56C16C1852B7AF;
	fma.rn.f64 	%fd42, %fd41, %fd36, 0d3F81111111122322;
	fma.rn.f64 	%fd43, %fd42, %fd36, 0d3FA55555555502A1;
	fma.rn.f64 	%fd44, %fd43, %fd36, 0d3FC5555555555511;
	fma.rn.f64 	%fd45, %fd44, %fd36, 0d3FE000000000000B;
	fma.rn.f64 	%fd46, %fd45, %fd36, 0d3FF0000000000000;
	fma.rn.f64 	%fd47, %fd46, %fd36, 0d3FF0000000000000;
	{
	.reg .b32 %temp; 
	mov.b64 	{%r15, %temp}, %fd47;
	}
	{
	.reg .b32 %temp; 
	mov.b64 	{%temp, %r16}, %fd47;
	}
	shl.b32 	%r50, %r14, 20;
	add.s32 	%r51, %r50, %r16;
	mov.b64 	%fd169, {%r15, %r51};
	{
	.reg .b32 %temp; 
	mov.b64 	{%temp, %r52}, %fd31;
	}
	mov.b32 	%f7, %r52;
	abs.f32 	%f1, %f7;
	setp.lt.f32 	%p6, %f1, 0f4086232B;
	@%p6 bra 	$L__BB9_10;
	setp.gt.f64 	%p7, %fd1, 0d0000000000000000;
	mov.f64 	%fd48, 0d7FF0000000000000;
	sub.f64 	%fd49, %fd48, %fd1;
	selp.f64 	%fd169, 0d0000000000000000, %fd49, %p7;
	setp.geu.f32 	%p8, %f1, 0f40874800;
	@%p8 bra 	$L__BB9_10;
	shr.u32 	%r53, %r14, 31;
	add.s32 	%r54, %r14, %r53;
	shr.s32 	%r55, %r54, 1;
	shl.b32 	%r56, %r55, 20;
	add.s32 	%r57, %r16, %r56;
	mov.b64 	%fd50, {%r15, %r57};
	sub.s32 	%r58, %r14, %r55;
	shl.b32 	%r59, %r58, 20;
	add.s32 	%r60, %r59, 1072693248;
	mov.b32 	%r61, 0;
	mov.b64 	%fd51, {%r61, %r60};
	mul.f64 	%fd169, %fd51, %fd50;
$L__BB9_10:
	add.f64 	%fd52, %fd169, 0d3FF0000000000000;
	rcp.rn.f64 	%fd53, %fd52;
	add.s64 	%rd9, %rd7, %rd17;
	st.global.f64 	[%rd9], %fd53;
	ld.global.f64 	%fd6, [%rd8+1024];
	neg.f64 	%fd54, %fd6;
	fma.rn.f64 	%fd55, %fd6, 0dBFF71547652B82FE, 0d4338000000000000;
	{
	.reg .b32 %temp; 
	mov.b64 	{%r17, %temp}, %fd55;
	}
	mov.f64 	%fd56, 0dC338000000000000;
	add.rn.f64 	%fd57, %fd55, %fd56;
	fma.rn.f64 	%fd58, %fd57, 0dBFE62E42FEFA39EF, %fd54;
	fma.rn.f64 	%fd59, %fd57, 0dBC7ABC9E3B39803F, %fd58;
	fma.rn.f64 	%fd60, %fd59, 0d3E5ADE1569CE2BDF, 0d3E928AF3FCA213EA;
	fma.rn.f64 	%fd61, %fd60, %fd59, 0d3EC71DEE62401315;
	fma.rn.f64 	%fd62, %fd61, %fd59, 0d3EFA01997C89EB71;
	fma.rn.f64 	%fd63, %fd62, %fd59, 0d3F2A01A014761F65;
	fma.rn.f64 	%fd64, %fd63, %fd59, 0d3F56C16C1852B7AF;
	fma.rn.f64 	%fd65, %fd64, %fd59, 0d3F81111111122322;
	fma.rn.f64 	%fd66, %fd65, %fd59, 0d3FA55555555502A1;
	fma.rn.f64 	%fd67, %fd66, %fd59, 0d3FC5555555555511;
	fma.rn.f64 	%fd68, %fd67, %fd59, 0d3FE000000000000B;
	fma.rn.f64 	%fd69, %fd68, %fd59, 0d3FF0000000000000;
	fma.rn.f64 	%fd70, %fd69, %fd59, 0d3FF0000000000000;
	{
	.reg .b32 %temp; 
	mov.b64 	{%r18, %temp}, %fd70;
	}
	{
	.reg .b32 %temp; 
	mov.b64 	{%temp, %r19}, %fd70;
	}
	shl.b32 	%r62, %r17, 20;
	add.s32 	%r63, %r62, %r19;
	mov.b64 	%fd170, {%r18, %r63};
	{
	.reg .b32 %temp; 
	mov.b64 	{%temp, %r64}, %fd54;
	}
	mov.b32 	%f8, %r64;
	abs.f32 	%f2, %f8;
	setp.lt.f32 	%p9, %f2, 0f4086232B;
	@%p9 bra 	$L__BB9_34;
	setp.gt.f64 	%p10, %fd6, 0d0000000000000000;
	mov.f64 	%fd71, 0d7FF0000000000000;
	sub.f64 	%fd72, %fd71, %fd6;
	selp.f64 	%fd170, 0d0000000000000000, %fd72, %p10;
	setp.geu.f32 	%p11, %f2, 0f40874800;
	@%p11 bra 	$L__BB9_34;
	shr.u32 	%r65, %r17, 31;
	add.s32 	%r66, %r17, %r65;
	shr.s32 	%r67, %r66, 1;
	shl.b32 	%r68, %r67, 20;
	add.s32 	%r69, %r19, %r68;
	mov.b64 	%fd73, {%r18, %r69};
	sub.s32 	%r70, %r17, %r67;
	shl.b32 	%r71, %r70, 20;
	add.s32 	%r72, %r71, 1072693248;
	mov.b32 	%r73, 0;
	mov.b64 	%fd74, {%r73, %r72};
	mul.f64 	%fd170, %fd74, %fd73;
	bra.uni 	$L__BB9_34;
$L__BB9_13:
	setp.lt.s32 	%p18, %r45, 1;
	@%p18 bra 	$L__BB9_41;
	setp.eq.s32 	%p19, %r45, 1;
	mov.b32 	%r133, 0;
	@%p19 bra 	$L__BB9_28;
	and.b32  	%r89, %r45, 2147483646;
	neg.s32 	%r132, %r89;
	mov.u32 	%r131, %r6;
$L__BB9_16:
	add.s32 	%r24, %r131, 128;
	setp.ge.s32 	%p20, %r131, %r4;
	@%p20 bra 	$L__BB9_21;
	mul.wide.s32 	%rd23, %r131, 8;
	add.s64 	%rd24, %rd6, %rd23;
	ld.global.f64 	%fd11, [%rd24];
	neg.f64 	%fd100, %fd11;
	fma.rn.f64 	%fd101, %fd11, 0dBFF71547652B82FE, 0d4338000000000000;
	{
	.reg .b32 %temp; 
	mov.b64 	{%r25, %temp}, %fd101;
	}
	mov.f64 	%fd102, 0dC338000000000000;
	add.rn.f64 	%fd103, %fd101, %fd102;
	fma.rn.f64 	%fd104, %fd103, 0dBFE62E42FEFA39EF, %fd100;
	fma.rn.f64 	%fd105, %fd103, 0dBC7ABC9E3B39803F, %fd104;
	fma.rn.f64 	%fd106, %fd105, 0d3E5ADE1569CE2BDF, 0d3E928AF3FCA213EA;
	fma.rn.f64 	%fd107, %fd106, %fd105, 0d3EC71DEE62401315;
	fma.rn.f64 	%fd108, %fd107, %fd105, 0d3EFA01997C89EB71;
	fma.rn.f64 	%fd109, %fd108, %fd105, 0d3F2A01A014761F65;
	fma.rn.f64 	%fd110, %fd109, %fd105, 0d3F56C16C1852B7AF;
	fma.rn.f64 	%fd111, %fd110, %fd105, 0d3F81111111122322;
	fma.rn.f64 	%fd112, %fd111, %fd105, 0d3FA55555555502A1;
	fma.rn.f64 	%fd113, %fd112, %fd105, 0d3FC5555555555511;
	fma.rn.f64 	%fd114, %fd113, %fd105, 0d3FE000000000000B;
	fma.rn.f64 	%fd115, %fd114, %fd105, 0d3FF0000000000000;
	fma.rn.f64 	%fd116, %fd115, %fd105, 0d3FF0000000000000;
	{
	.reg .b32 %temp; 
	mov.b64 	{%r26, %temp}, %fd116;
	}
	{
	.reg .b32 %temp; 
	mov.b64 	{%temp, %r27}, %fd116;
	}
	shl.b32 	%r90, %r25, 20;
	add.s32 	%r91, %r90, %r27;
	mov.b64 	%fd171, {%r26, %r91};
	{
	.reg .b32 %temp; 
	mov.b64 	{%temp, %r92}, %fd100;
	}
	mov.b32 	%f10, %r92;
	abs.f32 	%f3, %f10;
	setp.lt.f32 	%p21, %f3, 0f4086232B;
	@%p21 bra 	$L__BB9_20;
	setp.gt.f64 	%p22, %fd11, 0d0000000000000000;
	mov.f64 	%fd117, 0d7FF0000000000000;
	sub.f64 	%fd118, %fd117, %fd11;
	selp.f64 	%fd171, 0d0000000000000000, %fd118, %p22;
	setp.geu.f32 	%p23, %f3, 0f40874800;
	@%p23 bra 	$L__BB9_20;
	shr.u32 	%r93, %r25, 31;
	add.s32 	%r94, %r25, %r93;
	shr.s32 	%r95, %r94, 1;
	shl.b32 	%r96, %r95, 20;
	add.s32 	%r97, %r27, %r96;
	mov.b64 	%fd119, {%r26, %r97};
	sub.s32 	%r98, %r25, %r95;
	shl.b32 	%r99, %r98, 20;
	add.s32 	%r100, %r99, 1072693248;
	mov.b32 	%r101, 0;
	mov.b64 	%fd120, {%r101, %r100};
	mul.f64 	%fd171, %fd120, %fd119;
$L__BB9_20:
	add.f64 	%fd121, %fd171, 0d3FF0000000000000;
	rcp.rn.f64 	%fd122, %fd121;
	add.s64 	%rd26, %rd7, %rd23;
	st.global.f64 	[%rd26], %fd122;
$L__BB9_21:
	setp.ge.s32 	%p24, %r24, %r4;
	@%p24 bra 	$L__BB9_26;
	mul.wide.s32 	%rd27, %r24, 8;
	add.s64 	%rd28, %rd6, %rd27;
	ld.global.f64 	%fd16, [%rd28];
	neg.f64 	%fd123, %fd16;
	fma.rn.f64 	%fd124, %fd16, 0dBFF71547652B82FE, 0d4338000000000000;
	{
	.reg .b32 %temp; 
	mov.b64 	{%r28, %temp}, %fd124;
	}
	mov.f64 	%fd125, 0dC338000000000000;
	add.rn.f64 	%fd126, %fd124, %fd125;
	fma.rn.f64 	%fd127, %fd126, 0dBFE62E42FEFA39EF, %fd123;
	fma.rn.f64 	%fd128, %fd126, 0dBC7ABC9E3B39803F, %fd127;
	fma.rn.f64 	%fd129, %fd128, 0d3E5ADE1569CE2BDF, 0d3E928AF3FCA213EA;
	fma.rn.f64 	%fd130, %fd129, %fd128, 0d3EC71DEE62401315;
	fma.rn.f64 	%fd131, %fd130, %fd128, 0d3EFA01997C89EB71;
	fma.rn.f64 	%fd132, %fd131, %fd128, 0d3F2A01A014761F65;
	fma.rn.f64 	%fd133, %fd132, %fd128, 0d3F56C16C1852B7AF;
	fma.rn.f64 	%fd134, %fd133, %fd128, 0d3F81111111122322;
	fma.rn.f64 	%fd135, %fd134, %fd128, 0d3FA55555555502A1;
	fma.rn.f64 	%fd136, %fd135, %fd128, 0d3FC5555555555511;
	fma.rn.f64 	%fd137, %fd136, %fd128, 0d3FE000000000000B;
	fma.rn.f64 	%fd138, %fd137, %fd128, 0d3FF0000000000000;
	fma.rn.f64 	%fd139, %fd138, %fd128, 0d3FF0000000000000;
	{
	.reg .b32 %temp; 
	mov.b64 	{%r29, %temp}, %fd139;
	}
	{
	.reg .b32 %temp; 
	mov.b64 	{%temp, %r30}, %fd139;
	}
	shl.b32 	%r102, %r28, 20;
	add.s32 	%r103, %r102, %r30;
	mov.b64 	%fd172, {%r29, %r103};
	{
	.reg .b32 %temp; 
	mov.b64 	{%temp, %r104}, %fd123;
	}
	mov.b32 	%f11, %r104;
	abs.f32 	%f4, %f11;
	setp.lt.f32 	%p25, %f4, 0f4086232B;
	@%p25 bra 	$L__BB9_25;
	setp.gt.f64 	%p26, %fd16, 0d0000000000000000;
	mov.f64 	%fd140, 0d7FF0000000000000;
	sub.f64 	%fd141, %fd140, %fd16;
	selp.f64 	%fd172, 0d0000000000000000, %fd141, %p26;
	setp.geu.f32 	%p27, %f4, 0f40874800;
	@%p27 bra 	$L__BB9_25;
	shr.u32 	%r105, %r28, 31;
	add.s32 	%r106, %r28, %r105;
	shr.s32 	%r107, %r106, 1;
	shl.b32 	%r108, %r107, 20;
	add.s32 	%r109, %r30, %r108;
	mov.b64 	%fd142, {%r29, %r109};
	sub.s32 	%r110, %r28, %r107;
	shl.b32 	%r111, %r110, 20;
	add.s32 	%r112, %r111, 1072693248;
	mov.b32 	%r113, 0;
	mov.b64 	%fd143, {%r113, %r112};
	mul.f64 	%fd172, %fd143, %fd142;
$L__BB9_25:
	add.f64 	%fd144, %fd172, 0d3FF0000000000000;
	rcp.rn.f64 	%fd145, %fd144;
	add.s64 	%rd30, %rd7, %rd27;
	st.global.f64 	[%rd30], %fd145;
$L__BB9_26:
	add.s32 	%r132, %r132, 2;
	add.s32 	%r131, %r131, 256;
	setp.ne.s32 	%p28, %r132, 0;
	@%p28 bra 	$L__BB9_16;
	and.b32  	%r133, %r1, -256;
$L__BB9_28:
	and.b32  	%r115, %r45, 1;
	setp.eq.b32 	%p29, %r115, 1;
	not.pred 	%p30, %p29;
	@%p30 bra 	$L__BB9_41;
	add.s32 	%r35, %r133, %r6;
	setp.ge.s32 	%p31, %r35, %r4;
	@%p31 bra 	$L__BB9_41;
	mul.wide.s32 	%rd31, %r35, 8;
	add.s64 	%rd32, %rd6, %rd31;
	ld.global.f64 	%fd21, [%rd32];
	neg.f64 	%fd146, %fd21;
	fma.rn.f64 	%fd147, %fd21, 0dBFF71547652B82FE, 0d4338000000000000;
	{
	.reg .b32 %temp; 
	mov.b64 	{%r36, %temp}, %fd147;
	}
	mov.f64 	%fd148, 0dC338000000000000;
	add.rn.f64 	%fd149, %fd147, %fd148;
	fma.rn.f64 	%fd150, %fd149, 0dBFE62E42FEFA39EF, %fd146;
	fma.rn.f64 	%fd151, %fd149, 0dBC7ABC9E3B39803F, %fd150;
	fma.rn.f64 	%fd152, %fd151, 0d3E5ADE1569CE2BDF, 0d3E928AF3FCA213EA;
	fma.rn.f64 	%fd153, %fd152, %fd151, 0d3EC71DEE62401315;
	fma.rn.f64 	%fd154, %fd153, %fd151, 0d3EFA01997C89EB71;
	fma.rn.f64 	%fd155, %fd154, %fd151, 0d3F2A01A014761F65;
	fma.rn.f64 	%fd156, %fd155, %fd151, 0d3F56C16C1852B7AF;
	fma.rn.f64 	%fd157, %fd156, %fd151, 0d3F81111111122322;
	fma.rn.f64 	%fd158, %fd157, %fd151, 0d3FA55555555502A1;
	fma.rn.f64 	%fd159, %fd158, %fd151, 0d3FC5555555555511;
	fma.rn.f64 	%fd160, %fd159, %fd151, 0d3FE000000000000B;
	fma.rn.f64 	%fd161, %fd160, %fd151, 0d3FF0000000000000;
	fma.rn.f64 	%fd162, %fd161, %fd151, 0d3FF0000000000000;
	{
	.reg .b32 %temp; 
	mov.b64 	{%r37, %temp}, %fd162;
	}
	{
	.reg .b32 %temp; 
	mov.b64 	{%temp, %r38}, %fd162;
	}
	shl.b32 	%r116, %r36, 20;
	add.s32 	%r117, %r116, %r38;
	mov.b64 	%fd173, {%r37, %r117};
	{
	.reg .b32 %temp; 
	mov.b64 	{%temp, %r118}, %fd146;
	}
	mov.b32 	%f12, %r118;
	abs.f32 	%f5, %f12;
	setp.lt.f32 	%p32, %f5, 0f4086232B;
	@%p32 bra 	$L__BB9_33;
	setp.gt.f64 	%p33, %fd21, 0d0000000000000000;
	mov.f64 	%fd163, 0d7FF0000000000000;
	sub.f64 	%fd164, %fd163, %fd21;
	selp.f64 	%fd173, 0d0000000000000000, %fd164, %p33;
	setp.geu.f32 	%p34, %f5, 0f40874800;
	@%p34 bra 	$L__BB9_33;
	shr.u32 	%r119, %r36, 31;
	add.s32 	%r120, %r36, %r119;
	shr.s32 	%r121, %r120, 1;
	shl.b32 	%r122, %r121, 20;
	add.s32 	%r123, %r38, %r122;
	mov.b64 	%fd165, {%r37, %r123};
	sub.s32 	%r124, %r36, %r121;
	shl.b32 	%r125, %r124, 20;
	add.s32 	%r126, %r125, 1072693248;
	mov.b32 	%r127, 0;
	mov.b64 	%fd166, {%r127, %r126};
	mul.f64 	%fd173, %fd166, %fd165;
$L__BB9_33:
	add.f64 	%fd167, %fd173, 0d3FF0000000000000;
	rcp.rn.f64 	%fd168, %fd167;
	add.s64 	%rd34, %rd7, %rd31;
	st.global.f64 	[%rd34], %fd168;
	bra.uni 	$L__BB9_41;
$L__BB9_34:
	add.f64 	%fd75, %fd170, 0d3FF0000000000000;
	rcp.rn.f64 	%fd76, %fd75;
	st.global.f64 	[%rd9+1024], %fd76;
	add.s32 	%r130, %r130, 2;
	add.s32 	%r129, %r129, 256;
	setp.eq.s32 	%p12, %r130, 0;
	@%p12 bra 	$L__BB9_35;
	bra.uni 	$L__BB9_7;
$L__BB9_35:
	and.b32  	%r134, %r1, -256;
$L__BB9_36:
	and.b32  	%r75, %r45, 1;
	setp.eq.b32 	%p13, %r75, 1;
	not.pred 	%p14, %p13;
	@%p14 bra 	$L__BB9_41;
	add.s32 	%r41, %r134, %r6;
	mul.wide.s32 	%rd19, %r41, 8;
	add.s64 	%rd20, %rd6, %rd19;
	ld.global.f64 	%fd26, [%rd20];
	neg.f64 	%fd77, %fd26;
	fma.rn.f64 	%fd78, %fd26, 0dBFF71547652B82FE, 0d4338000000000000;
	{
	.reg .b32 %temp; 
	mov.b64 	{%r42, %temp}, %fd78;
	}
	mov.f64 	%fd79, 0dC338000000000000;
	add.rn.f64 	%fd80, %fd78, %fd79;
	fma.rn.f64 	%fd81, %fd80, 0dBFE62E42FEFA39EF, %fd77;
	fma.rn.f64 	%fd82, %fd80, 0dBC7ABC9E3B39803F, %fd81;
	fma.rn.f64 	%fd83, %fd82, 0d3E5ADE1569CE2BDF, 0d3E928AF3FCA213EA;
	fma.rn.f64 	%fd84, %fd83, %fd82, 0d3EC71DEE62401315;
	fma.rn.f64 	%fd85, %fd84, %fd82, 0d3EFA01997C89EB71;
	fma.rn.f64 	%fd86, %fd85, %fd82, 0d3F2A01A014761F65;
	fma.rn.f64 	%fd87, %fd86, %fd82, 0d3F56C16C1852B7AF;
	fma.rn.f64 	%fd88, %fd87, %fd82, 0d3F81111111122322;
	fma.rn.f64 	%fd89, %fd88, %fd82, 0d3FA55555555502A1;
	fma.rn.f64 	%fd90, %fd89, %fd82, 0d3FC5555555555511;
	fma.rn.f64 	%fd91, %fd90, %fd82, 0d3FE000000000000B;
	fma.rn.f64 	%fd92, %fd91, %fd82, 0d3FF0000000000000;
	fma.rn.f64 	%fd93, %fd92, %fd82, 0d3FF0000000000000;
	{
	.reg .b32 %temp; 
	mov.b64 	{%r43, %temp}, %fd93;
	}
	{
	.reg .b32 %temp; 
	mov.b64 	{%temp, %r44}, %fd93;
	}
	shl.b32 	%r76, %r42, 20;
	add.s32 	%r77, %r76, %r44;
	mov.b64 	%fd174, {%r43, %r77};
	{
	.reg .b32 %temp; 
	mov.b64 	{%temp, %r78}, %fd77;
	}
	mov.b32 	%f9, %r78;
	abs.f32 	%f6, %f9;
	setp.lt.f32 	%p15, %f6, 0f4086232B;
	@%p15 bra 	$L__BB9_40;
	setp.gt.f64 	%p16, %fd26, 0d0000000000000000;
	mov.f64 	%fd94, 0d7FF0000000000000;
	sub.f64 	%fd95, %fd94, %fd26;
	selp.f64 	%fd174, 0d0000000000000000, %fd95, %p16;
	setp.geu.f32 	%p17, %f6, 0f40874800;
	@%p17 bra 	$L__BB9_40;
	shr.u32 	%r79, %r42, 31;
	add.s32 	%r80, %r42, %r79;
	shr.s32 	%r81, %r80, 1;
	shl.b32 	%r82, %r81, 20;
	add.s32 	%r83, %r44, %r82;
	mov.b64 	%fd96, {%r43, %r83};
	sub.s32 	%r84, %r42, %r81;
	shl.b32 	%r85, %r84, 20;
	add.s32 	%r86, %r85, 1072693248;
	mov.b32 	%r87, 0;
	mov.b64 	%fd97, {%r87, %r86};
	mul.f64 	%fd174, %fd97, %fd96;
$L__BB9_40:
	add.f64 	%fd98, %fd174, 0d3FF0000000000000;
	rcp.rn.f64 	%fd99, %fd98;
	add.s64 	%rd22, %rd7, %rd19;
	st.global.f64 	[%rd22], %fd99;
$L__BB9_41:
	ret;

}
	// .globl	_ZN3cub18CUB_300001_SM_10006detail9transform16transform_kernelINS2_10policy_hubILb1EN4cuda3std3__45tupleIJN6thrust24THRUST_300001_SM_1000_NS6detail15normal_iteratorINSA_10device_ptrIdEEEEEEEE10policy1000El7SigmoidSF_JPdEEEvT0_iT1_T2_DpNS2_10kernel_argIT3_EE
.visible .entry _ZN3cub18CUB_300001_SM_10006detail9transform16transform_kernelINS2_10policy_hubILb1EN4cuda3std3__45tupleIJN6thrust24THRUST_300001_SM_1000_NS6detail15normal_iteratorINSA_10device_ptrIdEEEEEEEE10policy1000El7SigmoidSF_JPdEEEvT0_iT1_T2_DpNS2_10kernel_argIT3_EE(
	.param .u64 _ZN3cub18CUB_300001_SM_10006detail9transform16transform_kernelINS2_10policy_hubILb1EN4cuda3std3__45tupleIJN6thrust24THRUST_300001_SM_1000_NS6detail15normal_iteratorINSA_10device_ptrIdEEEEEEEE10policy1000El7SigmoidSF_JPdEEEvT0_iT1_T2_DpNS2_10kernel_argIT3_EE_param_0,
	.param .u32 _ZN3cub18CUB_300001_SM_10006detail9transform16transform_kernelINS2_10policy_hubILb1EN4cuda3std3__45tupleIJN6thrust24THRUST_300001_SM_1000_NS6detail15normal_iteratorINSA_10device_ptrIdEEEEEEEE10policy1000El7SigmoidSF_JPdEEEvT0_iT1_T2_DpNS2_10kernel_argIT3_EE_param_1,
	.param .align 1 .b8 _ZN3cub18CUB_300001_SM_10006detail9transform16transform_kernelINS2_10policy_hubILb1EN4cuda3std3__45tupleIJN6thrust24THRUST_300001_SM_1000_NS6detail15normal_iteratorINSA_10device_ptrIdEEEEEEEE10policy1000El7SigmoidSF_JPdEEEvT0_iT1_T2_DpNS2_10kernel_argIT3_EE_param_2[1],
	.param .align 8 .b8 _ZN3cub18CUB_300001_SM_10006detail9transform16transform_kernelINS2_10policy_hubILb1EN4cuda3std3__45tupleIJN6thrust24THRUST_300001_SM_1000_NS6detail15normal_iteratorINSA_10device_ptrIdEEEEEEEE10policy1000El7SigmoidSF_JPdEEEvT0_iT1_T2_DpNS2_10kernel_argIT3_EE_param_3[8],
	.param .align 8 .b8 _ZN3cub18CUB_300001_SM_10006detail9transform16transform_kernelINS2_10policy_hubILb1EN4cuda3std3__45tupleIJN6thrust24THRUST_300001_SM_1000_NS6detail15normal_iteratorINSA_10device_ptrIdEEEEEEEE10policy1000El7SigmoidSF_JPdEEEvT0_iT1_T2_DpNS2_10kernel_argIT3_EE_param_4[16]
)
.maxntid 128
{
	.reg .pred 	%p<35>;
	.reg .b32 	%r<132>;
	.reg .b32 	%f<13>;
	.reg .b64 	%rd<42>;
	.reg .b64 	%fd<175>;

	ld.param.u64 	%rd11, [_ZN3cub18CUB_300001_SM_10006detail9transform16transform_kernelINS2_10policy_hubILb1EN4cuda3std3__45tupleIJN6thrust24THRUST_300001_SM_1000_NS6detail15normal_iteratorINSA_10device_ptrIdEEEEEEEE10policy1000El7SigmoidSF_JPdEEEvT0_iT1_T2_DpNS2_10kernel_argIT3_EE_param_0];
	ld.param.u64 	%rd12, [_ZN3cub18CUB_300001_SM_10006detail9transform16transform_kernelINS2_10policy_hubILb1EN4cuda3std3__45tupleIJN6thrust24THRUST_300001_SM_1000_NS6detail15normal_iteratorINSA_10device_ptrIdEEEEEEEE10policy1000El7SigmoidSF_JPdEEEvT0_iT1_T2_DpNS2_10kernel_argIT3_EE_param_4];
	ld.param.u64 	%rd13, [_ZN3cub18CUB_300001_SM_10006detail9transform16transform_kernelINS2_10policy_hubILb1EN4cuda3std3__45tupleIJN6thrust24THRUST_300001_SM_1000_NS6detail15normal_iteratorINSA_10device_ptrIdEEEEEEEE10policy1000El7SigmoidSF_JPdEEEvT0_iT1_T2_DpNS2_10kernel_argIT3_EE_param_3];
	ld.param.u32 	%r43, [_ZN3cub18CUB_300001_SM_10006detail9transform16transform_kernelINS2_10policy_hubILb1EN4cuda3std3__45tupleIJN6thrust24THRUST_300001_SM_1000_NS6detail15normal_iteratorINSA_10device_ptrIdEEEEEEEE10policy1000El7SigmoidSF_JPdEEEvT0_iT1_T2_DpNS2_10kernel_argIT3_EE_param_1];
	cvta.to.global.u64 	%rd1, %rd13;
	cvta.to.global.u64 	%rd2, %rd12;
	shl.b32 	%r1, %r43, 7;
	mov.u32 	%r44, %ctaid.x;
	cvt.u64.u32 	%rd14, %r44;
	cvt.s64.s32 	%rd15, %r1;
	mul.lo.s64 	%rd3, %rd15, %rd14;
	sub.s64 	%rd16, %rd11, %rd3;
	min.s64 	%rd17, %rd16, %rd15;
	cvt.u32.u64 	%r2, %rd17;
	shl.b32 	%r3, %r2, 3;
	mov.u32 	%r4, %tid.x;
	shl.b32 	%r125, %r4, 7;
	setp.ge.s32 	%p1, %r125, %r3;
	@%p1 bra 	$L__BB10_3;
	shl.b64 	%rd18, %rd3, 3;
	add.s64 	%rd19, %rd2, %rd18;
	mul.wide.u32 	%rd20, %r4, 128;
	add.s64 	%rd41, %rd19, %rd20;
$L__BB10_2:
	.pragma "nounroll";
	// begin inline asm
	prefetch.global.L2 [%rd41];
	// end inline asm
	add.s32 	%r125, %r125, 16384;
	add.s64 	%rd41, %rd41, 16384;
	setp.lt.s32 	%p2, %r125, %r3;
	@%p2 bra 	$L__BB10_2;
$L__BB10_3:
	shl.b64 	%rd22, %rd3, 3;
	add.s64 	%rd7, %rd2, %rd22;
	add.s64 	%rd8, %rd1, %rd22;
	setp.eq.s32 	%p3, %r1, %r2;
	@%p3 bra 	$L__BB10_17;
	setp.lt.s32 	%p4, %r43, 1;
	@%p4 bra 	$L__BB10_41;
	setp.eq.s32 	%p5, %r43, 1;
	mov.b32 	%r131, 0;
	@%p5 bra 	$L__BB10_35;
	and.b32  	%r46, %r43, 2147483646;
	neg.s32 	%r129, %r46;
	mov.u32 	%r128, %r4;
$L__BB10_7:
	add.s32 	%r22, %r128, 128;
	setp.ge.s32 	%p6, %r128, %r2;
	@%p6 bra 	$L__BB10_12;
	mul.wide.s32 	%rd23, %r128, 8;
	add.s64 	%rd24, %rd7, %rd23;
	ld.global.f64 	%fd11, [%rd24];
	neg.f64 	%fd31, %fd11;
	fma.rn.f64 	%fd32, %fd11, 0dBFF71547652B82FE, 0d4338000000000000;
	{
	.reg .b32 %temp; 
	mov.b64 	{%r23, %temp}, %fd32;
	}
	mov.f64 	%fd33, 0dC338000000000000;
	add.rn.f64 	%fd34, %fd32, %fd33;
	fma.rn.f64 	%fd35, %fd34, 0dBFE62E42FEFA39EF, %fd31;
	fma.rn.f64 	%fd36, %fd34, 0dBC7ABC9E3B39803F, %fd35;
	fma.rn.f64 	%fd37, %fd36, 0d3E5ADE1569CE2BDF, 0d3E928AF3FCA213EA;
	fma.rn.f64 	%fd38, %fd37, %fd36, 0d3EC71DEE62401315;
	fma.rn.f64 	%fd39, %fd38, %fd36, 0d3EFA01997C89EB71;
	fma.rn.f64 	%fd40, %fd39, %fd36, 0d3F2A01A014761F65;
	fma.rn.f64 	%fd41, %fd40, %fd36, 0d3F56C16C1852B7AF;
	fma.rn.f64 	%fd42, %fd41, %fd36, 0d3F81111111122322;
	fma.rn.f64 	%fd43, %fd42, %fd36, 0d3FA55555555502A1;
	fma.rn.f64 	%fd44, %fd43, %fd36, 0d3FC5555555555511;
	fma.rn.f64 	%fd45, %fd44, %fd36, 0d3FE000000000000B;
	fma.rn.f64 	%fd46, %fd45, %fd36, 0d3FF0000000000000;
	fma.rn.f64 	%fd47, %fd46, %fd36, 0d3FF0000000000000;
	{
	.reg .b32 %temp; 
	mov.b64 	{%r24, %temp}, %fd47;
	}
	{
	.reg .b32 %temp; 
	mov.b64 	{%temp, %r25}, %fd47;
	}
	shl.b32 	%r47, %r23, 20;
	add.s32 	%r48, %r47, %r25;
	mov.b64 	%fd171, {%r24, %r48};
	{
	.reg .b32 %temp; 
	mov.b64 	{%temp, %r49}, %fd31;
	}
	mov.b32 	%f7, %r49;
	abs.f32 	%f3, %f7;
	setp.lt.f32 	%p7, %f3, 0f4086232B;
	@%p7 bra 	$L__BB10_11;
	setp.gt.f64 	%p8, %fd11, 0d0000000000000000;
	mov.f64 	%fd48, 0d7FF0000000000000;
	sub.f64 	%fd49, %fd48, %fd11;
	selp.f64 	%fd171, 0d0000000000000000, %fd49, %p8;
	setp.geu.f32 	%p9, %f3, 0f40874800;
	@%p9 bra 	$L__BB10_11;
	shr.u32 	%r50, %r23, 31;
	add.s32 	%r51, %r23, %r50;
	shr.s32 	%r52, %r51, 1;
	shl.b32 	%r53, %r52, 20;
	add.s32 	%r54, %r25, %r53;
	mov.b64 	%fd50, {%r24, %r54};
	sub.s32 	%r55, %r23, %r52;
	shl.b32 	%r56, %r55, 20;
	add.s32 	%r57, %r56, 1072693248;
	mov.b32 	%r58, 0;
	mov.b64 	%fd51, {%r58, %r57};
	mul.f64 	%fd171, %fd51, %fd50;
$L__BB10_11:
	add.f64 	%fd52, %fd171, 0d3FF0000000000000;
	rcp.rn.f64 	%fd53, %fd52;
	add.s64 	%rd26, %rd8, %rd23;
	st.global.f64 	[%rd26], %fd53;
$L__BB10_12:
	setp.ge.s32 	%p10, %r22, %r2;
	@%p10 bra 	$L__BB10_33;
	mul.wide.s32 	%rd27, %r22, 8;
	add.s64 	%rd28, %rd7, %rd27;
	ld.global.f64 	%fd16, [%rd28];
	neg.f64 	%fd54, %fd16;
	fma.rn.f64 	%fd55, %fd16, 0dBFF71547652B82FE, 0d4338000000000000;
	{
	.reg .b32 %temp; 
	mov.b64 	{%r26, %temp}, %fd55;
	}
	mov.f64 	%fd56, 0dC338000000000000;
	add.rn.f64 	%fd57, %fd55, %fd56;
	fma.rn.f64 	%fd58, %fd57, 0dBFE62E42FEFA39EF, %fd54;
	fma.rn.f64 	%fd59, %fd57, 0dBC7ABC9E3B39803F, %fd58;
	fma.rn.f64 	%fd60, %fd59, 0d3E5ADE1569CE2BDF, 0d3E928AF3FCA213EA;
	fma.rn.f64 	%fd61, %fd60, %fd59, 0d3EC71DEE62401315;
	fma.rn.f64 	%fd62, %fd61, %fd59, 0d3EFA01997C89EB71;
	fma.rn.f64 	%fd63, %fd62, %fd59, 0d3F2A01A014761F65;
	fma.rn.f64 	%fd64, %fd63, %fd59, 0d3F56C16C1852B7AF;
	fma.rn.f64 	%fd65, %fd64, %fd59, 0d3F81111111122322;
	fma.rn.f64 	%fd66, %fd65, %fd59, 0d3FA55555555502A1;
	fma.rn.f64 	%fd67, %fd66, %fd59, 0d3FC5555555555511;
	fma.rn.f64 	%fd68, %fd67, %fd59, 0d3FE000000000000B;
	fma.rn.f64 	%fd69, %fd68, %fd59, 0d3FF0000000000000;
	fma.rn.f64 	%fd70, %fd69, %fd59, 0d3FF0000000000000;
	{
	.reg .b32 %temp; 
	mov.b64 	{%r27, %temp}, %fd70;
	}
	{
	.reg .b32 %temp; 
	mov.b64 	{%temp, %r28}, %fd70;
	}
	shl.b32 	%r59, %r26, 20;
	add.s32 	%r60, %r59, %r28;
	mov.b64 	%fd172, {%r27, %r60};
	{
	.reg .b32 %temp; 
	mov.b64 	{%temp, %r61}, %fd54;
	}
	mov.b32 	%f8, %r61;
	abs.f32 	%f4, %f8;
	setp.lt.f32 	%p11, %f4, 0f4086232B;
	@%p11 bra 	$L__BB10_16;
	setp.gt.f64 	%p12, %fd16, 0d0000000000000000;
	mov.f64 	%fd71, 0d7FF0000000000000;
	sub.f64 	%fd72, %fd71, %fd16;
	selp.f64 	%fd172, 0d0000000000000000, %fd72, %p12;
	setp.geu.f32 	%p13, %f4, 0f40874800;
	@%p13 bra 	$L__BB10_16;
	shr.u32 	%r62, %r26, 31;
	add.s32 	%r63, %r26, %r62;
	shr.s32 	%r64, %r63, 1;
	shl.b32 	%r65, %r64, 20;
	add.s32 	%r66, %r28, %r65;
	mov.b64 	%fd73, {%r27, %r66};
	sub.s32 	%r67, %r26, %r64;
	shl.b32 	%r68, %r67, 20;
	add.s32 	%r69, %r68, 1072693248;
	mov.b32 	%r70, 0;
	mov.b64 	%fd74, {%r70, %r69};
	mul.f64 	%fd172, %fd74, %fd73;
$L__BB10_16:
	add.f64 	%fd75, %fd172, 0d3FF0000000000000;
	rcp.rn.f64 	%fd76, %fd75;
	add.s64 	%rd30, %rd8, %rd27;
	st.global.f64 	[%rd30], %fd76;
	bra.uni 	$L__BB10_33;
$L__BB10_17:
	setp.lt.s32 	%p21, %r43, 1;
	@%p21 bra 	$L__BB10_41;
	setp.eq.s32 	%p22, %r43, 1;
	mov.b32 	%r130, 0;
	@%p22 bra 	$L__BB10_28;
	and.b32  	%r86, %r43, 2147483646;
	neg.s32 	%r127, %r86;
	mov.u32 	%r126, %r4;
$L__BB10_20:
	mul.wide.s32 	%rd35, %r126, 8;
	add.s64 	%rd9, %rd7, %rd35;
	ld.global.f64 	%fd1, [%rd9];
	neg.f64 	%fd100, %fd1;
	fma.rn.f64 	%fd101, %fd1, 0dBFF71547652B82FE, 0d4338000000000000;
	{
	.reg .b32 %temp; 
	mov.b64 	{%r12, %temp}, %fd101;
	}
	mov.f64 	%fd102, 0dC338000000000000;
	add.rn.f64 	%fd103, %fd101, %fd102;
	fma.rn.f64 	%fd104, %fd103, 0dBFE62E42FEFA39EF, %fd100;
	fma.rn.f64 	%fd105, %fd103, 0dBC7ABC9E3B39803F, %fd104;
	fma.rn.f64 	%fd106, %fd105, 0d3E5ADE1569CE2BDF, 0d3E928AF3FCA213EA;
	fma.rn.f64 	%fd107, %fd106, %fd105, 0d3EC71DEE62401315;
	fma.rn.f64 	%fd108, %fd107, %fd105, 0d3EFA01997C89EB71;
	fma.rn.f64 	%fd109, %fd108, %fd105, 0d3F2A01A014761F65;
	fma.rn.f64 	%fd110, %fd109, %fd105, 0d3F56C16C1852B7AF;
	fma.rn.f64 	%fd111, %fd110, %fd105, 0d3F81111111122322;
	fma.rn.f64 	%fd112, %fd111, %fd105, 0d3FA55555555502A1;
	fma.rn.f64 	%fd113, %fd112, %fd105, 0d3FC5555555555511;
	fma.rn.f64 	%fd114, %fd113, %fd105, 0d3FE000000000000B;
	fma.rn.f64 	%fd115, %fd114, %fd105, 0d3FF0000000000000;
	fma.rn.f64 	%fd116, %fd115, %fd105, 0d3FF0000000000000;
	{
	.reg .b32 %temp; 
	mov.b64 	{%r13, %temp}, %fd116;
	}
	{
	.reg .b32 %temp; 
	mov.b64 	{%temp, %r14}, %fd116;
	}
	shl.b32 	%r87, %r12, 20;
	add.s32 	%r88, %r87, %r14;
	mov.b64 	%fd169, {%r13, %r88};
	{
	.reg .b32 %temp; 
	mov.b64 	{%temp, %r89}, %fd100;
	}
	mov.b32 	%f10, %r89;
	abs.f32 	%f1, %f10;
	setp.lt.f32 	%p23, %f1, 0f4086232B;
	@%p23 bra 	$L__BB10_23;
	setp.gt.f64 	%p24, %fd1, 0d0000000000000000;
	mov.f64 	%fd117, 0d7FF0000000000000;
	sub.f64 	%fd118, %fd117, %fd1;
	selp.f64 	%fd169, 0d0000000000000000, %fd118, %p24;
	setp.geu.f32 	%p25, %f1, 0f40874800;
	@%p25 bra 	$L__BB10_23;
	shr.u32 	%r90, %r12, 31;
	add.s32 	%r91, %r12, %r90;
	shr.s32 	%r92, %r91, 1;
	shl.b32 	%r93, %r92, 20;
	add.s32 	%r94, %r14, %r93;
	mov.b64 	%fd119, {%r13, %r94};
	sub.s32 	%r95, %r12, %r92;
	shl.b32 	%r96, %r95, 20;
	add.s32 	%r97, %r96, 1072693248;
	mov.b32 	%r98, 0;
	mov.b64 	%fd120, {%r98, %r97};
	mul.f64 	%fd169, %fd120, %fd119;
$L__BB10_23:
	add.f64 	%fd121, %fd169, 0d3FF0000000000000;
	rcp.rn.f64 	%fd122, %fd121;
	add.s64 	%rd10, %rd8, %rd35;
	st.global.f64 	[%rd10], %fd122;
	ld.global.f64 	%fd6, [%rd9+1024];
	neg.f64 	%fd123, %fd6;
	fma.rn.f64 	%fd124, %fd6, 0dBFF71547652B82FE, 0d4338000000000000;
	{
	.reg .b32 %temp; 
	mov.b64 	{%r15, %temp}, %fd124;
	}
	mov.f64 	%fd125, 0dC338000000000000;
	add.rn.f64 	%fd126, %fd124, %fd125;
	fma.rn.f64 	%fd127, %fd126, 0dBFE62E42FEFA39EF, %fd123;
	fma.rn.f64 	%fd128, %fd126, 0dBC7ABC9E3B39803F, %fd127;
	fma.rn.f64 	%fd129, %fd128, 0d3E5ADE1569CE2BDF, 0d3E928AF3FCA213EA;
	fma.rn.f64 	%fd130, %fd129, %fd128, 0d3EC71DEE62401315;
	fma.rn.f64 	%fd131, %fd130, %fd128, 0d3EFA01997C89EB71;
	fma.rn.f64 	%fd132, %fd131, %fd128, 0d3F2A01A014761F65;
	fma.rn.f64 	%fd133, %fd132, %fd128, 0d3F56C16C1852B7AF;
	fma.rn.f64 	%fd134, %fd133, %fd128, 0d3F81111111122322;
	fma.rn.f64 	%fd135, %fd134, %fd128, 0d3FA55555555502A1;
	fma.rn.f64 	%fd136, %fd135, %fd128, 0d3FC5555555555511;
	fma.rn.f64 	%fd137, %fd136, %fd128, 0d3FE000000000000B;
	fma.rn.f64 	%fd138, %fd137, %fd128, 0d3FF0000000000000;
	fma.rn.f64 	%fd139, %fd138, %fd128, 0d3FF0000000000000;
	{
	.reg .b32 %temp; 
	mov.b64 	{%r16, %temp}, %fd139;
	}
	{
	.reg .b32 %temp; 
	mov.b64 	{%temp, %r17}, %fd139;
	}
	shl.b32 	%r99, %r15, 20;
	add.s32 	%r100, %r99, %r17;
	mov.b64 	%fd170, {%r16, %r100};
	{
	.reg .b32 %temp; 
	mov.b64 	{%temp, %r101}, %fd123;
	}
	mov.b32 	%f11, %r101;
	abs.f32 	%f2, %f11;
	setp.lt.f32 	%p26, %f2, 0f4086232B;
	@%p26 bra 	$L__BB10_26;
	setp.gt.f64 	%p27, %fd6, 0d0000000000000000;
	mov.f64 	%fd140, 0d7FF0000000000000;
	sub.f64 	%fd141, %fd140, %fd6;
	selp.f64 	%fd170, 0d0000000000000000, %fd141, %p27;
	setp.geu.f32 	%p28, %f2, 0f40874800;
	@%p28 bra 	$L__BB10_26;
	shr.u32 	%r102, %r15, 31;
	add.s32 	%r103, %r15, %r102;
	shr.s32 	%r104, %r103, 1;
	shl.b32 	%r105, %r104, 20;
	add.s32 	%r106, %r17, %r105;
	mov.b64 	%fd142, {%r16, %r106};
	sub.s32 	%r107, %r15, %r104;
	shl.b32 	%r108, %r107, 20;
	add.s32 	%r109, %r108, 1072693248;
	mov.b32 	%r110, 0;
	mov.b64 	%fd143, {%r110, %r109};
	mul.f64 	%fd170, %fd143, %fd142;
$L__BB10_26:
	add.f64 	%fd144, %fd170, 0d3FF0000000000000;
	rcp.rn.f64 	%fd145, %fd144;
	st.global.f64 	[%rd10+1024], %fd145;
	add.s32 	%r127, %r127, 2;
	add.s32 	%r126, %r126, 256;
	setp.eq.s32 	%p29, %r127, 0;
	@%p29 bra 	$L__BB10_27;
	bra.uni 	$L__BB10_20;
$L__BB10_27:
	and.b32  	%r130, %r1, -256;
$L__BB10_28:
	and.b32  	%r112, %r43, 1;
	setp.eq.b32 	%p30, %r112, 1;
	not.pred 	%p31, %p30;
	@%p31 bra 	$L__BB10_41;
	add.s32 	%r33, %r130, %r4;
	mul.wide.s32 	%rd37, %r33, 8;
	add.s64 	%rd38, %rd7, %rd37;
	ld.global.f64 	%fd21, [%rd38];
	neg.f64 	%fd146, %fd21;
	fma.rn.f64 	%fd147, %fd21, 0dBFF71547652B82FE, 0d4338000000000000;
	{
	.reg .b32 %temp; 
	mov.b64 	{%r34, %temp}, %fd147;
	}
	mov.f64 	%fd148, 0dC338000000000000;
	add.rn.f64 	%fd149, %fd147, %fd148;
	fma.rn.f64 	%fd150, %fd149, 0dBFE62E42FEFA39EF, %fd146;
	fma.rn.f64 	%fd151, %fd149, 0dBC7ABC9E3B39803F, %fd150;
	fma.rn.f64 	%fd152, %fd151, 0d3E5ADE1569CE2BDF, 0d3E928AF3FCA213EA;
	fma.rn.f64 	%fd153, %fd152, %fd151, 0d3EC71DEE62401315;
	fma.rn.f64 	%fd154, %fd153, %fd151, 0d3EFA01997C89EB71;
	fma.rn.f64 	%fd155, %fd154, %fd151, 0d3F2A01A014761F65;
	fma.rn.f64 	%fd156, %fd155, %fd151, 0d3F56C16C1852B7AF;
	fma.rn.f64 	%fd157, %fd156, %fd151, 0d3F81111111122322;
	fma.rn.f64 	%fd158, %fd157, %fd151, 0d3FA55555555502A1;
	fma.rn.f64 	%fd159, %fd158, %fd151, 0d3FC5555555555511;
	fma.rn.f64 	%fd160, %fd159, %fd151, 0d3FE000000000000B;
	fma.rn.f64 	%fd161, %fd160, %fd151, 0d3FF0000000000000;
	fma.rn.f64 	%fd162, %fd161, %fd151, 0d3FF0000000000000;
	{
	.reg .b32 %temp; 
	mov.b64 	{%r35, %temp}, %fd162;
	}
	{
	.reg .b32 %temp; 
	mov.b64 	{%temp, %r36}, %fd162;
	}
	shl.b32 	%r113, %r34, 20;
	add.s32 	%r114, %r113, %r36;
	mov.b64 	%fd173, {%r35, %r114};
	{
	.reg .b32 %temp; 
	mov.b64 	{%temp, %r115}, %fd146;
	}
	mov.b32 	%f12, %r115;
	abs.f32 	%f5, %f12;
	setp.lt.f32 	%p32, %f5, 0f4086232B;
	@%p32 bra 	$L__BB10_32;
	setp.gt.f64 	%p33, %fd21, 0d0000000000000000;
	mov.f64 	%fd163, 0d7FF0000000000000;
	sub.f64 	%fd164, %fd163, %fd21;
	selp.f64 	%fd173, 0d0000000000000000, %fd164, %p33;
	setp.geu.f32 	%p34, %f5, 0f40874800;
	@%p34 bra 	$L__BB10_32;
	shr.u32 	%r116, %r34, 31;
	add.s32 	%r117, %r34, %r116;
	shr.s32 	%r118, %r117, 1;
	shl.b32 	%r119, %r118, 20;
	add.s32 	%r120, %r36, %r119;
	mov.b64 	%fd165, {%r35, %r120};
	sub.s32 	%r121, %r34, %r118;
	shl.b32 	%r122, %r121, 20;
	add.s32 	%r123, %r122, 1072693248;
	mov.b32 	%r124, 0;
	mov.b64 	%fd166, {%r124, %r123};
	mul.f64 	%fd173, %fd166, %fd165;
$L__BB10_32:
	add.f64 	%fd167, %fd173, 0d3FF0000000000000;
	rcp.rn.f64 	%fd168, %fd167;
	add.s64 	%rd40, %rd8, %rd37;
	st.global.f64 	[%rd40], %fd168;
	bra.uni 	$L__BB10_41;
$L__BB10_33:
	add.s32 	%r129, %r129, 2;
	add.s32 	%r128, %r128, 256;
	setp.eq.s32 	%p14, %r129, 0;
	@%p14 bra 	$L__BB10_34;
	bra.uni 	$L__BB10_7;
$L__BB10_34:
	and.b32  	%r131, %r1, -256;
$L__BB10_35:
	and.b32  	%r72, %r43, 1;
	setp.eq.b32 	%p15, %r72, 1;
	not.pred 	%p16, %p15;
	@%p16 bra 	$L__BB10_41;
	add.s32 	%r39, %r131, %r4;
	setp.ge.s32 	%p17, %r39, %r2;
	@%p17 bra 	$L__BB10_41;
	mul.wide.s32 	%rd31, %r39, 8;
	add.s64 	%rd32, %rd7, %rd31;
	ld.global.f64 	%fd26, [%rd32];
	neg.f64 	%fd77, %fd26;
	fma.rn.f64 	%fd78, %fd26, 0dBFF71547652B82FE, 0d4338000000000000;
	{
	.reg .b32 %temp; 
	mov.b64 	{%r40, %temp}, %fd78;
	}
	mov.f64 	%fd79, 0dC338000000000000;
	add.rn.f64 	%fd80, %fd78, %fd79;
	fma.rn.f64 	%fd81, %fd80, 0dBFE62E42FEFA39EF, %fd77;
	fma.rn.f64 	%fd82, %fd80, 0dBC7ABC9E3B39803F, %fd81;
	fma.rn.f64 	%fd83, %fd82, 0d3E5ADE1569CE2BDF, 0d3E928AF3FCA213EA;
	fma.rn.f64 	%fd84, %fd83, %fd82, 0d3EC71DEE62401315;
	fma.rn.f64 	%fd85, %fd84, %fd82, 0d3EFA01997C89EB71;
	fma.rn.f64 	%fd86, %fd85, %fd82, 0d3F2A01A014761F65;
	fma.rn.f64 	%fd87, %fd86, %fd82, 0d3F56C16C1852B7AF;
	fma.rn.f64 	%fd88, %fd87, %fd82, 0d3F81111111122322;
	fma.rn.f64 	%fd89, %fd88, %fd82, 0d3FA55555555502A1;
	fma.rn.f64 	%fd90, %fd89, %fd82, 0d3FC5555555555511;
	fma.rn.f64 	%fd91, %fd90, %fd82, 0d3FE000000000000B;
	fma.rn.f64 	%fd92, %fd91, %fd82, 0d3FF0000000000000;
	fma.rn.f64 	%fd93, %fd92, %fd82, 0d3FF0000000000000;
	{
	.reg .b32 %temp; 
	mov.b64 	{%r41, %temp}, %fd93;
	}
	{
	.reg .b32 %temp; 
	mov.b64 	{%temp, %r42}, %fd93;
	}
	shl.b32 	%r73, %r40, 20;
	add.s32 	%r74, %r73, %r42;
	mov.b64 	%fd174, {%r41, %r74};
	{
	.reg .b32 %temp; 
	mov.b64 	{%temp, %r75}, %fd77;
	}
	mov.b32 	%f9, %r75;
	abs.f32 	%f6, %f9;
	setp.lt.f32 	%p18, %f6, 0f4086232B;
	@%p18 bra 	$L__BB10_40;
	setp.gt.f64 	%p19, %fd26, 0d0000000000000000;
	mov.f64 	%fd94, 0d7FF0000000000000;
	sub.f64 	%fd95, %fd94, %fd26;
	selp.f64 	%fd174, 0d0000000000000000, %fd95, %p19;
	setp.geu.f32 	%p20, %f6, 0f40874800;
	@%p20 bra 	$L__BB10_40;
	shr.u32 	%r76, %r40, 31;
	add.s32 	%r77, %r40, %r76;
	shr.s32 	%r78, %r77, 1;
	shl.b32 	%r79, %r78, 20;
	add.s32 	%r80, %r42, %r79;
	mov.b64 	%fd96, {%r41, %r80};
	sub.s32 	%r81, %r40, %r78;
	shl.b32 	%r82, %r81, 20;
	add.s32 	%r83, %r82, 1072693248;
	mov.b32 	%r84, 0;
	mov.b64 	%fd97, {%r84, %r83};
	mul.f64 	%fd174, %fd97, %fd96;
$L__BB10_40:
	add.f64 	%fd98, %fd174, 0d3FF0000000000000;
	rcp.rn.f64 	%fd99, %fd98;
	add.s64 	%rd34, %rd8, %rd31;
	st.global.f64 	[%rd34], %fd99;
$L__BB10_41:
	ret;

}
	// .globl	_ZN3cub18CUB_300001_SM_10006detail6reduce28DeviceReduceSingleTileKernelINS2_10policy_hubIfjN4cuda3std3__44plusIfEEE10Policy1000EN6thrust24THRUST_300001_SM_1000_NS6detail15normal_iteratorINSD_10device_ptrIdEEEEPdjS9_df3ExpEEvT0_T1_T2_T3_T4_T6_
.visible .entry _ZN3cub18CUB_300001_SM_10006detail6reduce28DeviceReduceSingleTileKernelINS2_10policy_hubIfjN4cuda3std3__44plusIfEEE10Policy1000EN6thrust24THRUST_300001_SM_1000_NS6detail15normal_iteratorINSD_10device_ptrIdEEEEPdjS9_df3ExpEEvT0_T1_T2_T3_T4_T6_(
	.param .align 8 .b8 _ZN3cub18CUB_300001_SM_10006detail6reduce28DeviceReduceSingleTileKernelINS2_10policy_hubIfjN4cuda3std3__44plusIfEEE10Policy1000EN6thrust24THRUST_300001_SM_1000_NS6detail15normal_iteratorINSD_10device_ptrIdEEEEPdjS9_df3ExpEEvT0_T1_T2_T3_T4_T6__param_0[8],
	.param .u64 .ptr .align 1 _ZN3cub18CUB_300001_SM_10006detail6reduce28DeviceReduceSingleTileKernelINS2_10policy_hubIfjN4cuda3std3__44plusIfEEE10Policy1000EN6thrust24THRUST_300001_SM_1000_NS6detail15normal_iteratorINSD_10device_ptrIdEEEEPdjS9_df3ExpEEvT0_T1_T2_T3_T4_T6__param_1,
	.param .u32 _ZN3cub18CUB_300001_SM_10006detail6reduce28DeviceReduceSingleTileKernelINS2_10policy_hubIfjN4cuda3std3__44plusIfEEE10Policy1000EN6thrust24THRUST_300001_SM_1000_NS6detail15normal_iteratorINSD_10device_ptrIdEEEEPdjS9_df3ExpEEvT0_T1_T2_T3_T4_T6__param_2,
	.param .align 1 .b8 _ZN3cub18CUB_300001_SM_10006detail6reduce28DeviceReduceSingleTileKernelINS2_10policy_hubIfjN4cuda3std3__44plusIfEEE10Policy1000EN6thrust24THRUST_300001_SM_1000_NS6detail15normal_iteratorINSD_10device_ptrIdEEEEPdjS9_df3ExpEEvT0_T1_T2_T3_T4_T6__param_3[1],
	.param .f64 _ZN3cub18CUB_300001_SM_10006detail6reduce28DeviceReduceSingleTileKernelINS2_10policy_hubIfjN4cuda3std3__44plusIfEEE10Policy1000EN6thrust24THRUST_300001_SM_1000_NS6detail15normal_iteratorINSD_10device_ptrIdEEEEPdjS9_df3ExpEEvT0_T1_T2_T3_T4_T6__param_4,
	.param .align 1 .b8 _ZN3cub18CUB_300001_SM_10006detail6reduce28DeviceReduceSingleTileKernelINS2_10policy_hubIfjN4cuda3std3__44plusIfEEE10Policy1000EN6thrust24THRUST_300001_SM_1000_NS6detail15normal_iteratorINSD_10device_ptrIdEEEEPdjS9_df3ExpEEvT0_T1_T2_T3_T4_T6__param_5[1]
)
.maxntid 512
.minnctapersm 1
{
	.reg .pred 	%p<180>;
	.reg .b32 	%r<769>;
	.reg .b32 	%f<344>;
	.reg .b64 	%rd<28>;
	.reg .b64 	%fd<1028>;
	// demoted variable
	.shared .align 4 .b8 _ZZN3cub18CUB_300001_SM_10006detail6reduce28DeviceReduceSingleTileKernelINS2_10policy_hubIfjN4cuda3std3__44plusIfEEE10Policy1000EN6thrust24THRUST_300001_SM_1000_NS6detail15normal_iteratorINSD_10device_ptrIdEEEEPdjS9_df3ExpEEvT0_T1_T2_T3_T4_T6_E12temp_storage[84];
	ld.param.u64 	%rd11, [_ZN3cub18CUB_300001_SM_10006detail6reduce28DeviceReduceSingleTileKernelINS2_10policy_hubIfjN4cuda3std3__44plusIfEEE10Policy1000EN6thrust24THRUST_300001_SM_1000_NS6detail15normal_iteratorINSD_10device_ptrIdEEEEPdjS9_df3ExpEEvT0_T1_T2_T3_T4_T6__param_0];
	ld.param.u64 	%rd12, [_ZN3cub18CUB_300001_SM_10006detail6reduce28DeviceReduceSingleTileKernelINS2_10policy_hubIfjN4cuda3std3__44plusIfEEE10Policy1000EN6thrust24THRUST_300001_SM_1000_NS6detail15normal_iteratorINSD_10device_ptrIdEEEEPdjS9_df3ExpEEvT0_T1_T2_T3_T4_T6__param_1];
	ld.param.u32 	%r151, [_ZN3cub18CUB_300001_SM_10006detail6reduce28DeviceReduceSingleTileKernelINS2_10policy_hubIfjN4cuda3std3__44plusIfEEE10Policy1000EN6thrust24THRUST_300001_SM_1000_NS6detail15normal_iteratorINSD_10device_ptrIdEEEEPdjS9_df3ExpEEvT0_T1_T2_T3_T4_T6__param_2];
	ld.param.f64 	%fd206, [_ZN3cub18CUB_300001_SM_10006detail6reduce28DeviceReduceSingleTileKernelINS2_10policy_hubIfjN4cuda3std3__44plusIfEEE10Policy1000EN6thrust24THRUST_300001_SM_1000_NS6detail15normal_iteratorINSD_10device_ptrIdEEEEPdjS9_df3ExpEEvT0_T1_T2_T3_T4_T6__param_4];
	cvta.to.global.u64 	%rd1, %rd12;
	setp.ne.s32 	%p1, %r151, 0;
	@%p1 bra 	$L__BB11_3;
	mov.u32 	%r758, %tid.x;
	setp.ne.s32 	%p179, %r758, 0;
	@%p179 bra 	$L__BB11_162;
	st.global.f64 	[%rd1], %fd206;
	bra.uni 	$L__BB11_162;
$L__BB11_3:
	cvta.to.global.u64 	%rd2, %rd11;
	setp.gt.u32 	%p2, %r151, 8191;
	@%p2 bra 	$L__BB11_40;
	mov.u32 	%r1, %tid.x;
	setp.ge.u32 	%p123, %r1, %r151;
	mov.f32 	%f336, 0f00000000;
	mov.u32 	%r762, %r1;
	@%p123 bra 	$L__BB11_9;
	mul.wide.u32 	%rd21, %r1, 8;
	add.s64 	%rd22, %rd2, %rd21;
	ld.global.f64 	%fd1, [%rd22];
	fma.rn.f64 	%fd872, %fd1, 0d3FF71547652B82FE, 0d4338000000000000;
	{
	.reg .b32 %temp; 
	mov.b64 	{%r2, %temp}, %fd872;
	}
	mov.f64 	%fd873, 0dC338000000000000;
	add.rn.f64 	%fd874, %fd872, %fd873;
	fma.rn.f64 	%fd875, %fd874, 0dBFE62E42FEFA39EF, %fd1;
	fma.rn.f64 	%fd876, %fd874, 0dBC7ABC9E3B39803F, %fd875;
	fma.rn.f64 	%fd877, %fd876, 0d3E5ADE1569CE2BDF, 0d3E928AF3FCA213EA;
	fma.rn.f64 	%fd878, %fd877, %fd876, 0d3EC71DEE62401315;
	fma.rn.f64 	%fd879, %fd878, %fd876, 0d3EFA01997C89EB71;
	fma.rn.f64 	%fd880, %fd879, %fd876, 0d3F2A01A014761F65;
	fma.rn.f64 	%fd881, %fd880, %fd876, 0d3F56C16C1852B7AF;
	fma.rn.f64 	%fd882, %fd881, %fd876, 0d3F81111111122322;
	fma.rn.f64 	%fd883, %fd882, %fd876, 0d3FA55555555502A1;
	fma.rn.f64 	%fd884, %fd883, %fd876, 0d3FC5555555555511;
	fma.rn.f64 	%fd885, %fd884, %fd876, 0d3FE000000000000B;
	fma.rn.f64 	%fd886, %fd885, %fd876, 0d3FF0000000000000;
	fma.rn.f64 	%fd887, %fd886, %fd876, 0d3FF0000000000000;
	{
	.reg .b32 %temp; 
	mov.b64 	{%r3, %temp}, %fd887;
	}
	{
	.reg .b32 %temp; 
	mov.b64 	{%temp, %r4}, %fd887;
	}
	shl.b32 	%r612, %r2, 20;
	add.s32 	%r613, %r612, %r4;
	mov.b64 	%fd987, {%r3, %r613};
	{
	.reg .b32 %temp; 
	mov.b64 	{%temp, %r614}, %fd1;
	}
	mov.b32 	%f217, %r614;
	abs.f32 	%f1, %f217;
	setp.lt.f32 	%p124, %f1, 0f4086232B;
	@%p124 bra 	$L__BB11_8;
	setp.lt.f64 	%p125, %fd1, 0d0000000000000000;
	add.f64 	%fd888, %fd1, 0d7FF0000000000000;
	selp.f64 	%fd987, 0d0000000000000000, %fd888, %p125;
	setp.geu.f32 	%p126, %f1, 0f40874800;
	@%p126 bra 	$L__BB11_8;
	shr.u32 	%r615, %r2, 31;
	add.s32 	%r616, %r2, %r615;
	shr.s32 	%r617, %r616, 1;
	shl.b32 	%r618, %r617, 20;
	add.s32 	%r619, %r4, %r618;
	mov.b64 	%fd889, {%r3, %r619};
	sub.s32 	%r620, %r2, %r617;
	shl.b32 	%r621, %r620, 20;
	add.s32 	%r622, %r621, 1072693248;
	mov.b32 	%r623, 0;
	mov.b64 	%fd890, {%r623, %r622};
	mul.f64 	%fd987, %fd890, %fd889;
$L__BB11_8:
	cvt.rn.f32.f64 	%f336, %fd987;
	add.s32 	%r762, %r1, 512;
$L__BB11_9:
	setp.ge.u32 	%p127, %r762, %r151;
	@%p127 bra 	$L__BB11_31;
	not.b32 	%r624, %r762;
	add.s32 	%r7, %r151, %r624;
	and.b32  	%r625, %r7, 1536;
	setp.eq.s32 	%p128, %r625, 1536;
	@%p128 bra 	$L__BB11_16;
	mul.wide.u32 	%rd23, %r762, 8;
	add.s64 	%rd26, %rd2, %rd23;
	shr.u32 	%r626, %r7, 9;
	add.s32 	%r627, %r626, 1;
	and.b32  	%r628, %r627, 3;
	neg.s32 	%r760, %r628;
$L__BB11_12:
	.pragma "nounroll";
	ld.global.f64 	%fd6, [%rd26];
	fma.rn.f64 	%fd891, %fd6, 0d3FF71547652B82FE, 0d4338000000000000;
	{
	.reg .b32 %temp; 
	mov.b64 	{%r11, %temp}, %fd891;
	}
	mov.f64 	%fd892, 0dC338000000000000;
	add.rn.f64 	%fd893, %fd891, %fd892;
	fma.rn.f64 	%fd894, %fd893, 0dBFE62E42FEFA39EF, %fd6;
	fma.rn.f64 	%fd895, %fd893, 0dBC7ABC9E3B39803F, %fd894;
	fma.rn.f64 	%fd896, %fd895, 0d3E5ADE1569CE2BDF, 0d3E928AF3FCA213EA;
	fma.rn.f64 	%fd897, %fd896, %fd895, 0d3EC71DEE62401315;
	fma.rn.f64 	%fd898, %fd897, %fd895, 0d3EFA01997C89EB71;
	fma.rn.f64 	%fd899, %fd898, %fd895, 0d3F2A01A014761F65;
	fma.rn.f64 	%fd900, %fd899, %fd895, 0d3F56C16C1852B7AF;
	fma.rn.f64 	%fd901, %fd900, %fd895, 0d3F81111111122322;
	fma.rn.f64 	%fd902, %fd901, %fd895, 0d3FA55555555502A1;
	fma.rn.f64 	%fd903, %fd902, %fd895, 0d3FC5555555555511;
	fma.rn.f64 	%fd904, %fd903, %fd895, 0d3FE000000000000B;
	fma.rn.f64 	%fd905, %fd904, %fd895, 0d3FF0000000000000;
	fma.rn.f64 	%fd906, %fd905, %fd895, 0d3FF0000000000000;
	{
	.reg .b32 %temp; 
	mov.b64 	{%r12, %temp}, %fd906;
	}
	{
	.reg .b32 %temp; 
	mov.b64 	{%temp, %r13}, %fd906;
	}
	shl.b32 	%r629, %r11, 20;
	add.s32 	%r630, %r629, %r13;
	mov.b64 	%fd988, {%r12, %r630};
	{
	.reg .b32 %temp; 
	mov.b64 	{%temp, %r631}, %fd6;
	}
	mov.b32 	%f219, %r631;
	abs.f32 	%f5, %f219;
	setp.lt.f32 	%p129, %f5, 0f4086232B;
	@%p129 bra 	$L__BB11_15;
	setp.lt.f64 	%p130, %fd6, 0d0000000000000000;
	add.f64 	%fd907, %fd6, 0d7FF0000000000000;
	selp.f64 	%fd988, 0d0000000000000000, %fd907, %p130;
	setp.geu.f32 	%p131, %f5, 0f40874800;
	@%p131 bra 	$L__BB11_15;
	shr.u32 	%r632, %r11, 31;
	add.s32 	%r633, %r11, %r632;
	shr.s32 	%r634, %r633, 1;
	shl.b32 	%r635, %r634, 20;
	add.s32 	%r636, %r13, %r635;
	mov.b64 	%fd908, {%r12, %r636};
	sub.s32 	%r637, %r11, %r634;
	shl.b32 	%r638, %r637, 20;
	add.s32 	%r639, %r638, 1072693248;
	mov.b32 	%r640, 0;
	mov.b64 	%fd909, {%r640, %r639};
	mul.f64 	%fd988, %fd909, %fd908;
$L__BB11_15:
	cvt.rn.f32.f64 	%f220, %fd988;
	add.f32 	%f336, %f336, %f220;
	add.s32 	%r762, %r762, 512;
	add.s64 	%rd26, %rd26, 4096;
	add.s32 	%r760, %r760, 1;
	setp.ne.s32 	%p132, %r760, 0;
	@%p132 bra 	$L__BB11_12;
$L__BB11_16:
	setp.lt.u32 	%p133, %r7, 1536;
	@%p133 bra 	$L__BB11_31;
	mul.wide.u32 	%rd24, %r762, 8;
	add.s64 	%rd25, %rd24, %rd2;
	add.s64 	%rd27, %rd25, 8192;
$L__BB11_18:
	ld.global.f64 	%fd11, [%rd27+-8192];
	fma.rn.f64 	%fd910, %fd11, 0d3FF71547652B82FE, 0d4338000000000000;
	{
	.reg .b32 %temp; 
	mov.b64 	{%r18, %temp}, %fd910;
	}
	mov.f64 	%fd911, 0dC338000000000000;
	add.rn.f64 	%fd912, %fd910, %fd911;
	fma.rn.f64 	%fd913, %fd912, 0dBFE62E42FEFA39EF, %fd11;
	fma.rn.f64 	%fd914, %fd912, 0dBC7ABC9E3B39803F, %fd913;
	fma.rn.f64 	%fd915, %fd914, 0d3E5ADE1569CE2BDF, 0d3E928AF3FCA213EA;
	fma.rn.f64 	%fd916, %fd915, %fd914, 0d3EC71DEE62401315;
	fma.rn.f64 	%fd917, %fd916, %fd914, 0d3EFA01997C89EB71;
	fma.rn.f64 	%fd918, %fd917, %fd914, 0d3F2A01A014761F65;
	fma.rn.f64 	%fd919, %fd918, %fd914, 0d3F56C16C1852B7AF;
	fma.rn.f64 	%fd920, %fd919, %fd914, 0d3F81111111122322;
	fma.rn.f64 	%fd921, %fd920, %fd914, 0d3FA55555555502A1;
	fma.rn.f64 	%fd922, %fd921, %fd914, 0d3FC5555555555511;
	fma.rn.f64 	%fd923, %fd922, %fd914, 0d3FE000000000000B;
	fma.rn.f64 	%fd924, %fd923, %fd914, 0d3FF0000000000000;
	fma.rn.f64 	%fd925, %fd924, %fd914, 0d3FF0000000000000;
	{
	.reg .b32 %temp; 
	mov.b64 	{%r19, %temp}, %fd925;
	}
	{
	.reg .b32 %temp; 
	mov.b64 	{%temp, %r20}, %fd925;
	}
	shl.b32 	%r641, %r18, 20;
	add.s32 	%r642, %r641, %r20;
	mov.b64 	%fd989, {%r19, %r642};
	{
	.reg .b32 %temp; 
	mov.b64 	{%temp, %r643}, %fd11;
	}
	mov.b32 	%f221, %r643;
	abs.f32 	%f10, %f221;
	setp.lt.f32 	%p134, %f10, 0f4086232B;
	@%p134 bra 	$L__BB11_21;
	setp.lt.f64 	%p135, %fd11, 0d0000000000000000;
	add.f64 	%fd926, %fd11, 0d7FF0000000000000;
	selp.f64 	%fd989, 0d0000000000000000, %fd926, %p135;
	setp.geu.f32 	%p136, %f10, 0f40874800;
	@%p136 bra 	$L__BB11_21;
	shr.u32 	%r644, %r18, 31;
	add.s32 	%r645, %r18, %r644;
	shr.s32 	%r646, %r645, 1;
	shl.b32 	%r647, %r646, 20;
	add.s32 	%r648, %r20, %r647;
	mov.b64 	%fd927, {%r19, %r648};
	sub.s32 	%r649, %r18, %r646;
	shl.b32 	%r650, %r649, 20;
	add.s32 	%r651, %r650, 1072693248;
	mov.b32 	%r652, 0;
	mov.b64 	%fd928, {%r652, %r651};
	mul.f64 	%fd989, %fd928, %fd927;
$L__BB11_21:
	cvt.rn.f32.f64 	%f222, %fd989;
	add.f32 	%f11, %f336, %f222;
	ld.global.f64 	%fd16, [%rd27+-4096];
	fma.rn.f64 	%fd929, %fd16, 0d3FF71547652B82FE, 0d4338000000000000;
	{
	.reg .b32 %temp; 
	mov.b64 	{%r21, %temp}, %fd929;
	}
	mov.f64 	%fd930, 0dC338000000000000;
	add.rn.f64 	%fd931, %fd929, %fd930;
	fma.rn.f64 	%fd932, %fd931, 0dBFE62E42FEFA39EF, %fd16;
	fma.rn.f64 	%fd933, %fd931, 0dBC7ABC9E3B39803F, %fd932;
	fma.rn.f64 	%fd934, %fd933, 0d3E5ADE1569CE2BDF, 0d3E928AF3FCA213EA;
	fma.rn.f64 	%fd935, %fd934, %fd933, 0d3EC71DEE62401315;
	fma.rn.f64 	%fd936, %fd935, %fd933, 0d3EFA01997C89EB71;
	fma.rn.f64 	%fd937, %fd936, %fd933, 0d3F2A01A014761F65;
	fma.rn.f64 	%fd938, %fd937, %fd933, 0d3F56C16C1852B7AF;
	fma.rn.f64 	%fd939, %fd938, %fd933, 0d3F81111111122322;
	fma.rn.f64 	%fd940, %fd939, %fd933, 0d3FA55555555502A1;
	fma.rn.f64 	%fd941, %fd940, %fd933, 0d3FC5555555555511;
	fma.rn.f64 	%fd942, %fd941, %fd933, 0d3FE000000000000B;
	fma.rn.f64 	%fd943, %fd942, %fd933, 0d3FF0000000000000;
	fma.rn.f64 	%fd944, %fd943, %fd933, 0d3FF0000000000000;
	{
	.reg .b32 %temp; 
	mov.b64 	{%r22, %temp}, %fd944;
	}
	{
	.reg .b32 %temp; 
	mov.b64 	{%temp, %r23}, %fd944;
	}
	shl.b32 	%r653, %r21, 20;
	add.s32 	%r654, %r653, %r23;
	mov.b64 	%fd990, {%r22, %r654};
	{
	.reg .b32 %temp; 
	mov.b64 	{%temp, %r655}, %fd16;
	}
	mov.b32 	%f223, %r655;
	abs.f32 	%f12, %f223;
	setp.lt.f32 	%p137, %f12, 0f4086232B;
	@%p137 bra 	$L__BB11_24;
	setp.lt.f64 	%p138, %fd16, 0d0000000000000000;
	add.f64 	%fd945, %fd16, 0d7FF0000000000000;
	selp.f64 	%fd990, 0d0000000000000000, %fd945, %p138;
	setp.geu.f32 	%p139, %f12, 0f40874800;
	@%p139 bra 	$L__BB11_24;
	shr.u32 	%r656, %r21, 31;
	add.s32 	%r657, %r21, %r656;
	shr.s32 	%r658, %r657, 1;
	shl.b32 	%r659, %r658, 20;
	add.s32 	%r660, %r23, %r659;
	mov.b64 	%fd946, {%r22, %r660};
	sub.s32 	%r661, %r21, %r658;
	shl.b32 	%r662, %r661, 20;
	add.s32 	%r663, %r662, 1072693248;
	mov.b32 	%r664, 0;
	mov.b64 	%fd947, {%r664, %r663};
	mul.f64 	%fd990, %fd947, %fd946;
$L__BB11_24:
	cvt.rn.f32.f64 	%f224, %fd990;
	add.f32 	%f13, %f11, %f224;
	ld.global.f64 	%fd21, [%rd27];
	fma.rn.f64 	%fd948, %fd21, 0d3FF71547652B82FE, 0d4338000000000000;
	{
	.reg .b32 %temp; 
	mov.b64 	{%r24, %temp}, %fd948;
	}
	mov.f64 	%fd949, 0dC338000000000000;
	add.rn.f64 	%fd950, %fd948, %fd949;
	fma.rn.f64 	%fd951, %fd950, 0dBFE62E42FEFA39EF, %fd21;
	fma.rn.f64 	%fd952, %fd950, 0dBC7ABC9E3B39803F, %fd951;
	fma.rn.f64 	%fd953, %fd952, 0d3E5ADE1569CE2BDF, 0d3E928AF3FCA213EA;
	fma.rn.f64 	%fd954, %fd953, %fd952, 0d3EC71DEE62401315;
	fma.rn.f64 	%fd955, %fd954, %fd952, 0d3EFA01997C89EB71;
	fma.rn.f64 	%fd956, %fd955, %fd952, 0d3F2A01A014761F65;
	fma.rn.f64 	%fd957, %fd956, %fd952, 0d3F56C16C1852B7AF;
	fma.rn.f64 	%fd958, %fd957, %fd952, 0d3F81111111122322;
	fma.rn.f64 	%fd959, %fd958, %fd952, 0d3FA55555555502A1;
	fma.rn.f64 	%fd960, %fd959, %fd952, 0d3FC5555555555511;
	fma.rn.f64 	%fd961, %fd960, %fd952, 0d3FE000000000000B;
	fma.rn.f64 	%fd962, %fd961, %fd952, 0d3FF0000000000000;
	fma.rn.f64 	%fd963, %fd962, %fd952, 0d3FF0000000000000;
	{
	.reg .b32 %temp; 
	mov.b64 	{%r25, %temp}, %fd963;
	}
	{
	.reg .b32 %temp; 
	mov.b64 	{%temp, %r26}, %fd963;
	}
	shl.b32 	%r665, %r24, 20;
	add.s32 	%r666, %r665, %r26;
	mov.b64 	%fd991, {%r25, %r666};
	{
	.reg .b32 %temp; 
	mov.b64 	{%temp, %r667}, %fd21;
	}
	mov.b32 	%f225, %r667;
	abs.f32 	%f14, %f225;
	setp.lt.f32 	%p140, %f14, 0f4086232B;
	@%p140 bra 	$L__BB11_27;
	setp.lt.f64 	%p141, %fd21, 0d0000000000000000;
	add.f64 	%fd964, %fd21, 0d7FF0000000000000;
	selp.f64 	%fd991, 0d0000000000000000, %fd964, %p141;
	setp.geu.f32 	%p142, %f14, 0f40874800;
	@%p142 bra 	$L__BB11_27;
	shr.u32 	%r668, %r24, 31;
	add.s32 	%r669, %r24, %r668;
	shr.s32 	%r670, %r669, 1;
	shl.b32 	%r671, %r670, 20;
	add.s32 	%r672, %r26, %r671;
	mov.b64 	%fd965, {%r25, %r672};
	sub.s32 	%r673, %r24, %r670;
	shl.b32 	%r674, %r673, 20;
	add.s32 	%r675, %r674, 1072693248;
	mov.b32 	%r676, 0;
	mov.b64 	%fd966, {%r676, %r675};
	mul.f64 	%fd991, %fd966, %fd965;
$L__BB11_27:
	cvt.rn.f32.f64 	%f226, %fd991;
	add.f32 	%f15, %f13, %f226;
	ld.global.f64 	%fd26, [%rd27+4096];
	fma.rn.f64 	%fd967, %fd26, 0d3FF71547652B82FE, 0d4338000000000000;
	{
	.reg .b32 %temp; 
	mov.b64 	{%r27, %temp}, %fd967;
	}
	mov.f64 	%fd968, 0dC338000000000000;
	add.rn.f64 	%fd969, %fd967, %fd968;
	fma.rn.f64 	%fd970, %fd969, 0dBFE62E42FEFA39EF, %fd26;
	fma.rn.f64 	%fd971, %fd969, 0dBC7ABC9E3B39803F, %fd970;
	fma.rn.f64 	%fd972, %fd971, 0d3E5ADE1569CE2BDF, 0d3E928AF3FCA213EA;
	fma.rn.f64 	%fd973, %fd972, %fd971, 0d3EC71DEE62401315;
	fma.rn.f64 	%fd974, %fd973, %fd971, 0d3EFA01997C89EB71;
	fma.rn.f64 	%fd975, %fd974, %fd971, 0d3F2A01A014761F65;
	fma.rn.f64 	%fd976, %fd975, %fd971, 0d3F56C16C1852B7AF;
	fma.rn.f64 	%fd977, %fd976, %fd971, 0d3F81111111122322;
	fma.rn.f64 	%fd978, %fd977, %fd971, 0d3FA55555555502A1;
	fma.rn.f64 	%fd979, %fd978, %fd971, 0d3FC5555555555511;
	fma.rn.f64 	%fd980, %fd979, %fd971, 0d3FE000000000000B;
	fma.rn.f64 	%fd981, %fd980, %fd971, 0d3FF0000000000000;
	fma.rn.f64 	%fd982, %fd981, %fd971, 0d3FF0000000000000;
	{
	.reg .b32 %temp; 
	mov.b64 	{%r28, %temp}, %fd982;
	}
	{
	.reg .b32 %temp; 
	mov.b64 	{%temp, %r29}, %fd982;
	}
	shl.b32 	%r677, %r27, 20;
	add.s32 	%r678, %r677, %r29;
	mov.b64 	%fd992, {%r28, %r678};
	{
	.reg .b32 %temp; 
	mov.b64 	{%temp, %r679}, %fd26;
	}
	mov.b32 	%f227, %r679;
	abs.f32 	%f16, %f227;
	setp.lt.f32 	%p143, %f16, 0f4086232B;
	@%p143 bra 	$L__BB11_30;
	setp.lt.f64 	%p144, %fd26, 0d0000000000000000;
	add.f64 	%fd983, %fd26, 0d7FF0000000000000;
	selp.f64 	%fd992, 0d0000000000000000, %fd983, %p144;
	setp.geu.f32 	%p145, %f16, 0f40874800;
	@%p145 bra 	$L__BB11_30;
	shr.u32 	%r680, %r27, 31;
	add.s32 	%r681, %r27, %r680;
	shr.s32 	%r682, %r681, 1;
	shl.b32 	%r683, %r682, 20;
	add.s32 	%r684, %r29, %r683;
	mov.b64 	%fd984, {%r28, %r684};
	sub.s32 	%r685, %r27, %r682;
	shl.b32 	%r686, %r685, 20;
	add.s32 	%r687, %r686, 1072693248;
	mov.b32 	%r688, 0;
	mov.b64 	%fd985, {%r688, %r687};
	mul.f64 	%fd992, %fd985, %fd984;
$L__BB11_30:
	cvt.rn.f32.f64 	%f228, %fd992;
	add.f32 	%f336, %f15, %f228;
	add.s32 	%r762, %r762, 2048;
	add.s64 	%rd27, %rd27, 16384;
	setp.lt.s32 	%p146, %r762, %r151;
	@%p146 bra 	$L__BB11_18;
$L__BB11_31:
	setp.lt.s32 	%p147, %r151, 512;
	@%p147 bra 	$L__BB11_36;
	// begin inline asm
	mov.u32 %r727, %laneid;
	// end inline asm
	mov.b32 	%r729, %f336;
	mov.b32 	%r730, 1;
	mov.b32 	%r751, 31;
	mov.b32 	%r752, -1;
	// begin inline asm
	shfl.sync.down.b32 %r728, %r729, %r730, %r751, %r752;
	// end inline asm
	setp.gt.s32 	%p171, %r727, 30;
	mov.b32 	%f287, %r728;
	add.f32 	%f288, %f336, %f287;
	selp.f32 	%f289, %f336, %f288, %p171;
	mov.b32 	%r734, %f289;
	mov.b32 	%r735, 2;
	// begin inline asm
	shfl.sync.down.b32 %r733, %r734, %r735, %r751, %r752;
	// end inline asm
	setp.gt.s32 	%p172, %r727, 29;
	mov.b32 	%f290, %r733;
	add.f32 	%f291, %f289, %f290;
	selp.f32 	%f292, %f289, %f291, %p172;
	mov.b32 	%r739, %f292;
	mov.b32 	%r740, 4;
	// begin inline asm
	shfl.sync.down.b32 %r738, %r739, %r740, %r751, %r752;
	// end inline asm
	setp.gt.s32 	%p173, %r727, 27;
	mov.b32 	%f293, %r738;
	add.f32 	%f294, %f292, %f293;
	selp.f32 	%f295, %f292, %f294, %p173;
	mov.b32 	%r744, %f295;
	mov.b32 	%r745, 8;
	// begin inline asm
	shfl.sync.down.b32 %r743, %r744, %r745, %r751, %r752;
	// end inline asm
	setp.gt.s32 	%p174, %r727, 23;
	mov.b32 	%f296, %r743;
	add.f32 	%f297, %f295, %f296;
	selp.f32 	%f298, %f295, %f297, %p174;
	mov.b32 	%r749, %f298;
	mov.b32 	%r750, 16;
	// begin inline asm
	shfl.sync.down.b32 %r748, %r749, %r750, %r751, %r752;
	// end inline asm
	setp.gt.s32 	%p175, %r727, 15;
	mov.b32 	%f299, %r748;
	add.f32 	%f19, %f298, %f299;
	selp.f32 	%f343, %f298, %f19, %p175;
	setp.ne.s32 	%p176, %r727, 0;
	@%p176 bra 	$L__BB11_34;
	shr.u32 	%r753, %r1, 3;
	and.b32  	%r754, %r753, 124;
	mov.u32 	%r755, _ZZN3cub18CUB_300001_SM_10006detail6reduce28DeviceReduceSingleTileKernelINS2_10policy_hubIfjN4cuda3std3__44plusIfEEE10Policy1000EN6thrust24THRUST_300001_SM_1000_NS6detail15normal_iteratorINSD_10device_ptrIdEEEEPdjS9_df3ExpEEvT0_T1_T2_T3_T4_T6_E12temp_storage;
	add.s32 	%r756, %r755, %r754;
	st.shared.f32 	[%r756+16], %f19;
$L__BB11_34:
	bar.sync 	0;
	setp.ne.s32 	%p177, %r1, 0;
	@%p177 bra 	$L__BB11_160;
	ld.shared.f32 	%f300, [_ZZN3cub18CUB_300001_SM_10006detail6reduce28DeviceReduceSingleTileKernelINS2_10policy_hubIfjN4cuda3std3__44plusIfEEE10Policy1000EN6thrust24THRUST_300001_SM_1000_NS6detail15normal_iteratorINSD_10device_ptrIdEEEEPdjS9_df3ExpEEvT0_T1_T2_T3_T4_T6_E12temp_storage+20];
	add.f32 	%f301, %f343, %f300;
	ld.shared.f32 	%f302, [_ZZN3cub18CUB_300001_SM_10006detail6reduce28DeviceReduceSingleTileKernelINS2_10policy_hubIfjN4cuda3std3__44plusIfEEE10Policy1000EN6thrust24THRUST_300001_SM_1000_NS6detail15normal_iteratorINSD_10device_ptrIdEEEEPdjS9_df3ExpEEvT0_T1_T2_T3_T4_T6_E12temp_storage+24];
	add.f32 	%f303, %f301, %f302;
	ld.shared.f32 	%f304, [_ZZN3cub18CUB_300001_SM_10006detail6reduce28DeviceReduceSingleTileKernelINS2_10policy_hubIfjN4cuda3std3__44plusIfEEE10Policy1000EN6thrust24THRUST_300001_SM_1000_NS6detail15normal_iteratorINSD_10device_ptrIdEEEEPdjS9_df3ExpEEvT0_T1_T2_T3_T4_T6_E12temp_storage+28];
	add.f32 	%f305, %f303, %f304;
	ld.shared.f32 	%f306, [_ZZN3cub18CUB_300001_SM_10006detail6reduce28DeviceReduceSingleTileKernelINS2_10policy_hubIfjN4cuda3std3__44plusIfEEE10Policy1000EN6thrust24THRUST_300001_SM_1000_NS6detail15normal_iteratorINSD_10device_ptrIdEEEEPdjS9_df3ExpEEvT0_T1_T2_T3_T4_T6_E12temp_storage+32];
	add.f32 	%f307, %f305, %f306;
	ld.shared.f32 	%f308, [_ZZN3cub18CUB_300001_SM_10006detail6reduce28DeviceReduceSingleTileKernelINS2_10policy_hubIfjN4cuda3std3__44plusIfEEE10Policy1000EN6thrust24THRUST_300001_SM_1000_NS6detail15normal_iteratorINSD_10device_ptrIdEEEEPdjS9_df3ExpEEvT0_T1_T2_T3_T4_T6_E12temp_storage+36];
	add.f32 	%f309, %f307, %f308;
	ld.shared.f32 	%f310, [_ZZN3cub18CUB_300001_SM_10006detail6reduce28DeviceReduceSingleTileKernelINS2_10policy_hubIfjN4cuda3std3__44plusIfEEE10Policy1000EN6thrust24THRUST_300001_SM_1000_NS6detail15normal_iteratorINSD_10device_ptrIdEEEEPdjS9_df3ExpEEvT0_T1_T2_T3_T4_T6_E12temp_storage+40];
	add.f32 	%f311, %f309, %f310;
	ld.shared.f32 	%f312, [_ZZN3cub18CUB_300001_SM_10006detail6reduce28DeviceReduceSingleTileKernelINS2_10policy_hubIfjN4cuda3std3__44plusIfEEE10Policy1000EN6thrust24THRUST_300001_SM_1000_NS6detail15normal_iteratorINSD_10device_ptrIdEEEEPdjS9_df3ExpEEvT0_T1_T2_T3_T4_T6_E12temp_storage+44];
	add.f32 	%f313, %f311, %f312;
	ld.shared.f32 	%f314, [_ZZN3cub18CUB_300001_SM_10006detail6reduce28DeviceReduceSingleTileKernelINS2_10policy_hubIfjN4cuda3std3__44plusIfEEE10Policy1000EN6thrust24THRUST_300001_SM_1000_NS6detail15normal_iteratorINSD_10device_ptrIdEEEEPdjS9_df3ExpEEvT0_T1_T2_T3_T4_T6_E12temp_storage+48];
	add.f32 	%f315, %f313, %f314;
	ld.shared.f32 	%f316, [_ZZN3cub18CUB_300001_SM_10006detail6reduce28DeviceReduceSingleTileKernelINS2_10policy_hubIfjN4cuda3std3__44plusIfEEE10Policy1000EN6thrust24THRUST_300001_SM_1000_NS6detail15normal_iteratorINSD_10device_ptrIdEEEEPdjS9_df3ExpEEvT0_T1_T2_T3_T4_T6_E12temp_storage+52];
	add.f32 	%f317, %f315, %f316;
	ld.shared.f32 	%f318, [_ZZN3cub18CUB_300001_SM_10006detail6reduce28DeviceReduceSingleTileKernelINS2_10policy_hubIfjN4cuda3std3__44plusIfEEE10Policy1000EN6thrust24THRUST_300001_SM_1000_NS6detail15normal_iteratorINSD_10device_ptrIdEEEEPdjS9_df3ExpEEvT0_T1_T2_T3_T4_T6_E12temp_storage+56];
	add.f32 	%f319, %f317, %f318;
	ld.shared.f32 	%f320, [_ZZN3cub18CUB_300001_SM_10006detail6reduce28DeviceReduceSingleTileKernelINS2_10policy_hubIfjN4cuda3std3__44plusIfEEE10Policy1000EN6thrust24THRUST_300001_SM_1000_NS6detail15normal_iteratorINSD_10device_ptrIdEEEEPdjS9_df3ExpEEvT0_T1_T2_T3_T4_T6_E12temp_storage+60];
	add.f32 	%f321, %f319, %f320;
	ld.shared.f32 	%f322, [_ZZN3cub18CUB_300001_SM_10006detail6reduce28DeviceReduceSingleTileKernelINS2_10policy_hubIfjN4cuda3std3__44plusIfEEE10Policy1000EN6thrust24THRUST_300001_SM_1000_NS6detail15normal_iteratorINSD_10device_ptrIdEEEEPdjS9_df3ExpEEvT0_T1_T2_T3_T4_T6_E12temp_storage+64];
	add.f32 	%f323, %f321, %f322;
	ld.shared.f32 	%f324, [_ZZN3cub18CUB_300001_SM_10006detail6reduce28DeviceReduceSingleTileKernelINS2_10policy_hubIfjN4cuda3std3__44plusIfEEE10Policy1000EN6thrust24THRUST_300001_SM_1000_NS6detail15normal_iteratorINSD_10device_ptrIdEEEEPdjS9_df3ExpEEvT0_T1_T2_T3_T4_T6_E12temp_storage+68];
	add.f32 	%f325, %f323, %f324;
	ld.shared.f32 	%f326, [_ZZN3cub18CUB_300001_SM_10006detail6reduce28DeviceReduceSingleTileKernelINS2_10policy_hubIfjN4cuda3std3__44plusIfEEE10Policy1000EN6thrust24THRUST_300001_SM_1000_NS6detail15normal_iteratorINSD_10device_ptrIdEEEEPdjS9_df3ExpEEvT0_T1_T2_T3_T4_T6_E12temp_storage+72];
	add.f32 	%f327, %f325, %f326;
	ld.shared.f32 	%f328, [_ZZN3cub18CUB_300001_SM_10006detail6reduce28DeviceReduceSingleTileKernelINS2_10policy_hubIfjN4cuda3std3__44plusIfEEE10Policy1000EN6thrust24THRUST_300001_SM_1000_NS6detail15normal_iteratorINSD_10device_ptrIdEEEEPdjS9_df3ExpEEvT0_T1_T2_T3_T4_T6_E12temp_storage+76];
	add.f32 	%f343, %f327, %f328;
	bra.uni 	$L__BB11_160;
$L__BB11_36:
	// begin inline asm
	mov.u32 %r689, %laneid;
	// end inline asm
	and.b32  	%r715, %r1, 992;
	add.s32 	%r716, %r715, 32;
	setp.gt.s32 	%p148, %r716, %r151;
	not.b32 	%r717, %r715;
	add.s32 	%r718, %r151, %r717;
	selp.b32 	%r713, %r718, 31, %p148;
	mov.b32 	%r691, %f336;
	mov.b32 	%r692, 1;
	mov.b32 	%r714, -1;
	// begin inline asm
	shfl.sync.down.b32 %r690, %r691, %r692, %r713, %r714;
	// end inline asm
	setp.lt.s32 	%p149, %r689, %r713;
	mov.b32 	%f229, %r690;
	add.f32 	%f230, %f336, %f229;
	selp.f32 	%f231, %f230, %f336, %p149;
	mov.b32 	%r696, %f231;
	mov.b32 	%r697, 2;
	// begin inline asm
	shfl.sync.down.b32 %r695, %r696, %r697, %r713, %r714;
	// end inline asm
	add.s32 	%r719, %r689, 2;
	setp.gt.s32 	%p150, %r719, %r713;
	mov.b32 	%f232, %r695;
	add.f32 	%f233, %f231, %f232;
	selp.f32 	%f234, %f231, %f233, %p150;
	mov.b32 	%r701, %f234;
	mov.b32 	%r702, 4;
	// begin inline asm
	shfl.sync.down.b32 %r700, %r701, %r702, %r713, %r714;
	// end inline asm
	add.s32 	%r720, %r689, 4;
	setp.gt.s32 	%p151, %r720, %r713;
	mov.b32 	%f235, %r700;
	add.f32 	%f236, %f234, %f235;
	selp.f32 	%f237, %f234, %f236, %p151;
	mov.b32 	%r706, %f237;
	mov.b32 	%r707, 8;
	// begin inline asm
	shfl.sync.down.b32 %r705, %r706, %r707, %r713, %r714;
	// end inline asm
	add.s32 	%r721, %r689, 8;
	setp.gt.s32 	%p152, %r721, %r713;
	mov.b32 	%f238, %r705;
	add.f32 	%f239, %f237, %f238;
	selp.f32 	%f240, %f237, %f239, %p152;
	mov.b32 	%r711, %f240;
	mov.b32 	%r712, 16;
	// begin inline asm
	shfl.sync.down.b32 %r710, %r711, %r712, %r713, %r714;
	// end inline asm
	add.s32 	%r722, %r689, 16;
	setp.gt.s32 	%p153, %r722, %r713;
	mov.b32 	%f241, %r710;
	add.f32 	%f242, %f240, %f241;
	selp.f32 	%f343, %f240, %f242, %p153;
	setp.ne.s32 	%p154, %r689, 0;
	@%p154 bra 	$L__BB11_38;
	shr.u32 	%r723, %r1, 3;
	and.b32  	%r724, %r723, 124;
	mov.u32 	%r725, _ZZN3cub18CUB_300001_SM_10006detail6reduce28DeviceReduceSingleTileKernelINS2_10policy_hubIfjN4cuda3std3__44plusIfEEE10Policy1000EN6thrust24THRUST_300001_SM_1000_NS6detail15normal_iteratorINSD_10device_ptrIdEEEEPdjS9_df3ExpEEvT0_T1_T2_T3_T4_T6_E12temp_storage;
	add.s32 	%r726, %r725, %r724;
	st.shared.f32 	[%r726+16], %f343;
$L__BB11_38:
	bar.sync 	0;
	setp.ne.s32 	%p155, %r1, 0;
	@%p155 bra 	$L__BB11_160;
	setp.gt.s32 	%p156, %r151, 32;
	ld.shared.f32 	%f243, [_ZZN3cub18CUB_300001_SM_10006detail6reduce28DeviceReduceSingleTileKernelINS2_10policy_hubIfjN4cuda3std3__44plusIfEEE10Policy1000EN6thrust24THRUST_300001_SM_1000_NS6detail15normal_iteratorINSD_10device_ptrIdEEEEPdjS9_df3ExpEEvT0_T1_T2_T3_T4_T6_E12temp_storage+20];
	add.f32 	%f244, %f343, %f243;
	selp.f32 	%f245, %f244, %f343, %p156;
	setp.gt.s32 	%p157, %r151, 64;
	ld.shared.f32 	%f246, [_ZZN3cub18CUB_300001_SM_10006detail6reduce28DeviceReduceSingleTileKernelINS2_10policy_hubIfjN4cuda3std3__44plusIfEEE10Policy1000EN6thrust24THRUST_300001_SM_1000_NS6detail15normal_iteratorINSD_10device_ptrIdEEEEPdjS9_df3ExpEEvT0_T1_T2_T3_T4_T6_E12temp_storage+24];
	add.f32 	%f247, %f246, %f245;
	selp.f32 	%f248, %f247, %f245, %p157;
	setp.gt.s32 	%p158, %r151, 96;
	ld.shared.f32 	%f249, [_ZZN3cub18CUB_300001_SM_10006detail6reduce28DeviceReduceSingleTileKernelINS2_10policy_hubIfjN4cuda3std3__44plusIfEEE10Policy1000EN6thrust24THRUST_300001_SM_1000_NS6detail15normal_iteratorINSD_10device_ptrIdEEEEPdjS9_df3ExpEEvT0_T1_T2_T3_T4_T6_E12temp_storage+28];
	add.f32 	%f250, %f249, %f248;
	selp.f32 	%f251, %f250, %f248, %p158;
	setp.gt.s32 	%p159, %r151, 128;
	ld.shared.f32 	%f252, [_ZZN3cub18CUB_300001_SM_10006detail6reduce28DeviceReduceSingleTileKernelINS2_10policy_hubIfjN4cuda3std3__44plusIfEEE10Policy1000EN6thrust24THRUST_300001_SM_1000_NS6detail15normal_iteratorINSD_10device_ptrIdEEEEPdjS9_df3ExpEEvT0_T1_T2_T3_T4_T6_E12temp_storage+32];
	add.f32 	%f253, %f252, %f251;
	selp.f32 	%f254, %f253, %f251, %p159;
	setp.gt.s32 	%p160, %r151, 160;
	ld.shared.f32 	%f255, [_ZZN3cub18CUB_300001_SM_10006detail6reduce28DeviceReduceSingleTileKernelINS2_10policy_hubIfjN4cuda3std3__44plusIfEEE10Policy1000EN6thrust24THRUST_300001_SM_1000_NS6detail15normal_iteratorINSD_10device_ptrIdEEEEPdjS9_df3ExpEEvT0_T1_T2_T3_T4_T6_E12temp_storage+36];
	add.f32 	%f256, %f255, %f254;
	selp.f32 	%f257, %f256, %f254, %p160;
	setp.gt.s32 	%p161, %r151, 192;
	ld.shared.f32 	%f258, [_ZZN3cub18CUB_300001_SM_10006detail6reduce28DeviceReduceSingleTileKernelINS2_10policy_hubIfjN4cuda3std3__44plusIfEEE10Policy1000EN6thrust24THRUST_300001_SM_1000_NS6detail15normal_iteratorINSD_10device_ptrIdEEEEPdjS9_df3ExpEEvT0_T1_T2_T3_T4_T6_E12temp_storage+40];
	add.f32 	%f259, %f258, %f257;
	selp.f32 	%f260, %f259, %f257, %p161;
	setp.gt.s32 	%p162, %r151, 224;
	ld.shared.f32 	%f261, [_ZZN3cub18CUB_300001_SM_10006detail6reduce28DeviceReduceSingleTileKernelINS2_10policy_hubIfjN4cuda3std3__44plusIfEEE10Policy1000EN6thrust24THRUST_300001_SM_1000_NS6detail15normal_iteratorINSD_10device_ptrIdEEEEPdjS9_df3ExpEEvT0_T1_T2_T3_T4_T6_E12temp_storage+44];
	add.f32 	%f262, %f261, %f260;
	selp.f32 	%f263, %f262, %f260, %p162;
	setp.gt.s32 	%p163, %r151, 256;
	ld.shared.f32 	%f264, [_ZZN3cub18CUB_300001_SM_10006detail6reduce28DeviceReduceSingleTileKernelINS2_10policy_hubIfjN4cuda3std3__44plusIfEEE10Policy1000EN6thrust24THRUST_300001_SM_1000_NS6detail15normal_iteratorINSD_10device_ptrIdEEEEPdjS9_df3ExpEEvT0_T1_T2_T3_T4_T6_E12temp_storage+48];
	add.f32 	%f265, %f264, %f263;
	selp.f32 	%f266, %f265, %f263, %p163;
	setp.gt.s32 	%p164, %r151, 288;
	ld.shared.f32 	%f267, [_ZZN3cub18CUB_300001_SM_10006detail6reduce28DeviceReduceSingleTileKernelINS2_10policy_hubIfjN4cuda3std3__44plusIfEEE10Policy1000EN6thrust24THRUST_300001_SM_1000_NS6detail15normal_iteratorINSD_10device_ptrIdEEEEPdjS9_df3ExpEEvT0_T1_T2_T3_T4_T6_E12temp_storage+52];
	add.f32 	%f268, %f267, %f266;
	selp.f32 	%f269, %f268, %f266, %p164;
	setp.gt.s32 	%p165, %r151, 320;
	ld.shared.f32 	%f270, [_ZZN3cub18CUB_300001_SM_10006detail6reduce28DeviceReduceSingleTileKernelINS2_10policy_hubIfjN4cuda3std3__44plusIfEEE10Policy1000EN6thrust24THRUST_300001_SM_1000_NS6detail15normal_iteratorINSD_10device_ptrIdEEEEPdjS9_df3ExpEEvT0_T1_T2_T3_T4_T6_E12temp_storage+56];
	add.f32 	%f271, %f270, %f269;
	selp.f32 	%f272, %f271, %f269, %p165;
	setp.gt.s32 	%p166, %r151, 352;
	ld.shared.f32 	%f273, [_ZZN3cub18CUB_300001_SM_10006detail6reduce28DeviceReduceSingleTileKernelINS2_10policy_hubIfjN4cuda3std3__44plusIfEEE10Policy1000EN6thrust24THRUST_300001_SM_1000_NS6detail15normal_iteratorINSD_10device_ptrIdEEEEPdjS9_df3ExpEEvT0_T1_T2_T3_T4_T6_E12temp_storage+60];
	add.f32 	%f274, %f273, %f272;
	selp.f32 	%f275, %f274, %f272, %p166;
	setp.gt.s32 	%p167, %r151, 384;
	ld.shared.f32 	%f276, [_ZZN3cub18CUB_300001_SM_10006detail6reduce28DeviceReduceSingleTileKernelINS2_10policy_hubIfjN4cuda3std3__44plusIfEEE10Policy1000EN6thrust24THRUST_300001_SM_1000_NS6detail15normal_iteratorINSD_10device_ptrIdEEEEPdjS9_df3ExpEEvT0_T1_T2_T3_T4_T6_E12temp_storage+64];
	add.f32 	%f277, %f276, %f275;
	selp.f32 	%f278, %f277, %f275, %p167;
	setp.gt.s32 	%p168, %r151, 416;
	ld.shared.f32 	%f279, [_ZZN3cub18CUB_300001_SM_10006detail6reduce28DeviceReduceSingleTileKernelINS2_10policy_hubIfjN4cuda3std3__44plusIfEEE10Policy1000EN6thrust24THRUST_300001_SM_1000_NS6detail15normal_iteratorINSD_10device_ptrIdEEEEPdjS9_df3ExpEEvT0_T1_T2_T3_T4_T6_E12temp_storage+68];
	add.f32 	%f280, %f279, %f278;
	selp.f32 	%f281, %f280, %f278, %p168;
	setp.gt.s32 	%p169, %r151, 448;
	ld.shared.f32 	%f282, [_ZZN3cub18CUB_300001_SM_10006detail6reduce28DeviceReduceSingleTileKernelINS2_10policy_hubIfjN4cuda3std3__44plusIfEEE10Policy1000EN6thrust24THRUST_300001_SM_1000_NS6detail15normal_iteratorINSD_10device_ptrIdEEEEPdjS9_df3ExpEEvT0_T1_T2_T3_T4_T6_E12temp_storage+72];
	add.f32 	%f283, %f282, %f281;
	selp.f32 	%f284, %f283, %f281, %p169;
	setp.gt.s32 	%p170, %r151, 480;
	ld.shared.f32 	%f285, [_ZZN3cub18CUB_300001_SM_10006detail6reduce28DeviceReduceSingleTileKernelINS2_10policy_hubIfjN4cuda3std3__44plusIfEEE10Policy1000EN6thrust24THRUST_300001_SM_1000_NS6detail15normal_iteratorINSD_10device_ptrIdEEEEPdjS9_df3ExpEEvT0_T1_T2_T3_T4_T6_E12temp_storage+76];
	add.f32 	%f286, %f285, %f284;
	selp.f32 	%f343, %f286, %f284, %p170;
	bra.uni 	$L__BB11_160;
$L__BB11_40:
	mov.u32 	%r31, %tid.x;
	mul.wide.u32 	%rd13, %r31, 8;
	add.s64 	%rd9, %rd2, %rd13;
	ld.global.f64 	%fd31, [%rd9];
	fma.rn.f64 	%fd207, %fd31, 0d3FF71547652B82FE, 0d4338000000000000;
	{
	.reg .b32 %temp; 
	mov.b64 	{%r32, %temp}, %fd207;
	}
	mov.f64 	%fd208, 0dC338000000000000;
	add.rn.f64 	%fd209, %fd207, %fd208;
	fma.rn.f64 	%fd210, %fd209, 0dBFE62E42FEFA39EF, %fd31;
	fma.rn.f64 	%fd211, %fd209, 0dBC7ABC9E3B39803F, %fd210;
	fma.rn.f64 	%fd212, %fd211, 0d3E5ADE1569CE2BDF, 0d3E928AF3FCA213EA;
	fma.rn.f64 	%fd213, %fd212, %fd211, 0d3EC71DEE62401315;
	fma.rn.f64 	%fd214, %fd213, %fd211, 0d3EFA01997C89EB71;
	fma.rn.f64 	%fd215, %fd214, %fd211, 0d3F2A01A014761F65;
	fma.rn.f64 	%fd216, %fd215, %fd211, 0d3F56C16C1852B7AF;
	fma.rn.f64 	%fd217, %fd216, %fd211, 0d3F81111111122322;
	fma.rn.f64 	%fd218, %fd217, %fd211, 0d3FA55555555502A1;
	fma.rn.f64 	%fd219, %fd218, %fd211, 0d3FC5555555555511;
	fma.rn.f64 	%fd220, %fd219, %fd211, 0d3FE000000000000B;
	fma.rn.f64 	%fd221, %fd220, %fd211, 0d3FF0000000000000;
	fma.rn.f64 	%fd222, %fd221, %fd211, 0d3FF0000000000000;
	{
	.reg .b32 %temp; 
	mov.b64 	{%r33, %temp}, %fd222;
	}
	{
	.reg .b32 %temp; 
	mov.b64 	{%temp, %r34}, %fd222;
	}
	shl.b32 	%r152, %r32, 20;
	add.s32 	%r153, %r152, %r34;
	mov.b64 	%fd993, {%r33, %r153};
	{
	.reg .b32 %temp; 
	mov.b64 	{%temp, %r154}, %fd31;
	}
	mov.b32 	%f104, %r154;
	abs.f32 	%f24, %f104;
	setp.lt.f32 	%p3, %f24, 0f4086232B;
	@%p3 bra 	$L__BB11_43;
	setp.lt.f64 	%p4, %fd31, 0d0000000000000000;
	add.f64 	%fd223, %fd31, 0d7FF0000000000000;
	selp.f64 	%fd993, 0d0000000000000000, %fd223, %p4;
	setp.geu.f32 	%p5, %f24, 0f40874800;
	@%p5 bra 	$L__BB11_43;
	shr.u32 	%r155, %r32, 31;
	add.s32 	%r156, %r32, %r155;
	shr.s32 	%r157, %r156, 1;
	shl.b32 	%r158, %r157, 20;
	add.s32 	%r159, %r34, %r158;
	mov.b64 	%fd224, {%r33, %r159};
	sub.s32 	%r160, %r32, %r157;
	shl.b32 	%r161, %r160, 20;
	add.s32 	%r162, %r161, 1072693248;
	mov.b32 	%r163, 0;
	mov.b64 	%fd225, {%r163, %r162};
	mul.f64 	%fd993, %fd225, %fd224;
$L__BB11_43:
	cvt.rn.f32.f64 	%f25, %fd993;
	ld.global.f64 	%fd36, [%rd9+4096];
	fma.rn.f64 	%fd226, %fd36, 0d3FF71547652B82FE, 0d4338000000000000;
	{
	.reg .b32 %temp; 
	mov.b64 	{%r35, %temp}, %fd226;
	}
	mov.f64 	%fd227, 0dC338000000000000;
	add.rn.f64 	%fd228, %fd226, %fd227;
	fma.rn.f64 	%fd229, %fd228, 0dBFE62E42FEFA39EF, %fd36;
	fma.rn.f64 	%fd230, %fd228, 0dBC7ABC9E3B39803F, %fd229;
	fma.rn.f64 	%fd231, %fd230, 0d3E5ADE1569CE2BDF, 0d3E928AF3FCA213EA;
	fma.rn.f64 	%fd232, %fd231, %fd230, 0d3EC71DEE62401315;
	fma.rn.f64 	%fd233, %fd232, %fd230, 0d3EFA01997C89EB71;
	fma.rn.f64 	%fd234, %fd233, %fd230, 0d3F2A01A014761F65;
	fma.rn.f64 	%fd235, %fd234, %fd230, 0d3F56C16C1852B7AF;
	fma.rn.f64 	%fd236, %fd235, %fd230, 0d3F81111111122322;
	fma.rn.f64 	%fd237, %fd236, %fd230, 0d3FA55555555502A1;
	fma.rn.f64 	%fd238, %fd237, %fd230, 0d3FC5555555555511;
	fma.rn.f64 	%fd239, %fd238, %fd230, 0d3FE000000000000B;
	fma.rn.f64 	%fd240, %fd239, %fd230, 0d3FF0000000000000;
	fma.rn.f64 	%fd241, %fd240, %fd230, 0d3FF0000000000000;
	{
	.reg .b32 %temp; 
	mov.b64 	{%r36, %temp}, %fd241;
	}
	{
	.reg .b32 %temp; 
	mov.b64 	{%temp, %r37}, %fd241;
	}
	shl.b32 	%r164, %r35, 20;
	add.s32 	%r165, %r164, %r37;
	mov.b64 	%fd994, {%r36, %r165};
	{
	.reg .b32 %temp; 
	mov.b64 	{%temp, %r166}, %fd36;
	}
	mov.b32 	%f105, %r166;
	abs.f32 	%f26, %f105;
	setp.lt.f32 	%p6, %f26, 0f4086232B;
	@%p6 bra 	$L__BB11_46;
	setp.lt.f64 	%p7, %fd36, 0d0000000000000000;
	add.f64 	%fd242, %fd36, 0d7FF0000000000000;
	selp.f64 	%fd994, 0d0000000000000000, %fd242, %p7;
	setp.geu.f32 	%p8, %f26, 0f40874800;
	@%p8 bra 	$L__BB11_46;
	shr.u32 	%r167, %r35, 31;
	add.s32 	%r168, %r35, %r167;
	shr.s32 	%r169, %r168, 1;
	shl.b32 	%r170, %r169, 20;
	add.s32 	%r171, %r37, %r170;
	mov.b64 	%fd243, {%r36, %r171};
	sub.s32 	%r172, %r35, %r169;
	shl.b32 	%r173, %r172, 20;
	add.s32 	%r174, %r173, 1072693248;
	mov.b32 	%r175, 0;
	mov.b64 	%fd244, {%r175, %r174};
	mul.f64 	%fd994, %fd244, %fd243;
$L__BB11_46:
	cvt.rn.f32.f64 	%f27, %fd994;
	ld.global.f64 	%fd41, [%rd9+8192];
	fma.rn.f64 	%fd245, %fd41, 0d3FF71547652B82FE, 0d4338000000000000;
	{
	.reg .b32 %temp; 
	mov.b64 	{%r38, %temp}, %fd245;
	}
	mov.f64 	%fd246, 0dC338000000000000;
	add.rn.f64 	%fd247, %fd245, %fd246;
	fma.rn.f64 	%fd248, %fd247, 0dBFE62E42FEFA39EF, %fd41;
	fma.rn.f64 	%fd249, %fd247, 0dBC7ABC9E3B39803F, %fd248;
	fma.rn.f64 	%fd250, %fd249, 0d3E5ADE1569CE2BDF, 0d3E928AF3FCA213EA;
	fma.rn.f64 	%fd251, %fd250, %fd249, 0d3EC71DEE62401315;
	fma.rn.f64 	%fd252, %fd251, %fd249, 0d3EFA01997C89EB71;
	fma.rn.f64 	%fd253, %fd252, %fd249, 0d3F2A01A014761F65;
	fma.rn.f64 	%fd254, %fd253, %fd249, 0d3F56C16C1852B7AF;
	fma.rn.f64 	%fd255, %fd254, %fd249, 0d3F81111111122322;
	fma.rn.f64 	%fd256, %fd255, %fd249, 0d3FA55555555502A1;
	fma.rn.f64 	%fd257, %fd256, %fd249, 0d3FC5555555555511;
	fma.rn.f64 	%fd258, %fd257, %fd249, 0d3FE000000000000B;
	fma.rn.f64 	%fd259, %fd258, %fd249, 0d3FF0000000000000;
	fma.rn.f64 	%fd260, %fd259, %fd249, 0d3FF0000000000000;
	{
	.reg .b32 %temp; 
	mov.b64 	{%r39, %temp}, %fd260;
	}
	{
	.reg .b32 %temp; 
	mov.b64 	{%temp, %r40}, %fd260;
	}
	shl.b32 	%r176, %r38, 20;
	add.s32 	%r177, %r176, %r40;
	mov.b64 	%fd995, {%r39, %r177};
	{
	.reg .b32 %temp; 
	mov.b64 	{%temp, %r178}, %fd41;
	}
	mov.b32 	%f106, %r178;
	abs.f32 	%f28, %f106;
	setp.lt.f32 	%p9, %f28, 0f4086232B;
	@%p9 bra 	$L__BB11_49;
	setp.lt.f64 	%p10, %fd41, 0d0000000000000000;
	add.f64 	%fd261, %fd41, 0d7FF0000000000000;
	selp.f64 	%fd995, 0d0000000000000000, %fd261, %p10;
	setp.geu.f32 	%p11, %f28, 0f40874800;
	@%p11 bra 	$L__BB11_49;
	shr.u32 	%r179, %r38, 31;
	add.s32 	%r180, %r38, %r179;
	shr.s32 	%r181, %r180, 1;
	shl.b32 	%r182, %r181, 20;
	add.s32 	%r183, %r40, %r182;
	mov.b64 	%fd262, {%r39, %r183};
	sub.s32 	%r184, %r38, %r181;
	shl.b32 	%r185, %r184, 20;
	add.s32 	%r186, %r185, 1072693248;
	mov.b32 	%r187, 0;
	mov.b64 	%fd263, {%r187, %r186};
	mul.f64 	%fd995, %fd263, %fd262;
$L__BB11_49:
	cvt.rn.f32.f64 	%f29, %fd995;
	ld.global.f64 	%fd46, [%rd9+12288];
	fma.rn.f64 	%fd264, %fd46, 0d3FF71547652B82FE, 0d4338000000000000;
	{
	.reg .b32 %temp; 
	mov.b64 	{%r41, %temp}, %fd264;
	}
	mov.f64 	%fd265, 0dC338000000000000;
	add.rn.f64 	%fd266, %fd264, %fd265;
	fma.rn.f64 	%fd267, %fd266, 0dBFE62E42FEFA39EF, %fd46;
	fma.rn.f64 	%fd268, %fd266, 0dBC7ABC9E3B39803F, %fd267;
	fma.rn.f64 	%fd269, %fd268, 0d3E5ADE1569CE2BDF, 0d3E928AF3FCA213EA;
	fma.rn.f64 	%fd270, %fd269, %fd268, 0d3EC71DEE62401315;
	fma.rn.f64 	%fd271, %fd270, %fd268, 0d3EFA01997C89EB71;
	fma.rn.f64 	%fd272, %fd271, %fd268, 0d3F2A01A014761F65;
	fma.rn.f64 	%fd273, %fd272, %fd268, 0d3F56C16C1852B7AF;
	fma.rn.f64 	%fd274, %fd273, %fd268, 0d3F81111111122322;
	fma.rn.f64 	%fd275, %fd274, %fd268, 0d3FA55555555502A1;
	fma.rn.f64 	%fd276, %fd275, %fd268, 0d3FC5555555555511;
	fma.rn.f64 	%fd277, %fd276, %fd268, 0d3FE000000000000B;
	fma.rn.f64 	%fd278, %fd277, %fd268, 0d3FF0000000000000;
	fma.rn.f64 	%fd279, %fd278, %fd268, 0d3FF0000000000000;
	{
	.reg .b32 %temp; 
	mov.b64 	{%r42, %temp}, %fd279;
	}
	{
	.reg .b32 %temp; 
	mov.b64 	{%temp, %r43}, %fd279;
	}
	shl.b32 	%r188, %r41, 20;
	add.s32 	%r189, %r188, %r43;
	mov.b64 	%fd996, {%r42, %r189};
	{
	.reg .b32 %temp; 
	mov.b64 	{%temp, %r190}, %fd46;
	}
	mov.b32 	%f107, %r190;
	abs.f32 	%f30, %f107;
	setp.lt.f32 	%p12, %f30, 0f4086232B;
	@%p12 bra 	$L__BB11_52;
	setp.lt.f64 	%p13, %fd46, 0d0000000000000000;
	add.f64 	%fd280, %fd46, 0d7FF0000000000000;
	selp.f64 	%fd996, 0d0000000000000000, %fd280, %p13;
	setp.geu.f32 	%p14, %f30, 0f40874800;
	@%p14 bra 	$L__BB11_52;
	shr.u32 	%r191, %r41, 31;
	add.s32 	%r192, %r41, %r191;
	shr.s32 	%r193, %r192, 1;
	shl.b32 	%r194, %r193, 20;
	add.s32 	%r195, %r43, %r194;
	mov.b64 	%fd281, {%r42, %r195};
	sub.s32 	%r196, %r41, %r193;
	shl.b32 	%r197, %r196, 20;
	add.s32 	%r198, %r197, 1072693248;
	mov.b32 	%r199, 0;
	mov.b64 	%fd282, {%r199, %r198};
	mul.f64 	%fd996, %fd282, %fd281;
$L__BB11_52:
	cvt.rn.f32.f64 	%f31, %fd996;
	ld.global.f64 	%fd51, [%rd9+16384];
	fma.rn.f64 	%fd283, %fd51, 0d3FF71547652B82FE, 0d4338000000000000;
	{
	.reg .b32 %temp; 
	mov.b64 	{%r44, %temp}, %fd283;
	}
	mov.f64 	%fd284, 0dC338000000000000;
	add.rn.f64 	%fd285, %fd283, %fd284;
	fma.rn.f64 	%fd286, %fd285, 0dBFE62E42FEFA39EF, %fd51;
	fma.rn.f64 	%fd287, %fd285, 0dBC7ABC9E3B39803F, %fd286;
	fma.rn.f64 	%fd288, %fd287, 0d3E5ADE1569CE2BDF, 0d3E928AF3FCA213EA;
	fma.rn.f64 	%fd289, %fd288, %fd287, 0d3EC71DEE62401315;
	fma.rn.f64 	%fd290, %fd289, %fd287, 0d3EFA01997C89EB71;
	fma.rn.f64 	%fd291, %fd290, %fd287, 0d3F2A01A014761F65;
	fma.rn.f64 	%fd292, %fd291, %fd287, 0d3F56C16C1852B7AF;
	fma.rn.f64 	%fd293, %fd292, %fd287, 0d3F81111111122322;
	fma.rn.f64 	%fd294, %fd293, %fd287, 0d3FA55555555502A1;
	fma.rn.f64 	%fd295, %fd294, %fd287, 0d3FC5555555555511;
	fma.rn.f64 	%fd296, %fd295, %fd287, 0d3FE000000000000B;
	fma.rn.f64 	%fd297, %fd296, %fd287, 0d3FF0000000000000;
	fma.rn.f64 	%fd298, %fd297, %fd287, 0d3FF0000000000000;
	{
	.reg .b32 %temp; 
	mov.b64 	{%r45, %temp}, %fd298;
	}
	{
	.reg .b32 %temp; 
	mov.b64 	{%temp, %r46}, %fd298;
	}
	shl.b32 	%r200, %r44, 20;
	add.s32 	%r201, %r200, %r46;
	mov.b64 	%fd997, {%r45, %r201};
	{
	.reg .b32 %temp; 
	mov.b64 	{%temp, %r202}, %fd51;
	}
	mov.b32 	%f108, %r202;
	abs.f32 	%f32, %f108;
	setp.lt.f32 	%p15, %f32, 0f4086232B;
	@%p15 bra 	$L__BB11_55;
	setp.lt.f64 	%p16, %fd51, 0d0000000000000000;
	add.f64 	%fd299, %fd51, 0d7FF0000000000000;
	selp.f64 	%fd997, 0d0000000000000000, %fd299, %p16;
	setp.geu.f32 	%p17, %f32, 0f40874800;
	@%p17 bra 	$L__BB11_55;
	shr.u32 	%r203, %r44, 31;
	add.s32 	%r204, %r44, %r203;
	shr.s32 	%r205, %r204, 1;
	shl.b32 	%r206, %r205, 20;
	add.s32 	%r207, %r46, %r206;
	mov.b64 	%fd300, {%r45, %r207};
	sub.s32 	%r208, %r44, %r205;
	shl.b32 	%r209, %r208, 20;
	add.s32 	%r210, %r209, 1072693248;
	mov.b32 	%r211, 0;
	mov.b64 	%fd301, {%r211, %r210};
	mul.f64 	%fd997, %fd301, %fd300;
$L__BB11_55:
	cvt.rn.f32.f64 	%f33, %fd997;
	ld.global.f64 	%fd56, [%rd9+20480];
	fma.rn.f64 	%fd302, %fd56, 0d3FF71547652B82FE, 0d4338000000000000;
	{
	.reg .b32 %temp; 
	mov.b64 	{%r47, %temp}, %fd302;
	}
	mov.f64 	%fd303, 0dC338000000000000;
	add.rn.f64 	%fd304, %fd302, %fd303;
	fma.rn.f64 	%fd305, %fd304, 0dBFE62E42FEFA39EF, %fd56;
	fma.rn.f64 	%fd306, %fd304, 0dBC7ABC9E3B39803F, %fd305;
	fma.rn.f64 	%fd307, %fd306, 0d3E5ADE1569CE2BDF, 0d3E928AF3FCA213EA;
	fma.rn.f64 	%fd308, %fd307, %fd306, 0d3EC71DEE62401315;
	fma.rn.f64 	%fd309, %fd308, %fd306, 0d3EFA01997C89EB71;
	fma.rn.f64 	%fd310, %fd309, %fd306, 0d3F2A01A014761F65;
	fma.rn.f64 	%fd311, %fd310, %fd306, 0d3F56C16C1852B7AF;
	fma.rn.f64 	%fd312, %fd311, %fd306, 0d3F81111111122322;
	fma.rn.f64 	%fd313, %fd312, %fd306, 0d3FA55555555502A1;
	fma.rn.f64 	%fd314, %fd313, %fd306, 0d3FC5555555555511;
	fma.rn.f64 	%fd315, %fd314, %fd306, 0d3FE000000000000B;
	fma.rn.f64 	%fd316, %fd315, %fd306, 0d3FF0000000000000;
	fma.rn.f64 	%fd317, %fd316, %fd306, 0d3FF0000000000000;
	{
	.reg .b32 %temp; 
	mov.b64 	{%r48, %temp}, %fd317;
	}
	{
	.reg .b32 %temp; 
	mov.b64 	{%temp, %r49}, %fd317;
	}
	shl.b32 	%r212, %r47, 20;
	add.s32 	%r213, %r212, %r49;
	mov.b64 	%fd998, {%r48, %r213};
	{
	.reg .b32 %temp; 
	mov.b64 	{%temp, %r214}, %fd56;
	}
	mov.b32 	%f109, %r214;
	abs.f32 	%f34, %f109;
	setp.lt.f32 	%p18, %f34, 0f4086232B;
	@%p18 bra 	$L__BB11_58;
	setp.lt.f64 	%p19, %fd56, 0d0000000000000000;
	add.f64 	%fd318, %fd56, 0d7FF0000000000000;
	selp.f64 	%fd998, 0d0000000000000000, %fd318, %p19;
	setp.geu.f32 	%p20, %f34, 0f40874800;
	@%p20 bra 	$L__BB11_58;
	shr.u32 	%r215, %r47, 31;
	add.s32 	%r216, %r47, %r215;
	shr.s32 	%r217, %r216, 1;
	shl.b32 	%r218, %r217, 20;
	add.s32 	%r219, %r49, %r218;
	mov.b64 	%fd319, {%r48, %r219};
	sub.s32 	%r220, %r47, %r217;
	shl.b32 	%r221, %r220, 20;
	add.s32 	%r222, %r221, 1072693248;
	mov.b32 	%r223, 0;
	mov.b64 	%fd320, {%r223, %r222};
	mul.f64 	%fd998, %fd320, %fd319;
$L__BB11_58:
	cvt.rn.f32.f64 	%f35, %fd998;
	ld.global.f64 	%fd61, [%rd9+24576];
	fma.rn.f64 	%fd321, %fd61, 0d3FF71547652B82FE, 0d4338000000000000;
	{
	.reg .b32 %temp; 
	mov.b64 	{%r50, %temp}, %fd321;
	}
	mov.f64 	%fd322, 0dC338000000000000;
	add.rn.f64 	%fd323, %fd321, %fd322;
	fma.rn.f64 	%fd324, %fd323, 0dBFE62E42FEFA39EF, %fd61;
	fma.rn.f64 	%fd325, %fd323, 0dBC7ABC9E3B39803F, %fd324;
	fma.rn.f64 	%fd326, %fd325, 0d3E5ADE1569CE2BDF, 0d3E928AF3FCA213EA;
	fma.rn.f64 	%fd327, %fd326, %fd325, 0d3EC71DEE62401315;
	fma.rn.f64 	%fd328, %fd327, %fd325, 0d3EFA01997C89EB71;
	fma.rn.f64 	%fd329, %fd328, %fd325, 0d3F2A01A014761F65;
	fma.rn.f64 	%fd330, %fd329, %fd325, 0d3F56C16C1852B7AF;
	fma.rn.f64 	%fd331, %fd330, %fd325, 0d3F81111111122322;
	fma.rn.f64 	%fd332, %fd331, %fd325, 0d3FA55555555502A1;
	fma.rn.f64 	%fd333, %fd332, %fd325, 0d3FC5555555555511;
	fma.rn.f64 	%fd334, %fd333, %fd325, 0d3FE000000000000B;
	fma.rn.f64 	%fd335, %fd334, %fd325, 0d3FF0000000000000;
	fma.rn.f64 	%fd336, %fd335, %fd325, 0d3FF0000000000000;
	{
	.reg .b32 %temp; 
	mov.b64 	{%r51, %temp}, %fd336;
	}
	{
	.reg .b32 %temp; 
	mov.b64 	{%temp, %r52}, %fd336;
	}
	shl.b32 	%r224, %r50, 20;
	add.s32 	%r225, %r224, %r52;
	mov.b64 	%fd999, {%r51, %r225};
	{
	.reg .b32 %temp; 
	mov.b64 	{%temp, %r226}, %fd61;
	}
	mov.b32 	%f110, %r226;
	abs.f32 	%f36, %f110;
	setp.lt.f32 	%p21, %f36, 0f4086232B;
	@%p21 bra 	$L__BB11_61;
	setp.lt.f64 	%p22, %fd61, 0d0000000000000000;
	add.f64 	%fd337, %fd61, 0d7FF0000000000000;
	selp.f64 	%fd999, 0d0000000000000000, %fd337, %p22;
	setp.geu.f32 	%p23, %f36, 0f40874800;
	@%p23 bra 	$L__BB11_61;
	shr.u32 	%r227, %r50, 31;
	add.s32 	%r228, %r50, %r227;
	shr.s32 	%r229, %r228, 1;
	shl.b32 	%r230, %r229, 20;
	add.s32 	%r231, %r52, %r230;
	mov.b64 	%fd338, {%r51, %r231};
	sub.s32 	%r232, %r50, %r229;
	shl.b32 	%r233, %r232, 20;
	add.s32 	%r234, %r233, 1072693248;
	mov.b32 	%r235, 0;
	mov.b64 	%fd339, {%r235, %r234};
	mul.f64 	%fd999, %fd339, %fd338;
$L__BB11_61:
	cvt.rn.f32.f64 	%f37, %fd999;
	ld.global.f64 	%fd66, [%rd9+28672];
	fma.rn.f64 	%fd340, %fd66, 0d3FF71547652B82FE, 0d4338000000000000;
	{
	.reg .b32 %temp; 
	mov.b64 	{%r53, %temp}, %fd340;
	}
	mov.f64 	%fd341, 0dC338000000000000;
	add.rn.f64 	%fd342, %fd340, %fd341;
	fma.rn.f64 	%fd343, %fd342, 0dBFE62E42FEFA39EF, %fd66;
	fma.rn.f64 	%fd344, %fd342, 0dBC7ABC9E3B39803F, %fd343;
	fma.rn.f64 	%fd345, %fd344, 0d3E5ADE1569CE2BDF, 0d3E928AF3FCA213EA;
	fma.rn.f64 	%fd346, %fd345, %fd344, 0d3EC71DEE62401315;
	fma.rn.f64 	%fd347, %fd346, %fd344, 0d3EFA01997C89EB71;
	fma.rn.f64 	%fd348, %fd347, %fd344, 0d3F2A01A014761F65;
	fma.rn.f64 	%fd349, %fd348, %fd344, 0d3F56C16C1852B7AF;
	fma.rn.f64 	%fd350, %fd349, %fd344, 0d3F81111111122322;
	fma.rn.f64 	%fd351, %fd350, %fd344, 0d3FA55555555502A1;
	fma.rn.f64 	%fd352, %fd351, %fd344, 0d3FC5555555555511;
	fma.rn.f64 	%fd353, %fd352, %fd344, 0d3FE000000000000B;
	fma.rn.f64 	%fd354, %fd353, %fd344, 0d3FF0000000000000;
	fma.rn.f64 	%fd355, %fd354, %fd344, 0d3FF0000000000000;
	{
	.reg .b32 %temp; 
	mov.b64 	{%r54, %temp}, %fd355;
	}
	{
	.reg .b32 %temp; 
	mov.b64 	{%temp, %r55}, %fd355;
	}
	shl.b32 	%r236, %r53, 20;
	add.s32 	%r237, %r236, %r55;
	mov.b64 	%fd1000, {%r54, %r237};
	{
	.reg .b32 %temp; 
	mov.b64 	{%temp, %r238}, %fd66;
	}
	mov.b32 	%f111, %r238;
	abs.f32 	%f38, %f111;
	setp.lt.f32 	%p24, %f38, 0f4086232B;
	@%p24 bra 	$L__BB11_64;
	setp.lt.f64 	%p25, %fd66, 0d0000000000000000;
	add.f64 	%fd356, %fd66, 0d7FF0000000000000;
	selp.f64 	%fd1000, 0d0000000000000000, %fd356, %p25;
	setp.geu.f32 	%p26, %f38, 0f40874800;
	@%p26 bra 	$L__BB11_64;
	shr.u32 	%r239, %r53, 31;
	add.s32 	%r240, %r53, %r239;
	shr.s32 	%r241, %r240, 1;
	shl.b32 	%r242, %r241, 20;
	add.s32 	%r243, %r55, %r242;
	mov.b64 	%fd357, {%r54, %r243};
	sub.s32 	%r244, %r53, %r241;
	shl.b32 	%r245, %r244, 20;
	add.s32 	%r246, %r245, 1072693248;
	mov.b32 	%r247, 0;
	mov.b64 	%fd358, {%r247, %r246};
	mul.f64 	%fd1000, %fd358, %fd357;
$L__BB11_64:
	cvt.rn.f32.f64 	%f39, %fd1000;
	ld.global.f64 	%fd71, [%rd9+32768];
	fma.rn.f64 	%fd359, %fd71, 0d3FF71547652B82FE, 0d4338000000000000;
	{
	.reg .b32 %temp; 
	mov.b64 	{%r56, %temp}, %fd359;
	}
	mov.f64 	%fd360, 0dC338000000000000;
	add.rn.f64 	%fd361, %fd359, %fd360;
	fma.rn.f64 	%fd362, %fd361, 0dBFE62E42FEFA39EF, %fd71;
	fma.rn.f64 	%fd363, %fd361, 0dBC7ABC9E3B39803F, %fd362;
	fma.rn.f64 	%fd364, %fd363, 0d3E5ADE1569CE2BDF, 0d3E928AF3FCA213EA;
	fma.rn.f64 	%fd365, %fd364, %fd363, 0d3EC71DEE62401315;
	fma.rn.f64 	%fd366, %fd365, %fd363, 0d3EFA01997C89EB71;
	fma.rn.f64 	%fd367, %fd366, %fd363, 0d3F2A01A014761F65;
	fma.rn.f64 	%fd368, %fd367, %fd363, 0d3F56C16C1852B7AF;
	fma.rn.f64 	%fd369, %fd368, %fd363, 0d3F81111111122322;
	fma.rn.f64 	%fd370, %fd369, %fd363, 0d3FA55555555502A1;
	fma.rn.f64 	%fd371, %fd370, %fd363, 0d3FC5555555555511;
	fma.rn.f64 	%fd372, %fd371, %fd363, 0d3FE000000000000B;
	fma.rn.f64 	%fd373, %fd372, %fd363, 0d3FF0000000000000;
	fma.rn.f64 	%fd374, %fd373, %fd363, 0d3FF0000000000000;
	{
	.reg .b32 %temp; 
	mov.b64 	{%r57, %temp}, %fd374;
	}
	{
	.reg .b32 %temp; 
	mov.b64 	{%temp, %r58}, %fd374;
	}
	shl.b32 	%r248, %r56, 20;
	add.s32 	%r249, %r248, %r58;
	mov.b64 	%fd1001, {%r57, %r249};
	{
	.reg .b32 %temp; 
	mov.b64 	{%temp, %r250}, %fd71;
	}
	mov.b32 	%f112, %r250;
	abs.f32 	%f40, %f112;
	setp.lt.f32 	%p27, %f40, 0f4086232B;
	@%p27 bra 	$L__BB11_67;
	setp.lt.f64 	%p28, %fd71, 0d0000000000000000;
	add.f64 	%fd375, %fd71, 0d7FF0000000000000;
	selp.f64 	%fd1001, 0d0000000000000000, %fd375, %p28;
	setp.geu.f32 	%p29, %f40, 0f40874800;
	@%p29 bra 	$L__BB11_67;
	shr.u32 	%r251, %r56, 31;
	add.s32 	%r252, %r56, %r251;
	shr.s32 	%r253, %r252, 1;
	shl.b32 	%r254, %r253, 20;
	add.s32 	%r255, %r58, %r254;
	mov.b64 	%fd376, {%r57, %r255};
	sub.s32 	%r256, %r56, %r253;
	shl.b32 	%r257, %r256, 20;
	add.s32 	%r258, %r257, 1072693248;
	mov.b32 	%r259, 0;
	mov.b64 	%fd377, {%r259, %r258};
	mul.f64 	%fd1001, %fd377, %fd376;
$L__BB11_67:
	cvt.rn.f32.f64 	%f41, %fd1001;
	ld.global.f64 	%fd76, [%rd9+36864];
	fma.rn.f64 	%fd378, %fd76, 0d3FF71547652B82FE, 0d4338000000000000;
	{
	.reg .b32 %temp; 
	mov.b64 	{%r59, %temp}, %fd378;
	}
	mov.f64 	%fd379, 0dC338000000000000;
	add.rn.f64 	%fd380, %fd378, %fd379;
	fma.rn.f64 	%fd381, %fd380, 0dBFE62E42FEFA39EF, %fd76;
	fma.rn.f64 	%fd382, %fd380, 0dBC7ABC9E3B39803F, %fd381;
	fma.rn.f64 	%fd383, %fd382, 0d3E5ADE1569CE2BDF, 0d3E928AF3FCA213EA;
	fma.rn.f64 	%fd384, %fd383, %fd382, 0d3EC71DEE62401315;
	fma.rn.f64 	%fd385, %fd384, %fd382, 0d3EFA01997C89EB71;
	fma.rn.f64 	%fd386, %fd385, %fd382, 0d3F2A01A014761F65;
	fma.rn.f64 	%fd387, %fd386, %fd382, 0d3F56C16C1852B7AF;
	fma.rn.f64 	%fd388, %fd387, %fd382, 0d3F81111111122322;
	fma.rn.f64 	%fd389, %fd388, %fd382, 0d3FA55555555502A1;
	fma.rn.f64 	%fd390, %fd389, %fd382, 0d3FC5555555555511;
	fma.rn.f64 	%fd391, %fd390, %fd382, 0d3FE000000000000B;
	fma.rn.f64 	%fd392, %fd391, %fd382, 0d3FF0000000000000;
	fma.rn.f64 	%fd393, %fd392, %fd382, 0d3FF0000000000000;
	{
	.reg .b32 %temp; 
	mov.b64 	{%r60, %temp}, %fd393;
	}
	{
	.reg .b32 %temp; 
	mov.b64 	{%temp, %r61}, %fd393;
	}
	shl.b32 	%r260, %r59, 20;
	add.s32 	%r261, %r260, %r61;
	mov.b64 	%fd1002, {%r60, %r261};
	{
	.reg .b32 %temp; 
	mov.b64 	{%temp, %r262}, %fd76;
	}
	mov.b32 	%f113, %r262;
	abs.f32 	%f42, %f113;
	setp.lt.f32 	%p30, %f42, 0f4086232B;
	@%p30 bra 	$L__BB11_70;
	setp.lt.f64 	%p31, %fd76, 0d0000000000000000;
	add.f64 	%fd394, %fd76, 0d7FF0000000000000;
	selp.f64 	%fd1002, 0d0000000000000000, %fd394, %p31;
	setp.geu.f32 	%p32, %f42, 0f40874800;
	@%p32 bra 	$L__BB11_70;
	shr.u32 	%r263, %r59, 31;
	add.s32 	%r264, %r59, %r263;
	shr.s32 	%r265, %r264, 1;
	shl.b32 	%r266, %r265, 20;
	add.s32 	%r267, %r61, %r266;
	mov.b64 	%fd395, {%r60, %r267};
	sub.s32 	%r268, %r59, %r265;
	shl.b32 	%r269, %r268, 20;
	add.s32 	%r270, %r269, 1072693248;
	mov.b32 	%r271, 0;
	mov.b64 	%fd396, {%r271, %r270};
	mul.f64 	%fd1002, %fd396, %fd395;
$L__BB11_70:
	cvt.rn.f32.f64 	%f43, %fd1002;
	ld.global.f64 	%fd81, [%rd9+40960];
	fma.rn.f64 	%fd397, %fd81, 0d3FF71547652B82FE, 0d4338000000000000;
	{
	.reg .b32 %temp; 
	mov.b64 	{%r62, %temp}, %fd397;
	}
	mov.f64 	%fd398, 0dC338000000000000;
	add.rn.f64 	%fd399, %fd397, %fd398;
	fma.rn.f64 	%fd400, %fd399, 0dBFE62E42FEFA39EF, %fd81;
	fma.rn.f64 	%fd401, %fd399, 0dBC7ABC9E3B39803F, %fd400;
	fma.rn.f64 	%fd402, %fd401, 0d3E5ADE1569CE2BDF, 0d3E928AF3FCA213EA;
	fma.rn.f64 	%fd403, %fd402, %fd401, 0d3EC71DEE62401315;
	fma.rn.f64 	%fd404, %fd403, %fd401, 0d3EFA01997C89EB71;
	fma.rn.f64 	%fd405, %fd404, %fd401, 0d3F2A01A014761F65;
	fma.rn.f64 	%fd406, %fd405, %fd401, 0d3F56C16C1852B7AF;
	fma.rn.f64 	%fd407, %fd406, %fd401, 0d3F81111111122322;
	fma.rn.f64 	%fd408, %fd407, %fd401, 0d3FA55555555502A1;
	fma.rn.f64 	%fd409, %fd408, %fd401, 0d3FC5555555555511;
	fma.rn.f64 	%fd410, %fd409, %fd401, 0d3FE000000000000B;
	fma.rn.f64 	%fd411, %fd410, %fd401, 0d3FF0000000000000;
	fma.rn.f64 	%fd412, %fd411, %fd401, 0d3FF0000000000000;
	{
	.reg .b32 %temp; 
	mov.b64 	{%r63, %temp}, %fd412;
	}
	{
	.reg .b32 %temp; 
	mov.b64 	{%temp, %r64}, %fd412;
	}
	shl.b32 	%r272, %r62, 20;
	add.s32 	%r273, %r272, %r64;
	mov.b64 	%fd1003, {%r63, %r273};
	{
	.reg .b32 %temp; 
	mov.b64 	{%temp, %r274}, %fd81;
	}
	mov.b32 	%f114, %r274;
	abs.f32 	%f44, %f114;
	setp.lt.f32 	%p33, %f44, 0f4086232B;
	@%p33 bra 	$L__BB11_73;
	setp.lt.f64 	%p34, %fd81, 0d0000000000000000;
	add.f64 	%fd413, %fd81, 0d7FF0000000000000;
	selp.f64 	%fd1003, 0d0000000000000000, %fd413, %p34;
	setp.geu.f32 	%p35, %f44, 0f40874800;
	@%p35 bra 	$L__BB11_73;
	shr.u32 	%r275, %r62, 31;
	add.s32 	%r276, %r62, %r275;
	shr.s32 	%r277, %r276, 1;
	shl.b32 	%r278, %r277, 20;
	add.s32 	%r279, %r64, %r278;
	mov.b64 	%fd414, {%r63, %r279};
	sub.s32 	%r280, %r62, %r277;
	shl.b32 	%r281, %r280, 20;
	add.s32 	%r282, %r281, 1072693248;
	mov.b32 	%r283, 0;
	mov.b64 	%fd415, {%r283, %r282};
	mul.f64 	%fd1003, %fd415, %fd414;
$L__BB11_73:
	cvt.rn.f32.f64 	%f45, %fd1003;
	ld.global.f64 	%fd86, [%rd9+45056];
	fma.rn.f64 	%fd416, %fd86, 0d3FF71547652B82FE, 0d4338000000000000;
	{
	.reg .b32 %temp; 
	mov.b64 	{%r65, %temp}, %fd416;
	}
	mov.f64 	%fd417, 0dC338000000000000;
	add.rn.f64 	%fd418, %fd416, %fd417;
	fma.rn.f64 	%fd419, %fd418, 0dBFE62E42FEFA39EF, %fd86;
	fma.rn.f64 	%fd420, %fd418, 0dBC7ABC9E3B39803F, %fd419;
	fma.rn.f64 	%fd421, %fd420, 0d3E5ADE1569CE2BDF, 0d3E928AF3FCA213EA;
	fma.rn.f64 	%fd422, %fd421, %fd420, 0d3EC71DEE62401315;
	fma.rn.f64 	%fd423, %fd422, %fd420, 0d3EFA01997C89EB71;
	fma.rn.f64 	%fd424, %fd423, %fd420, 0d3F2A01A014761F65;
	fma.rn.f64 	%fd425, %fd424, %fd420, 0d3F56C16C1852B7AF;
	fma.rn.f64 	%fd426, %fd425, %fd420, 0d3F81111111122322;
	fma.rn.f64 	%fd427, %fd426, %fd420, 0d3FA55555555502A1;
	fma.rn.f64 	%fd428, %fd427, %fd420, 0d3FC5555555555511;
	fma.rn.f64 	%fd429, %fd428, %fd420, 0d3FE000000000000B;
	fma.rn.f64 	%fd430, %fd429, %fd420, 0d3FF0000000000000;
	fma.rn.f64 	%fd431, %fd430, %fd420, 0d3FF0000000000000;
	{
	.reg .b32 %temp; 
	mov.b64 	{%r66, %temp}, %fd431;
	}
	{
	.reg .b32 %temp; 
	mov.b64 	{%temp, %r67}, %fd431;
	}
	shl.b32 	%r284, %r65, 20;
	add.s32 	%r285, %r284, %r67;
	mov.b64 	%fd1004, {%r66, %r285};
	{
	.reg .b32 %temp; 
	mov.b64 	{%temp, %r286}, %fd86;
	}
	mov.b32 	%f115, %r286;
	abs.f32 	%f46, %f115;
	setp.lt.f32 	%p36, %f46, 0f4086232B;
	@%p36 bra 	$L__BB11_76;
	setp.lt.f64 	%p37, %fd86, 0d0000000000000000;
	add.f64 	%fd432, %fd86, 0d7FF0000000000000;
	selp.f64 	%fd1004, 0d0000000000000000, %fd432, %p37;
	setp.geu.f32 	%p38, %f46, 0f40874800;
	@%p38 bra 	$L__BB11_76;
	shr.u32 	%r287, %r65, 31;
	add.s32 	%r288, %r65, %r287;
	shr.s32 	%r289, %r288, 1;
	shl.b32 	%r290, %r289, 20;
	add.s32 	%r291, %r67, %r290;
	mov.b64 	%fd433, {%r66, %r291};
	sub.s32 	%r292, %r65, %r289;
	shl.b32 	%r293, %r292, 20;
	add.s32 	%r294, %r293, 1072693248;
	mov.b32 	%r295, 0;
	mov.b64 	%fd434, {%r295, %r294};
	mul.f64 	%fd1004, %fd434, %fd433;
$L__BB11_76:
	cvt.rn.f32.f64 	%f47, %fd1004;
	ld.global.f64 	%fd91, [%rd9+49152];
	fma.rn.f64 	%fd435, %fd91, 0d3FF71547652B82FE, 0d4338000000000000;
	{
	.reg .b32 %temp; 
	mov.b64 	{%r68, %temp}, %fd435;
	}
	mov.f64 	%fd436, 0dC338000000000000;
	add.rn.f64 	%fd437, %fd435, %fd436;
	fma.rn.f64 	%fd438, %fd437, 0dBFE62E42FEFA39EF, %fd91;
	fma.rn.f64 	%fd439, %fd437, 0dBC7ABC9E3B39803F, %fd438;
	fma.rn.f64 	%fd440, %fd439, 0d3E5ADE1569CE2BDF, 0d3E928AF3FCA213EA;
	fma.rn.f64 	%fd441, %fd440, %fd439, 0d3EC71DEE62401315;
	fma.rn.f64 	%fd442, %fd441, %fd439, 0d3EFA01997C89EB71;
	fma.rn.f64 	%fd443, %fd442, %fd439, 0d3F2A01A014761F65;
	fma.rn.f64 	%fd444, %fd443, %fd439, 0d3F56C16C1852B7AF;
	fma.rn.f64 	%fd445, %fd444, %fd439, 0d3F81111111122322;
	fma.rn.f64 	%fd446, %fd445, %fd439, 0d3FA55555555502A1;
	fma.rn.f64 	%fd447, %fd446, %fd439, 0d3FC5555555555511;
	fma.rn.f64 	%fd448, %fd447, %fd439, 0d3FE000000000000B;
	fma.rn.f64 	%fd449, %fd448, %fd439, 0d3FF0000000000000;
	fma.rn.f64 	%fd450, %fd449, %fd439, 0d3FF0000000000000;
	{
	.reg .b32 %temp; 
	mov.b64 	{%r69, %temp}, %fd450;
	}
	{
	.reg .b32 %temp; 
	mov.b64 	{%temp, %r70}, %fd450;
	}
	shl.b32 	%r296, %r68, 20;
	add.s32 	%r297, %r296, %r70;
	mov.b64 	%fd1005, {%r69, %r297};
	{
	.reg .b32 %temp; 
	mov.b64 	{%temp, %r298}, %fd91;
	}
	mov.b32 	%f116, %r298;
	abs.f32 	%f48, %f116;
	setp.lt.f32 	%p39, %f48, 0f4086232B;
	@%p39 bra 	$L__BB11_79;
	setp.lt.f64 	%p40, %fd91, 0d0000000000000000;
	add.f64 	%fd451, %fd91, 0d7FF0000000000000;
	selp.f64 	%fd1005, 0d0000000000000000, %fd451, %p40;
	setp.geu.f32 	%p41, %f48, 0f40874800;
	@%p41 bra 	$L__BB11_79;
	shr.u32 	%r299, %r68, 31;
	add.s32 	%r300, %r68, %r299;
	shr.s32 	%r301, %r300, 1;
	shl.b32 	%r302, %r301, 20;
	add.s32 	%r303, %r70, %r302;
	mov.b64 	%fd452, {%r69, %r303};
	sub.s32 	%r304, %r68, %r301;
	shl.b32 	%r305, %r304, 20;
	add.s32 	%r306, %r305, 1072693248;
	mov.b32 	%r307, 0;
	mov.b64 	%fd453, {%r307, %r306};
	mul.f64 	%fd1005, %fd453, %fd452;
$L__BB11_79:
	cvt.rn.f32.f64 	%f49, %fd1005;
	ld.global.f64 	%fd96, [%rd9+53248];
	fma.rn.f64 	%fd454, %fd96, 0d3FF71547652B82FE, 0d4338000000000000;
	{
	.reg .b32 %temp; 
	mov.b64 	{%r71, %temp}, %fd454;
	}
	mov.f64 	%fd455, 0dC338000000000000;
	add.rn.f64 	%fd456, %fd454, %fd455;
	fma.rn.f64 	%fd457, %fd456, 0dBFE62E42FEFA39EF, %fd96;
	fma.rn.f64 	%fd458, %fd456, 0dBC7ABC9E3B39803F, %fd457;
	fma.rn.f64 	%fd459, %fd458, 0d3E5ADE1569CE2BDF, 0d3E928AF3FCA213EA;
	fma.rn.f64 	%fd460, %fd459, %fd458, 0d3EC71DEE62401315;
	fma.rn.f64 	%fd461, %fd460, %fd458, 0d3EFA01997C89EB71;
	fma.rn.f64 	%fd462, %fd461, %fd458, 0d3F2A01A014761F65;
	fma.rn.f64 	%fd463, %fd462, %fd458, 0d3F56C16C1852B7AF;
	fma.rn.f64 	%fd464, %fd463, %fd458, 0d3F81111111122322;
	fma.rn.f64 	%fd465, %fd464, %fd458, 0d3FA55555555502A1;
	fma.rn.f64 	%fd466, %fd465, %fd458, 0d3FC5555555555511;
	fma.rn.f64 	%fd467, %fd466, %fd458, 0d3FE000000000000B;
	fma.rn.f64 	%fd468, %fd467, %fd458, 0d3FF0000000000000;
	fma.rn.f64 	%fd469, %fd468, %fd458, 0d3FF0000000000000;
	{
	.reg .b32 %temp; 
	mov.b64 	{%r72, %temp}, %fd469;
	}
	{
	.reg .b32 %temp; 
	mov.b64 	{%temp, %r73}, %fd469;
	}
	shl.b32 	%r308, %r71, 20;
	add.s32 	%r309, %r308, %r73;
	mov.b64 	%fd1006, {%r72, %r309};
	{
	.reg .b32 %temp; 
	mov.b64 	{%temp, %r310}, %fd96;
	}
	mov.b32 	%f117, %r310;
	abs.f32 	%f50, %f117;
	setp.lt.f32 	%p42, %f50, 0f4086232B;
	@%p42 bra 	$L__BB11_82;
	setp.lt.f64 	%p43, %fd96, 0d0000000000000000;
	add.f64 	%fd470, %fd96, 0d7FF0000000000000;
	selp.f64 	%fd1006, 0d0000000000000000, %fd470, %p43;
	setp.geu.f32 	%p44, %f50, 0f40874800;
	@%p44 bra 	$L__BB11_82;
	shr.u32 	%r311, %r71, 31;
	add.s32 	%r312, %r71, %r311;
	shr.s32 	%r313, %r312, 1;
	shl.b32 	%r314, %r313, 20;
	add.s32 	%r315, %r73, %r314;
	mov.b64 	%fd471, {%r72, %r315};
	sub.s32 	%r316, %r71, %r313;
	shl.b32 	%r317, %r316, 20;
	add.s32 	%r318, %r317, 1072693248;
	mov.b32 	%r319, 0;
	mov.b64 	%fd472, {%r319, %r318};
	mul.f64 	%fd1006, %fd472, %fd471;
$L__BB11_82:
	cvt.rn.f32.f64 	%f51, %fd1006;
	ld.global.f64 	%fd101, [%rd9+57344];
	fma.rn.f64 	%fd473, %fd101, 0d3FF71547652B82FE, 0d4338000000000000;
	{
	.reg .b32 %temp; 
	mov.b64 	{%r74, %temp}, %fd473;
	}
	mov.f64 	%fd474, 0dC338000000000000;
	add.rn.f64 	%fd475, %fd473, %fd474;
	fma.rn.f64 	%fd476, %fd475, 0dBFE62E42FEFA39EF, %fd101;
	fma.rn.f64 	%fd477, %fd475, 0dBC7ABC9E3B39803F, %fd476;
	fma.rn.f64 	%fd478, %fd477, 0d3E5ADE1569CE2BDF, 0d3E928AF3FCA213EA;
	fma.rn.f64 	%fd479, %fd478, %fd477, 0d3EC71DEE62401315;
	fma.rn.f64 	%fd480, %fd479, %fd477, 0d3EFA01997C89EB71;
	fma.rn.f64 	%fd481, %fd480, %fd477, 0d3F2A01A014761F65;
	fma.rn.f64 	%fd482, %fd481, %fd477, 0d3F56C16C1852B7AF;
	fma.rn.f64 	%fd483, %fd482, %fd477, 0d3F81111111122322;
	fma.rn.f64 	%fd484, %fd483, %fd477, 0d3FA55555555502A1;
	fma.rn.f64 	%fd485, %fd484, %fd477, 0d3FC5555555555511;
	fma.rn.f64 	%fd486, %fd485, %fd477, 0d3FE000000000000B;
	fma.rn.f64 	%fd487, %fd486, %fd477, 0d3FF0000000000000;
	fma.rn.f64 	%fd488, %fd487, %fd477, 0d3FF0000000000000;
	{
	.reg .b32 %temp; 
	mov.b64 	{%r75, %temp}, %fd488;
	}
	{
	.reg .b32 %temp; 
	mov.b64 	{%temp, %r76}, %fd488;
	}
	shl.b32 	%r320, %r74, 20;
	add.s32 	%r321, %r320, %r76;
	mov.b64 	%fd1007, {%r75, %r321};
	{
	.reg .b32 %temp; 
	mov.b64 	{%temp, %r322}, %fd101;
	}
	mov.b32 	%f118, %r322;
	abs.f32 	%f52, %f118;
	setp.lt.f32 	%p45, %f52, 0f4086232B;
	@%p45 bra 	$L__BB11_85;
	setp.lt.f64 	%p46, %fd101, 0d0000000000000000;
	add.f64 	%fd489, %fd101, 0d7FF0000000000000;
	selp.f64 	%fd1007, 0d0000000000000000, %fd489, %p46;
	setp.geu.f32 	%p47, %f52, 0f40874800;
	@%p47 bra 	$L__BB11_85;
	shr.u32 	%r323, %r74, 31;
	add.s32 	%r324, %r74, %r323;
	shr.s32 	%r325, %r324, 1;
	shl.b32 	%r326, %r325, 20;
	add.s32 	%r327, %r76, %r326;
	mov.b64 	%fd490, {%r75, %r327};
	sub.s32 	%r328, %r74, %r325;
	shl.b32 	%r329, %r328, 20;
	add.s32 	%r330, %r329, 1072693248;
	mov.b32 	%r331, 0;
	mov.b64 	%fd491, {%r331, %r330};
	mul.f64 	%fd1007, %fd491, %fd490;
$L__BB11_85:
	cvt.rn.f32.f64 	%f53, %fd1007;
	ld.global.f64 	%fd106, [%rd9+61440];
	fma.rn.f64 	%fd492, %fd106, 0d3FF71547652B82FE, 0d4338000000000000;
	{
	.reg .b32 %temp; 
	mov.b64 	{%r77, %temp}, %fd492;
	}
	mov.f64 	%fd493, 0dC338000000000000;
	add.rn.f64 	%fd494, %fd492, %fd493;
	fma.rn.f64 	%fd495, %fd494, 0dBFE62E42FEFA39EF, %fd106;
	fma.rn.f64 	%fd496, %fd494, 0dBC7ABC9E3B39803F, %fd495;
	fma.rn.f64 	%fd497, %fd496, 0d3E5ADE1569CE2BDF, 0d3E928AF3FCA213EA;
	fma.rn.f64 	%fd498, %fd497, %fd496, 0d3EC71DEE62401315;
	fma.rn.f64 	%fd499, %fd498, %fd496, 0d3EFA01997C89EB71;
	fma.rn.f64 	%fd500, %fd499, %fd496, 0d3F2A01A014761F65;
	fma.rn.f64 	%fd501, %fd500, %fd496, 0d3F56C16C1852B7AF;
	fma.rn.f64 	%fd502, %fd501, %fd496, 0d3F81111111122322;
	fma.rn.f64 	%fd503, %fd502, %fd496, 0d3FA55555555502A1;
	fma.rn.f64 	%fd504, %fd503, %fd496, 0d3FC5555555555511;
	fma.rn.f64 	%fd505, %fd504, %fd496, 0d3FE000000000000B;
	fma.rn.f64 	%fd506, %fd505, %fd496, 0d3FF0000000000000;
	fma.rn.f64 	%fd507, %fd506, %fd496, 0d3FF0000000000000;
	{
	.reg .b32 %temp; 
	mov.b64 	{%r78, %temp}, %fd507;
	}
	{
	.reg .b32 %temp; 
	mov.b64 	{%temp, %r79}, %fd507;
	}
	shl.b32 	%r332, %r77, 20;
	add.s32 	%r333, %r332, %r79;
	mov.b64 	%fd1008, {%r78, %r333};
	{
	.reg .b32 %temp; 
	mov.b64 	{%temp, %r334}, %fd106;
	}
	mov.b32 	%f119, %r334;
	abs.f32 	%f54, %f119;
	setp.lt.f32 	%p48, %f54, 0f4086232B;
	@%p48 bra 	$L__BB11_88;
	setp.lt.f64 	%p49, %fd106, 0d0000000000000000;
	add.f64 	%fd508, %fd106, 0d7FF0000000000000;
	selp.f64 	%fd1008, 0d0000000000000000, %fd508, %p49;
	setp.geu.f32 	%p50, %f54, 0f40874800;
	@%p50 bra 	$L__BB11_88;
	shr.u32 	%r335, %r77, 31;
	add.s32 	%r336, %r77, %r335;
	shr.s32 	%r337, %r336, 1;
	shl.b32 	%r338, %r337, 20;
	add.s32 	%r339, %r79, %r338;
	mov.b64 	%fd509, {%r78, %r339};
	sub.s32 	%r340, %r77, %r337;
	shl.b32 	%r341, %r340, 20;
	add.s32 	%r342, %r341, 1072693248;
	mov.b32 	%r343, 0;
	mov.b64 	%fd510, {%r343, %r342};
	mul.f64 	%fd1008, %fd510, %fd509;
$L__BB11_88:
	cvt.rn.f32.f64 	%f120, %fd1008;
	add.f32 	%f121, %f25, %f27;
	add.f32 	%f122, %f29, %f31;
	add.f32 	%f123, %f33, %f35;
	add.f32 	%f124, %f37, %f39;
	add.f32 	%f125, %f41, %f43;
	add.f32 	%f126, %f45, %f47;
	add.f32 	%f127, %f49, %f51;
	add.f32 	%f128, %f53, %f120;
	add.f32 	%f129, %f121, %f122;
	add.f32 	%f130, %f123, %f124;
	add.f32 	%f131, %f125, %f126;
	add.f32 	%f132, %f127, %f128;
	add.f32 	%f133, %f129, %f130;
	add.f32 	%f134, %f131, %f132;
	add.f32 	%f342, %f133, %f134;
	add.s32 	%r80, %r151, -8192;
	setp.lt.u32 	%p51, %r80, 8192;
	mov.b32 	%r765, 8192;
	@%p51 bra 	$L__BB11_140;
	mov.b32 	%r765, 8192;
$L__BB11_90:
	add.s32 	%r346, %r31, %r765;
	mul.wide.u32 	%rd14, %r346, 8;
	add.s64 	%rd10, %rd2, %rd14;
	ld.global.f64 	%fd111, [%rd10];
	fma.rn.f64 	%fd511, %fd111, 0d3FF71547652B82FE, 0d4338000000000000;
	{
	.reg .b32 %temp; 
	mov.b64 	{%r82, %temp}, %fd511;
	}
	mov.f64 	%fd512, 0dC338000000000000;
	add.rn.f64 	%fd513, %fd511, %fd512;
	fma.rn.f64 	%fd514, %fd513, 0dBFE62E42FEFA39EF, %fd111;
	fma.rn.f64 	%fd515, %fd513, 0dBC7ABC9E3B39803F, %fd514;
	fma.rn.f64 	%fd516, %fd515, 0d3E5ADE1569CE2BDF, 0d3E928AF3FCA213EA;
	fma.rn.f64 	%fd517, %fd516, %fd515, 0d3EC71DEE62401315;
	fma.rn.f64 	%fd518, %fd517, %fd515, 0d3EFA01997C89EB71;
	fma.rn.f64 	%fd519, %fd518, %fd515, 0d3F2A01A014761F65;
	fma.rn.f64 	%fd520, %fd519, %fd515, 0d3F56C16C1852B7AF;
	fma.rn.f64 	%fd521, %fd520, %fd515, 0d3F81111111122322;
	fma.rn.f64 	%fd522, %fd521, %fd515, 0d3FA55555555502A1;
	fma.rn.f64 	%fd523, %fd522, %fd515, 0d3FC5555555555511;
	fma.rn.f64 	%fd524, %fd523, %fd515, 0d3FE000000000000B;
	fma.rn.f64 	%fd525, %fd524, %fd515, 0d3FF0000000000000;
	fma.rn.f64 	%fd526, %fd525, %fd515, 0d3FF0000000000000;
	{
	.reg .b32 %temp; 
	mov.b64 	{%r83, %temp}, %fd526;
	}
	{
	.reg .b32 %temp; 
	mov.b64 	{%temp, %r84}, %fd526;
	}
	shl.b32 	%r347, %r82, 20;
	add.s32 	%r348, %r347, %r84;
	mov.b64 	%fd1009, {%r83, %r348};
	{
	.reg .b32 %temp; 
	mov.b64 	{%temp, %r349}, %fd111;
	}
	mov.b32 	%f135, %r349;
	abs.f32 	%f57, %f135;
	setp.lt.f32 	%p52, %f57, 0f4086232B;
	@%p52 bra 	$L__BB11_93;
	setp.lt.f64 	%p53, %fd111, 0d0000000000000000;
	add.f64 	%fd527, %fd111, 0d7FF0000000000000;
	selp.f64 	%fd1009, 0d0000000000000000, %fd527, %p53;
	setp.geu.f32 	%p54, %f57, 0f40874800;
	@%p54 bra 	$L__BB11_93;
	shr.u32 	%r350, %r82, 31;
	add.s32 	%r351, %r82, %r350;
	shr.s32 	%r352, %r351, 1;
	shl.b32 	%r353, %r352, 20;
	add.s32 	%r354, %r84, %r353;
	mov.b64 	%fd528, {%r83, %r354};
	sub.s32 	%r355, %r82, %r352;
	shl.b32 	%r356, %r355, 20;
	add.s32 	%r357, %r356, 1072693248;
	mov.b32 	%r358, 0;
	mov.b64 	%fd529, {%r358, %r357};
	mul.f64 	%fd1009, %fd529, %fd528;
$L__BB11_93:
	cvt.rn.f32.f64 	%f58, %fd1009;
	ld.global.f64 	%fd116, [%rd10+4096];
	fma.rn.f64 	%fd530, %fd116, 0d3FF71547652B82FE, 0d4338000000000000;
	{
	.reg .b32 %temp; 
	mov.b64 	{%r85, %temp}, %fd530;
	}
	mov.f64 	%fd531, 0dC338000000000000;
	add.rn.f64 	%fd532, %fd530, %fd531;
	fma.rn.f64 	%fd533, %fd532, 0dBFE62E42FEFA39EF, %fd116;
	fma.rn.f64 	%fd534, %fd532, 0dBC7ABC9E3B39803F, %fd533;
	fma.rn.f64 	%fd535, %fd534, 0d3E5ADE1569CE2BDF, 0d3E928AF3FCA213EA;
	fma.rn.f64 	%fd536, %fd535, %fd534, 0d3EC71DEE62401315;
	fma.rn.f64 	%fd537, %fd536, %fd534, 0d3EFA01997C89EB71;
	fma.rn.f64 	%fd538, %fd537, %fd534, 0d3F2A01A014761F65;
	fma.rn.f64 	%fd539, %fd538, %fd534, 0d3F56C16C1852B7AF;
	fma.rn.f64 	%fd540, %fd539, %fd534, 0d3F81111111122322;
	fma.rn.f64 	%fd541, %fd540, %fd534, 0d3FA55555555502A1;
	fma.rn.f64 	%fd542, %fd541, %fd534, 0d3FC5555555555511;
	fma.rn.f64 	%fd543, %fd542, %fd534, 0d3FE000000000000B;
	fma.rn.f64 	%fd544, %fd543, %fd534, 0d3FF0000000000000;
	fma.rn.f64 	%fd545, %fd544, %fd534, 0d3FF0000000000000;
	{
	.reg .b32 %temp; 
	mov.b64 	{%r86, %temp}, %fd545;
	}
	{
	.reg .b32 %temp; 
	mov.b64 	{%temp, %r87}, %fd545;
	}
	shl.b32 	%r359, %r85, 20;
	add.s32 	%r360, %r359, %r87;
	mov.b64 	%fd1010, {%r86, %r360};
	{
	.reg .b32 %temp; 
	mov.b64 	{%temp, %r361}, %fd116;
	}
	mov.b32 	%f136, %r361;
	abs.f32 	%f59, %f136;
	setp.lt.f32 	%p55, %f59, 0f4086232B;
	@%p55 bra 	$L__BB11_96;
	setp.lt.f64 	%p56, %fd116, 0d0000000000000000;
	add.f64 	%fd546, %fd116, 0d7FF0000000000000;
	selp.f64 	%fd1010, 0d0000000000000000, %fd546, %p56;
	setp.geu.f32 	%p57, %f59, 0f40874800;
	@%p57 bra 	$L__BB11_96;
	shr.u32 	%r362, %r85, 31;
	add.s32 	%r363, %r85, %r362;
	shr.s32 	%r364, %r363, 1;
	shl.b32 	%r365, %r364, 20;
	add.s32 	%r366, %r87, %r365;
	mov.b64 	%fd547, {%r86, %r366};
	sub.s32 	%r367, %r85, %r364;
	shl.b32 	%r368, %r367, 20;
	add.s32 	%r369, %r368, 1072693248;
	mov.b32 	%r370, 0;
	mov.b64 	%fd548, {%r370, %r369};
	mul.f64 	%fd1010, %fd548, %fd547;
$L__BB11_96:
	cvt.rn.f32.f64 	%f60, %fd1010;
	ld.global.f64 	%fd121, [%rd10+8192];
	fma.rn.f64 	%fd549, %fd121, 0d3FF71547652B82FE, 0d4338000000000000;
	{
	.reg .b32 %temp; 
	mov.b64 	{%r88, %temp}, %fd549;
	}
	mov.f64 	%fd550, 0dC338000000000000;
	add.rn.f64 	%fd551, %fd549, %fd550;
	fma.rn.f64 	%fd552, %fd551, 0dBFE62E42FEFA39EF, %fd121;
	fma.rn.f64 	%fd553, %fd551, 0dBC7ABC9E3B39803F, %fd552;
	fma.rn.f64 	%fd554, %fd553, 0d3E5ADE1569CE2BDF, 0d3E928AF3FCA213EA;
	fma.rn.f64 	%fd555, %fd554, %fd553, 0d3EC71DEE62401315;
	fma.rn.f64 	%fd556, %fd555, %fd553, 0d3EFA01997C89EB71;
	fma.rn.f64 	%fd557, %fd556, %fd553, 0d3F2A01A014761F65;
	fma.rn.f64 	%fd558, %fd557, %fd553, 0d3F56C16C1852B7AF;
	fma.rn.f64 	%fd559, %fd558, %fd553, 0d3F81111111122322;
	fma.rn.f64 	%fd560, %fd559, %fd553, 0d3FA55555555502A1;
	fma.rn.f64 	%fd561, %fd560, %fd553, 0d3FC5555555555511;
	fma.rn.f64 	%fd562, %fd561, %fd553, 0d3FE000000000000B;
	fma.rn.f64 	%fd563, %fd562, %fd553, 0d3FF0000000000000;
	fma.rn.f64 	%fd564, %fd563, %fd553, 0d3FF0000000000000;
	{
	.reg .b32 %temp; 
	mov.b64 	{%r89, %temp}, %fd564;
	}
	{
	.reg .b32 %temp; 
	mov.b64 	{%temp, %r90}, %fd564;
	}
	shl.b32 	%r371, %r88, 20;
	add.s32 	%r372, %r371, %r90;
	mov.b64 	%fd1011, {%r89, %r372};
	{
	.reg .b32 %temp; 
	mov.b64 	{%temp, %r373}, %fd121;
	}
	mov.b32 	%f137, %r373;
	abs.f32 	%f61, %f137;
	setp.lt.f32 	%p58, %f61, 0f4086232B;
	@%p58 bra 	$L__BB11_99;
	setp.lt.f64 	%p59, %fd121, 0d0000000000000000;
	add.f64 	%fd565, %fd121, 0d7FF0000000000000;
	selp.f64 	%fd1011, 0d0000000000000000, %fd565, %p59;
	setp.geu.f32 	%p60, %f61, 0f40874800;
	@%p60 bra 	$L__BB11_99;
	shr.u32 	%r374, %r88, 31;
	add.s32 	%r375, %r88, %r374;
	shr.s32 	%r376, %r375, 1;
	shl.b32 	%r377, %r376, 20;
	add.s32 	%r378, %r90, %r377;
	mov.b64 	%fd566, {%r89, %r378};
	sub.s32 	%r379, %r88, %r376;
	shl.b32 	%r380, %r379, 20;
	add.s32 	%r381, %r380, 1072693248;
	mov.b32 	%r382, 0;
	mov.b64 	%fd567, {%r382, %r381};
	mul.f64 	%fd1011, %fd567, %fd566;
$L__BB11_99:
	cvt.rn.f32.f64 	%f62, %fd1011;
	ld.global.f64 	%fd126, [%rd10+12288];
	fma.rn.f64 	%fd568, %fd126, 0d3FF71547652B82FE, 0d4338000000000000;
	{
	.reg .b32 %temp; 
	mov.b64 	{%r91, %temp}, %fd568;
	}
	mov.f64 	%fd569, 0dC338000000000000;
	add.rn.f64 	%fd570, %fd568, %fd569;
	fma.rn.f64 	%fd571, %fd570, 0dBFE62E42FEFA39EF, %fd126;
	fma.rn.f64 	%fd572, %fd570, 0dBC7ABC9E3B39803F, %fd571;
	fma.rn.f64 	%fd573, %fd572, 0d3E5ADE1569CE2BDF, 0d3E928AF3FCA213EA;
	fma.rn.f64 	%fd574, %fd573, %fd572, 0d3EC71DEE62401315;
	fma.rn.f64 	%fd575, %fd574, %fd572, 0d3EFA01997C89EB71;
	fma.rn.f64 	%fd576, %fd575, %fd572, 0d3F2A01A014761F65;
	fma.rn.f64 	%fd577, %fd576, %fd572, 0d3F56C16C1852B7AF;
	fma.rn.f64 	%fd578, %fd577, %fd572, 0d3F81111111122322;
	fma.rn.f64 	%fd579, %fd578, %fd572, 0d3FA55555555502A1;
	fma.rn.f64 	%fd580, %fd579, %fd572, 0d3FC5555555555511;
	fma.rn.f64 	%fd581, %fd580, %fd572, 0d3FE000000000000B;
	fma.rn.f64 	%fd582, %fd581, %fd572, 0d3FF0000000000000;
	fma.rn.f64 	%fd583, %fd582, %fd572, 0d3FF0000000000000;
	{
	.reg .b32 %temp; 
	mov.b64 	{%r92, %temp}, %fd583;
	}
	{
	.reg .b32 %temp; 
	mov.b64 	{%temp, %r93}, %fd583;
	}
	shl.b32 	%r383, %r91, 20;
	add.s32 	%r384, %r383, %r93;
	mov.b64 	%fd1012, {%r92, %r384};
	{
	.reg .b32 %temp; 
	mov.b64 	{%temp, %r385}, %fd126;
	}
	mov.b32 	%f138, %r385;
	abs.f32 	%f63, %f138;
	setp.lt.f32 	%p61, %f63, 0f4086232B;
	@%p61 bra 	$L__BB11_102;
	setp.lt.f64 	%p62, %fd126, 0d0000000000000000;
	add.f64 	%fd584, %fd126, 0d7FF0000000000000;
	selp.f64 	%fd1012, 0d0000000000000000, %fd584, %p62;
	setp.geu.f32 	%p63, %f63, 0f40874800;
	@%p63 bra 	$L__BB11_102;
	shr.u32 	%r386, %r91, 31;
	add.s32 	%r387, %r91, %r386;
	shr.s32 	%r388, %r387, 1;
	shl.b32 	%r389, %r388, 20;
	add.s32 	%r390, %r93, %r389;
	mov.b64 	%fd585, {%r92, %r390};
	sub.s32 	%r391, %r91, %r388;
	shl.b32 	%r392, %r391, 20;
	add.s32 	%r393, %r392, 1072693248;
	mov.b32 	%r394, 0;
	mov.b64 	%fd586, {%r394, %r393};
	mul.f64 	%fd1012, %fd586, %fd585;
$L__BB11_102:
	cvt.rn.f32.f64 	%f64, %fd1012;
	ld.global.f64 	%fd131, [%rd10+16384];
	fma.rn.f64 	%fd587, %fd131, 0d3FF71547652B82FE, 0d4338000000000000;
	{
	.reg .b32 %temp; 
	mov.b64 	{%r94, %temp}, %fd587;
	}
	mov.f64 	%fd588, 0dC338000000000000;
	add.rn.f64 	%fd589, %fd587, %fd588;
	fma.rn.f64 	%fd590, %fd589, 0dBFE62E42FEFA39EF, %fd131;
	fma.rn.f64 	%fd591, %fd589, 0dBC7ABC9E3B39803F, %fd590;
	fma.rn.f64 	%fd592, %fd591, 0d3E5ADE1569CE2BDF, 0d3E928AF3FCA213EA;
	fma.rn.f64 	%fd593, %fd592, %fd591, 0d3EC71DEE62401315;
	fma.rn.f64 	%fd594, %fd593, %fd591, 0d3EFA01997C89EB71;
	fma.rn.f64 	%fd595, %fd594, %fd591, 0d3F2A01A014761F65;
	fma.rn.f64 	%fd596, %fd595, %fd591, 0d3F56C16C1852B7AF;
	fma.rn.f64 	%fd597, %fd596, %fd591, 0d3F81111111122322;
	fma.rn.f64 	%fd598, %fd597, %fd591, 0d3FA55555555502A1;
	fma.rn.f64 	%fd599, %fd598, %fd591, 0d3FC5555555555511;
	fma.rn.f64 	%fd600, %fd599, %fd591, 0d3FE000000000000B;
	fma.rn.f64 	%fd601, %fd600, %fd591, 0d3FF0000000000000;
	fma.rn.f64 	%fd602, %fd601, %fd591, 0d3FF0000000000000;
	{
	.reg .b32 %temp; 
	mov.b64 	{%r95, %temp}, %fd602;
	}
	{
	.reg .b32 %temp; 
	mov.b64 	{%temp, %r96}, %fd602;
	}
	shl.b32 	%r395, %r94, 20;
	add.s32 	%r396, %r395, %r96;
	mov.b64 	%fd1013, {%r95, %r396};
	{
	.reg .b32 %temp; 
	mov.b64 	{%temp, %r397}, %fd131;
	}
	mov.b32 	%f139, %r397;
	abs.f32 	%f65, %f139;
	setp.lt.f32 	%p64, %f65, 0f4086232B;
	@%p64 bra 	$L__BB11_105;
	setp.lt.f64 	%p65, %fd131, 0d0000000000000000;
	add.f64 	%fd603, %fd131, 0d7FF0000000000000;
	selp.f64 	%fd1013, 0d0000000000000000, %fd603, %p65;
	setp.geu.f32 	%p66, %f65, 0f40874800;
	@%p66 bra 	$L__BB11_105;
	shr.u32 	%r398, %r94, 31;
	add.s32 	%r399, %r94, %r398;
	shr.s32 	%r400, %r399, 1;
	shl.b32 	%r401, %r400, 20;
	add.s32 	%r402, %r96, %r401;
	mov.b64 	%fd604, {%r95, %r402};
	sub.s32 	%r403, %r94, %r400;
	shl.b32 	%r404, %r403, 20;
	add.s32 	%r405, %r404, 1072693248;
	mov.b32 	%r406, 0;
	mov.b64 	%fd605, {%r406, %r405};
	mul.f64 	%fd1013, %fd605, %fd604;
$L__BB11_105:
	cvt.rn.f32.f64 	%f66, %fd1013;
	ld.global.f64 	%fd136, [%rd10+20480];
	fma.rn.f64 	%fd606, %fd136, 0d3FF71547652B82FE, 0d4338000000000000;
	{
	.reg .b32 %temp; 
	mov.b64 	{%r97, %temp}, %fd606;
	}
	mov.f64 	%fd607, 0dC338000000000000;
	add.rn.f64 	%fd608, %fd606, %fd607;
	fma.rn.f64 	%fd609, %fd608, 0dBFE62E42FEFA39EF, %fd136;
	fma.rn.f64 	%fd610, %fd608, 0dBC7ABC9E3B39803F, %fd609;
	fma.rn.f64 	%fd611, %fd610, 0d3E5ADE1569CE2BDF, 0d3E928AF3FCA213EA;
	fma.rn.f64 	%fd612, %fd611, %fd610, 0d3EC71DEE62401315;
	fma.rn.f64 	%fd613, %fd612, %fd610, 0d3EFA01997C89EB71;
	fma.rn.f64 	%fd614, %fd613, %fd610, 0d3F2A01A014761F65;
	fma.rn.f64 	%fd615, %fd614, %fd610, 0d3F56C16C1852B7AF;
	fma.rn.f64 	%fd616, %fd615, %fd610, 0d3F81111111122322;
	fma.rn.f64 	%fd617, %fd616, %fd610, 0d3FA55555555502A1;
	fma.rn.f64 	%fd618, %fd617, %fd610, 0d3FC5555555555511;
	fma.rn.f64 	%fd619, %fd618, %fd610, 0d3FE000000000000B;
	fma.rn.f64 	%fd620, %fd619, %fd610, 0d3FF0000000000000;
	fma.rn.f64 	%fd621, %fd620, %fd610, 0d3FF0000000000000;
	{
	.reg .b32 %temp; 
	mov.b64 	{%r98, %temp}, %fd621;
	}
	{
	.reg .b32 %temp; 
	mov.b64 	{%temp, %r99}, %fd621;
	}
	shl.b32 	%r407, %r97, 20;
	add.s32 	%r408, %r407, %r99;
	mov.b64 	%fd1014, {%r98, %r408};
	{
	.reg .b32 %temp; 
	mov.b64 	{%temp, %r409}, %fd136;
	}
	mov.b32 	%f140, %r409;
	abs.f32 	%f67, %f140;
	setp.lt.f32 	%p67, %f67, 0f4086232B;
	@%p67 bra 	$L__BB11_108;
	setp.lt.f64 	%p68, %fd136, 0d0000000000000000;
	add.f64 	%fd622, %fd136, 0d7FF0000000000000;
	selp.f64 	%fd1014, 0d0000000000000000, %fd622, %p68;
	setp.geu.f32 	%p69, %f67, 0f40874800;
	@%p69 bra 	$L__BB11_108;
	shr.u32 	%r410, %r97, 31;
	add.s32 	%r411, %r97, %r410;
	shr.s32 	%r412, %r411, 1;
	shl.b32 	%r413, %r412, 20;
	add.s32 	%r414, %r99, %r413;
	mov.b64 	%fd623, {%r98, %r414};
	sub.s32 	%r415, %r97, %r412;
	shl.b32 	%r416, %r415, 20;
	add.s32 	%r417, %r416, 1072693248;
	mov.b32 	%r418, 0;
	mov.b64 	%fd624, {%r418, %r417};
	mul.f64 	%fd1014, %fd624, %fd623;
$L__BB11_108:
	cvt.rn.f32.f64 	%f68, %fd1014;
	ld.global.f64 	%fd141, [%rd10+24576];
	fma.rn.f64 	%fd625, %fd141, 0d3FF71547652B82FE, 0d4338000000000000;
	{
	.reg .b32 %temp; 
	mov.b64 	{%r100, %temp}, %fd625;
	}
	mov.f64 	%fd626, 0dC338000000000000;
	add.rn.f64 	%fd627, %fd625, %fd626;
	fma.rn.f64 	%fd628, %fd627, 0dBFE62E42FEFA39EF, %fd141;
	fma.rn.f64 	%fd629, %fd627, 0dBC7ABC9E3B39803F, %fd628;
	fma.rn.f64 	%fd630, %fd629, 0d3E5ADE1569CE2BDF, 0d3E928AF3FCA213EA;
	fma.rn.f64 	%fd631, %fd630, %fd629, 0d3EC71DEE62401315;
	fma.rn.f64 	%fd632, %fd631, %fd629, 0d3EFA01997C89EB71;
	fma.rn.f64 	%fd633, %fd632, %fd629, 0d3F2A01A014761F65;
	fma.rn.f64 	%fd634, %fd633, %fd629, 0d3F56C16C1852B7AF;
	fma.rn.f64 	%fd635, %fd634, %fd629, 0d3F81111111122322;
	fma.rn.f64 	%fd636, %fd635, %fd629, 0d3FA55555555502A1;
	fma.rn.f64 	%fd637, %fd636, %fd629, 0d3FC5555555555511;
	fma.rn.f64 	%fd638, %fd637, %fd629, 0d3FE000000000000B;
	fma.rn.f64 	%fd639, %fd638, %fd629, 0d3FF0000000000000;
	fma.rn.f64 	%fd640, %fd639, %fd629, 0d3FF0000000000000;
	{
	.reg .b32 %temp; 
	mov.b64 	{%r101, %temp}, %fd640;
	}
	{
	.reg .b32 %temp; 
	mov.b64 	{%temp, %r102}, %fd640;
	}
	shl.b32 	%r419, %r100, 20;
	add.s32 	%r420, %r419, %r102;
	mov.b64 	%fd1015, {%r101, %r420};
	{
	.reg .b32 %temp; 
	mov.b64 	{%temp, %r421}, %fd141;
	}
	mov.b32 	%f141, %r421;
	abs.f32 	%f69, %f141;
	setp.lt.f32 	%p70, %f69, 0f4086232B;
	@%p70 bra 	$L__BB11_111;
	setp.lt.f64 	%p71, %fd141, 0d0000000000000000;
	add.f64 	%fd641, %fd141, 0d7FF0000000000000;
	selp.f64 	%fd1015, 0d0000000000000000, %fd641, %p71;
	setp.geu.f32 	%p72, %f69, 0f40874800;
	@%p72 bra 	$L__BB11_111;
	shr.u32 	%r422, %r100, 31;
	add.s32 	%r423, %r100, %r422;
	shr.s32 	%r424, %r423, 1;
	shl.b32 	%r425, %r424, 20;
	add.s32 	%r426, %r102, %r425;
	mov.b64 	%fd642, {%r101, %r426};
	sub.s32 	%r427, %r100, %r424;
	shl.b32 	%r428, %r427, 20;
	add.s32 	%r429, %r428, 1072693248;
	mov.b32 	%r430, 0;
	mov.b64 	%fd643, {%r430, %r429};
	mul.f64 	%fd1015, %fd643, %fd642;
$L__BB11_111:
	cvt.rn.f32.f64 	%f70, %fd1015;
	ld.global.f64 	%fd146, [%rd10+28672];
	fma.rn.f64 	%fd644, %fd146, 0d3FF71547652B82FE, 0d4338000000000000;
	{
	.reg .b32 %temp; 
	mov.b64 	{%r103, %temp}, %fd644;
	}
	mov.f64 	%fd645, 0dC338000000000000;
	add.rn.f64 	%fd646, %fd644, %fd645;
	fma.rn.f64 	%fd647, %fd646, 0dBFE62E42FEFA39EF, %fd146;
	fma.rn.f64 	%fd648, %fd646, 0dBC7ABC9E3B39803F, %fd647;
	fma.rn.f64 	%fd649, %fd648, 0d3E5ADE1569CE2BDF, 0d3E928AF3FCA213EA;
	fma.rn.f64 	%fd650, %fd649, %fd648, 0d3EC71DEE62401315;
	fma.rn.f64 	%fd651, %fd650, %fd648, 0d3EFA01997C89EB71;
	fma.rn.f64 	%fd652, %fd651, %fd648, 0d3F2A01A014761F65;
	fma.rn.f64 	%fd653, %fd652, %fd648, 0d3F56C16C1852B7AF;
	fma.rn.f64 	%fd654, %fd653, %fd648, 0d3F81111111122322;
	fma.rn.f64 	%fd655, %fd654, %fd648, 0d3FA55555555502A1;
	fma.rn.f64 	%fd656, %fd655, %fd648, 0d3FC5555555555511;
	fma.rn.f64 	%fd657, %fd656, %fd648, 0d3FE000000000000B;
	fma.rn.f64 	%fd658, %fd657, %fd648, 0d3FF0000000000000;
	fma.rn.f64 	%fd659, %fd658, %fd648, 0d3FF0000000000000;
	{
	.reg .b32 %temp; 
	mov.b64 	{%r104, %temp}, %fd659;
	}
	{
	.reg .b32 %temp; 
	mov.b64 	{%temp, %r105}, %fd659;
	}
	shl.b32 	%r431, %r103, 20;
	add.s32 	%r432, %r431, %r105;
	mov.b64 	%fd1016, {%r104, %r432};
	{
	.reg .b32 %temp; 
	mov.b64 	{%temp, %r433}, %fd146;
	}
	mov.b32 	%f142, %r433;
	abs.f32 	%f71, %f142;
	setp.lt.f32 	%p73, %f71, 0f4086232B;
	@%p73 bra 	$L__BB11_114;
	setp.lt.f64 	%p74, %fd146, 0d0000000000000000;
	add.f64 	%fd660, %fd146, 0d7FF0000000000000;
	selp.f64 	%fd1016, 0d0000000000000000, %fd660, %p74;
	setp.geu.f32 	%p75, %f71, 0f40874800;
	@%p75 bra 	$L__BB11_114;
	shr.u32 	%r434, %r103, 31;
	add.s32 	%r435, %r103, %r434;
	shr.s32 	%r436, %r435, 1;
	shl.b32 	%r437, %r436, 20;
	add.s32 	%r438, %r105, %r437;
	mov.b64 	%fd661, {%r104, %r438};
	sub.s32 	%r439, %r103, %r436;
	shl.b32 	%r440, %r439, 20;
	add.s32 	%r441, %r440, 1072693248;
	mov.b32 	%r442, 0;
	mov.b64 	%fd662, {%r442, %r441};
	mul.f64 	%fd1016, %fd662, %fd661;
$L__BB11_114:
	cvt.rn.f32.f64 	%f72, %fd1016;
	ld.global.f64 	%fd151, [%rd10+32768];
	fma.rn.f64 	%fd663, %fd151, 0d3FF71547652B82FE, 0d4338000000000000;
	{
	.reg .b32 %temp; 
	mov.b64 	{%r106, %temp}, %fd663;
	}
	mov.f64 	%fd664, 0dC338000000000000;
	add.rn.f64 	%fd665, %fd663, %fd664;
	fma.rn.f64 	%fd666, %fd665, 0dBFE62E42FEFA39EF, %fd151;
	fma.rn.f64 	%fd667, %fd665, 0dBC7ABC9E3B39803F, %fd666;
	fma.rn.f64 	%fd668, %fd667, 0d3E5ADE1569CE2BDF, 0d3E928AF3FCA213EA;
	fma.rn.f64 	%fd669, %fd668, %fd667, 0d3EC71DEE62401315;
	fma.rn.f64 	%fd670, %fd669, %fd667, 0d3EFA01997C89EB71;
	fma.rn.f64 	%fd671, %fd670, %fd667, 0d3F2A01A014761F65;
	fma.rn.f64 	%fd672, %fd671, %fd667, 0d3F56C16C1852B7AF;
	fma.rn.f64 	%fd673, %fd672, %fd667, 0d3F81111111122322;
	fma.rn.f64 	%fd674, %fd673, %fd667, 0d3FA55555555502A1;
	fma.rn.f64 	%fd675, %fd674, %fd667, 0d3FC5555555555511;
	fma.rn.f64 	%fd676, %fd675, %fd667, 0d3FE000000000000B;
	fma.rn.f64 	%fd677, %fd676, %fd667, 0d3FF0000000000000;
	fma.rn.f64 	%fd678, %fd677, %fd667, 0d3FF0000000000000;
	{
	.reg .b32 %temp; 
	mov.b64 	{%r107, %temp}, %fd678;
	}
	{
	.reg .b32 %temp; 
	mov.b64 	{%temp, %r108}, %fd678;
	}
	shl.b32 	%r443, %r106, 20;
	add.s32 	%r444, %r443, %r108;
	mov.b64 	%fd1017, {%r107, %r444};
	{
	.reg .b32 %temp; 
	mov.b64 	{%temp, %r445}, %fd151;
	}
	mov.b32 	%f143, %r445;
	abs.f32 	%f73, %f143;
	setp.lt.f32 	%p76, %f73, 0f4086232B;
	@%p76 bra 	$L__BB11_117;
	setp.lt.f64 	%p77, %fd151, 0d0000000000000000;
	add.f64 	%fd679, %fd151, 0d7FF0000000000000;
	selp.f64 	%fd1017, 0d0000000000000000, %fd679, %p77;
	setp.geu.f32 	%p78, %f73, 0f40874800;
	@%p78 bra 	$L__BB11_117;
	shr.u32 	%r446, %r106, 31;
	add.s32 	%r447, %r106, %r446;
	shr.s32 	%r448, %r447, 1;
	shl.b32 	%r449, %r448, 20;
	add.s32 	%r450, %r108, %r449;
	mov.b64 	%fd680, {%r107, %r450};
	sub.s32 	%r451, %r106, %r448;
	shl.b32 	%r452, %r451, 20;
	add.s32 	%r453, %r452, 1072693248;
	mov.b32 	%r454, 0;
	mov.b64 	%fd681, {%r454, %r453};
	mul.f64 	%fd1017, %fd681, %fd680;
$L__BB11_117:
	cvt.rn.f32.f64 	%f74, %fd1017;
	ld.global.f64 	%fd156, [%rd10+36864];
	fma.rn.f64 	%fd682, %fd156, 0d3FF71547652B82FE, 0d4338000000000000;
	{
	.reg .b32 %temp; 
	mov.b64 	{%r109, %temp}, %fd682;
	}
	mov.f64 	%fd683, 0dC338000000000000;
	add.rn.f64 	%fd684, %fd682, %fd683;
	fma.rn.f64 	%fd685, %fd684, 0dBFE62E42FEFA39EF, %fd156;
	fma.rn.f64 	%fd686, %fd684, 0dBC7ABC9E3B39803F, %fd685;
	fma.rn.f64 	%fd687, %fd686, 0d3E5ADE1569CE2BDF, 0d3E928AF3FCA213EA;
	fma.rn.f64 	%fd688, %fd687, %fd686, 0d3EC71DEE62401315;
	fma.rn.f64 	%fd689, %fd688, %fd686, 0d3EFA01997C89EB71;
	fma.rn.f64 	%fd690, %fd689, %fd686, 0d3F2A01A014761F65;
	fma.rn.f64 	%fd691, %fd690, %fd686, 0d3F56C16C1852B7AF;
	fma.rn.f64 	%fd692, %fd691, %fd686, 0d3F81111111122322;
	fma.rn.f64 	%fd693, %fd692, %fd686, 0d3FA55555555502A1;
	fma.rn.f64 	%fd694, %fd693, %fd686, 0d3FC5555555555511;
	fma.rn.f64 	%fd695, %fd694, %fd686, 0d3FE000000000000B;
	fma.rn.f64 	%fd696, %fd695, %fd686, 0d3FF0000000000000;
	fma.rn.f64 	%fd697, %fd696, %fd686, 0d3FF0000000000000;
	{
	.reg .b32 %temp; 
	mov.b64 	{%r110, %temp}, %fd697;
	}
	{
	.reg .b32 %temp; 
	mov.b64 	{%temp, %r111}, %fd697;
	}
	shl.b32 	%r455, %r109, 20;
	add.s32 	%r456, %r455, %r111;
	mov.b64 	%fd1018, {%r110, %r456};
	{
	.reg .b32 %temp; 
	mov.b64 	{%temp, %r457}, %fd156;
	}
	mov.b32 	%f144, %r457;
	abs.f32 	%f75, %f144;
	setp.lt.f32 	%p79, %f75, 0f4086232B;
	@%p79 bra 	$L__BB11_120;
	setp.lt.f64 	%p80, %fd156, 0d0000000000000000;
	add.f64 	%fd698, %fd156, 0d7FF0000000000000;
	selp.f64 	%fd1018, 0d0000000000000000, %fd698, %p80;
	setp.geu.f32 	%p81, %f75, 0f40874800;
	@%p81 bra 	$L__BB11_120;
	shr.u32 	%r458, %r109, 31;
	add.s32 	%r459, %r109, %r458;
	shr.s32 	%r460, %r459, 1;
	shl.b32 	%r461, %r460, 20;
	add.s32 	%r462, %r111, %r461;
	mov.b64 	%fd699, {%r110, %r462};
	sub.s32 	%r463, %r109, %r460;
	shl.b32 	%r464, %r463, 20;
	add.s32 	%r465, %r464, 1072693248;
	mov.b32 	%r466, 0;
	mov.b64 	%fd700, {%r466, %r465};
	mul.f64 	%fd1018, %fd700, %fd699;
$L__BB11_120:
	cvt.rn.f32.f64 	%f76, %fd1018;
	ld.global.f64 	%fd161, [%rd10+40960];
	fma.rn.f64 	%fd701, %fd161, 0d3FF71547652B82FE, 0d4338000000000000;
	{
	.reg .b32 %temp; 
	mov.b64 	{%r112, %temp}, %fd701;
	}
	mov.f64 	%fd702, 0dC338000000000000;
	add.rn.f64 	%fd703, %fd701, %fd702;
	fma.rn.f64 	%fd704, %fd703, 0dBFE62E42FEFA39EF, %fd161;
	fma.rn.f64 	%fd705, %fd703, 0dBC7ABC9E3B39803F, %fd704;
	fma.rn.f64 	%fd706, %fd705, 0d3E5ADE1569CE2BDF, 0d3E928AF3FCA213EA;
	fma.rn.f64 	%fd707, %fd706, %fd705, 0d3EC71DEE62401315;
	fma.rn.f64 	%fd708, %fd707, %fd705, 0d3EFA01997C89EB71;
	fma.rn.f64 	%fd709, %fd708, %fd705, 0d3F2A01A014761F65;
	fma.rn.f64 	%fd710, %fd709, %fd705, 0d3F56C16C1852B7AF;
	fma.rn.f64 	%fd711, %fd710, %fd705, 0d3F81111111122322;
	fma.rn.f64 	%fd712, %fd711, %fd705, 0d3FA55555555502A1;
	fma.rn.f64 	%fd713, %fd712, %fd705, 0d3FC5555555555511;
	fma.rn.f64 	%fd714, %fd713, %fd705, 0d3FE000000000000B;
	fma.rn.f64 	%fd715, %fd714, %fd705, 0d3FF0000000000000;
	fma.rn.f64 	%fd716, %fd715, %fd705, 0d3FF0000000000000;
	{
	.reg .b32 %temp; 
	mov.b64 	{%r113, %temp}, %fd716;
	}
	{
	.reg .b32 %temp; 
	mov.b64 	{%temp, %r114}, %fd716;
	}
	shl.b32 	%r467, %r112, 20;
	add.s32 	%r468, %r467, %r114;
	mov.b64 	%fd1019, {%r113, %r468};
	{
	.reg .b32 %temp; 
	mov.b64 	{%temp, %r469}, %fd161;
	}
	mov.b32 	%f145, %r469;
	abs.f32 	%f77, %f145;
	setp.lt.f32 	%p82, %f77, 0f4086232B;
	@%p82 bra 	$L__BB11_123;
	setp.lt.f64 	%p83, %fd161, 0d0000000000000000;
	add.f64 	%fd717, %fd161, 0d7FF0000000000000;
	selp.f64 	%fd1019, 0d0000000000000000, %fd717, %p83;
	setp.geu.f32 	%p84, %f77, 0f40874800;
	@%p84 bra 	$L__BB11_123;
	shr.u32 	%r470, %r112, 31;
	add.s32 	%r471, %r112, %r470;
	shr.s32 	%r472, %r471, 1;
	shl.b32 	%r473, %r472, 20;
	add.s32 	%r474, %r114, %r473;
	mov.b64 	%fd718, {%r113, %r474};
	sub.s32 	%r475, %r112, %r472;
	shl.b32 	%r476, %r475, 20;
	add.s32 	%r477, %r476, 1072693248;
	mov.b32 	%r478, 0;
	mov.b64 	%fd719, {%r478, %r477};
	mul.f64 	%fd1019, %fd719, %fd718;
$L__BB11_123:
	cvt.rn.f32.f64 	%f78, %fd1019;
	ld.global.f64 	%fd166, [%rd10+45056];
	fma.rn.f64 	%fd720, %fd166, 0d3FF71547652B82FE, 0d4338000000000000;
	{
	.reg .b32 %temp; 
	mov.b64 	{%r115, %temp}, %fd720;
	}
	mov.f64 	%fd721, 0dC338000000000000;
	add.rn.f64 	%fd722, %fd720, %fd721;
	fma.rn.f64 	%fd723, %fd722, 0dBFE62E42FEFA39EF, %fd166;
	fma.rn.f64 	%fd724, %fd722, 0dBC7ABC9E3B39803F, %fd723;
	fma.rn.f64 	%fd725, %fd724, 0d3E5ADE1569CE2BDF, 0d3E928AF3FCA213EA;
	fma.rn.f64 	%fd726, %fd725, %fd724, 0d3EC71DEE62401315;
	fma.rn.f64 	%fd727, %fd726, %fd724, 0d3EFA01997C89EB71;
	fma.rn.f64 	%fd728, %fd727, %fd724, 0d3F2A01A014761F65;
	fma.rn.f64 	%fd729, %fd728, %fd724, 0d3F56C16C1852B7AF;
	fma.rn.f64 	%fd730, %fd729, %fd724, 0d3F81111111122322;
	fma.rn.f64 	%fd731, %fd730, %fd724, 0d3FA55555555502A1;
	fma.rn.f64 	%fd732, %fd731, %fd724, 0d3FC5555555555511;
	fma.rn.f64 	%fd733, %fd732, %fd724, 0d3FE000000000000B;
	fma.rn.f64 	%fd734, %fd733, %fd724, 0d3FF0000000000000;
	fma.rn.f64 	%fd735, %fd734, %fd724, 0d3FF0000000000000;
	{
	.reg .b32 %temp; 
	mov.b64 	{%r116, %temp}, %fd735;
	}
	{
	.reg .b32 %temp; 
	mov.b64 	{%temp, %r117}, %fd735;
	}
	shl.b32 	%r479, %r115, 20;
	add.s32 	%r480, %r479, %r117;
	mov.b64 	%fd1020, {%r116, %r480};
	{
	.reg .b32 %temp; 
	mov.b64 	{%temp, %r481}, %fd166;
	}
	mov.b32 	%f146, %r481;
	abs.f32 	%f79, %f146;
	setp.lt.f32 	%p85, %f79, 0f4086232B;
	@%p85 bra 	$L__BB11_126;
	setp.lt.f64 	%p86, %fd166, 0d0000000000000000;
	add.f64 	%fd736, %fd166, 0d7FF0000000000000;
	selp.f64 	%fd1020, 0d0000000000000000, %fd736, %p86;
	setp.geu.f32 	%p87, %f79, 0f40874800;
	@%p87 bra 	$L__BB11_126;
	shr.u32 	%r482, %r115, 31;
	add.s32 	%r483, %r115, %r482;
	shr.s32 	%r484, %r483, 1;
	shl.b32 	%r485, %r484, 20;
	add.s32 	%r486, %r117, %r485;
	mov.b64 	%fd737, {%r116, %r486};
	sub.s32 	%r487, %r115, %r484;
	shl.b32 	%r488, %r487, 20;
	add.s32 	%r489, %r488, 1072693248;
	mov.b32 	%r490, 0;
	mov.b64 	%fd738, {%r490, %r489};
	mul.f64 	%fd1020, %fd738, %fd737;
$L__BB11_126:
	cvt.rn.f32.f64 	%f80, %fd1020;
	ld.global.f64 	%fd171, [%rd10+49152];
	fma.rn.f64 	%fd739, %fd171, 0d3FF71547652B82FE, 0d4338000000000000;
	{
	.reg .b32 %temp; 
	mov.b64 	{%r118, %temp}, %fd739;
	}
	mov.f64 	%fd740, 0dC338000000000000;
	add.rn.f64 	%fd741, %fd739, %fd740;
	fma.rn.f64 	%fd742, %fd741, 0dBFE62E42FEFA39EF, %fd171;
	fma.rn.f64 	%fd743, %fd741, 0dBC7ABC9E3B39803F, %fd742;
	fma.rn.f64 	%fd744, %fd743, 0d3E5ADE1569CE2BDF, 0d3E928AF3FCA213EA;
	fma.rn.f64 	%fd745, %fd744, %fd743, 0d3EC71DEE62401315;
	fma.rn.f64 	%fd746, %fd745, %fd743, 0d3EFA01997C89EB71;
	fma.rn.f64 	%fd747, %fd746, %fd743, 0d3F2A01A014761F65;
	fma.rn.f64 	%fd748, %fd747, %fd743, 0d3F56C16C1852B7AF;
	fma.rn.f64 	%fd749, %fd748, %fd743, 0d3F81111111122322;
	fma.rn.f64 	%fd750, %fd749, %fd743, 0d3FA55555555502A1;
	fma.rn.f64 	%fd751, %fd750, %fd743, 0d3FC5555555555511;
	fma.rn.f64 	%fd752, %fd751, %fd743, 0d3FE000000000000B;
	fma.rn.f64 	%fd753, %fd752, %fd743, 0d3FF0000000000000;
	fma.rn.f64 	%fd754, %fd753, %fd743, 0d3FF0000000000000;
	{
	.reg .b32 %temp; 
	mov.b64 	{%r119, %temp}, %fd754;
	}
	{
	.reg .b32 %temp; 
	mov.b64 	{%temp, %r120}, %fd754;
	}
	shl.b32 	%r491, %r118, 20;
	add.s32 	%r492, %r491, %r120;
	mov.b64 	%fd1021, {%r119, %r492};
	{
	.reg .b32 %temp; 
	mov.b64 	{%temp, %r493}, %fd171;
	}
	mov.b32 	%f147, %r493;
	abs.f32 	%f81, %f147;
	setp.lt.f32 	%p88, %f81, 0f4086232B;
	@%p88 bra 	$L__BB11_129;
	setp.lt.f64 	%p89, %fd171, 0d0000000000000000;
	add.f64 	%fd755, %fd171, 0d7FF0000000000000;
	selp.f64 	%fd1021, 0d0000000000000000, %fd755, %p89;
	setp.geu.f32 	%p90, %f81, 0f40874800;
	@%p90 bra 	$L__BB11_129;
	shr.u32 	%r494, %r118, 31;
	add.s32 	%r495, %r118, %r494;
	shr.s32 	%r496, %r495, 1;
	shl.b32 	%r497, %r496, 20;
	add.s32 	%r498, %r120, %r497;
	mov.b64 	%fd756, {%r119, %r498};
	sub.s32 	%r499, %r118, %r496;
	shl.b32 	%r500, %r499, 20;
	add.s32 	%r501, %r500, 1072693248;
	mov.b32 	%r502, 0;
	mov.b64 	%fd757, {%r502, %r501};
	mul.f64 	%fd1021, %fd757, %fd756;
$L__BB11_129:
	cvt.rn.f32.f64 	%f82, %fd1021;
	ld.global.f64 	%fd176, [%rd10+53248];
	fma.rn.f64 	%fd758, %fd176, 0d3FF71547652B82FE, 0d4338000000000000;
	{
	.reg .b32 %temp; 
	mov.b64 	{%r121, %temp}, %fd758;
	}
	mov.f64 	%fd759, 0dC338000000000000;
	add.rn.f64 	%fd760, %fd758, %fd759;
	fma.rn.f64 	%fd761, %fd760, 0dBFE62E42FEFA39EF, %fd176;
	fma.rn.f64 	%fd762, %fd760, 0dBC7ABC9E3B39803F, %fd761;
	fma.rn.f64 	%fd763, %fd762, 0d3E5ADE1569CE2BDF, 0d3E928AF3FCA213EA;
	fma.rn.f64 	%fd764, %fd763, %fd762, 0d3EC71DEE62401315;
	fma.rn.f64 	%fd765, %fd764, %fd762, 0d3EFA01997C89EB71;
	fma.rn.f64 	%fd766, %fd765, %fd762, 0d3F2A01A014761F65;
	fma.rn.f64 	%fd767, %fd766, %fd762, 0d3F56C16C1852B7AF;
	fma.rn.f64 	%fd768, %fd767, %fd762, 0d3F81111111122322;
	fma.rn.f64 	%fd769, %fd768, %fd762, 0d3FA55555555502A1;
	fma.rn.f64 	%fd770, %fd769, %fd762, 0d3FC5555555555511;
	fma.rn.f64 	%fd771, %fd770, %fd762, 0d3FE000000000000B;
	fma.rn.f64 	%fd772, %fd771, %fd762, 0d3FF0000000000000;
	fma.rn.f64 	%fd773, %fd772, %fd762, 0d3FF0000000000000;
	{
	.reg .b32 %temp; 
	mov.b64 	{%r122, %temp}, %fd773;
	}
	{
	.reg .b32 %temp; 
	mov.b64 	{%temp, %r123}, %fd773;
	}
	shl.b32 	%r503, %r121, 20;
	add.s32 	%r504, %r503, %r123;
	mov.b64 	%fd1022, {%r122, %r504};
	{
	.reg .b32 %temp; 
	mov.b64 	{%temp, %r505}, %fd176;
	}
	mov.b32 	%f148, %r505;
	abs.f32 	%f83, %f148;
	setp.lt.f32 	%p91, %f83, 0f4086232B;
	@%p91 bra 	$L__BB11_132;
	setp.lt.f64 	%p92, %fd176, 0d0000000000000000;
	add.f64 	%fd774, %fd176, 0d7FF0000000000000;
	selp.f64 	%fd1022, 0d0000000000000000, %fd774, %p92;
	setp.geu.f32 	%p93, %f83, 0f40874800;
	@%p93 bra 	$L__BB11_132;
	shr.u32 	%r506, %r121, 31;
	add.s32 	%r507, %r121, %r506;
	shr.s32 	%r508, %r507, 1;
	shl.b32 	%r509, %r508, 20;
	add.s32 	%r510, %r123, %r509;
	mov.b64 	%fd775, {%r122, %r510};
	sub.s32 	%r511, %r121, %r508;
	shl.b32 	%r512, %r511, 20;
	add.s32 	%r513, %r512, 1072693248;
	mov.b32 	%r514, 0;
	mov.b64 	%fd776, {%r514, %r513};
	mul.f64 	%fd1022, %fd776, %fd775;
$L__BB11_132:
	cvt.rn.f32.f64 	%f84, %fd1022;
	ld.global.f64 	%fd181, [%rd10+57344];
	fma.rn.f64 	%fd777, %fd181, 0d3FF71547652B82FE, 0d4338000000000000;
	{
	.reg .b32 %temp; 
	mov.b64 	{%r124, %temp}, %fd777;
	}
	mov.f64 	%fd778, 0dC338000000000000;
	add.rn.f64 	%fd779, %fd777, %fd778;
	fma.rn.f64 	%fd780, %fd779, 0dBFE62E42FEFA39EF, %fd181;
	fma.rn.f64 	%fd781, %fd779, 0dBC7ABC9E3B39803F, %fd780;
	fma.rn.f64 	%fd782, %fd781, 0d3E5ADE1569CE2BDF, 0d3E928AF3FCA213EA;
	fma.rn.f64 	%fd783, %fd782, %fd781, 0d3EC71DEE62401315;
	fma.rn.f64 	%fd784, %fd783, %fd781, 0d3EFA01997C89EB71;
	fma.rn.f64 	%fd785, %fd784, %fd781, 0d3F2A01A014761F65;
	fma.rn.f64 	%fd786, %fd785, %fd781, 0d3F56C16C1852B7AF;
	fma.rn.f64 	%fd787, %fd786, %fd781, 0d3F81111111122322;
	fma.rn.f64 	%fd788, %fd787, %fd781, 0d3FA55555555502A1;
	fma.rn.f64 	%fd789, %fd788, %fd781, 0d3FC5555555555511;
	fma.rn.f64 	%fd790, %fd789, %fd781, 0d3FE000000000000B;
	fma.rn.f64 	%fd791, %fd790, %fd781, 0d3FF0000000000000;
	fma.rn.f64 	%fd792, %fd791, %fd781, 0d3FF0000000000000;
	{
	.reg .b32 %temp; 
	mov.b64 	{%r125, %temp}, %fd792;
	}
	{
	.reg .b32 %temp; 
	mov.b64 	{%temp, %r126}, %fd792;
	}
	shl.b32 	%r515, %r124, 20;
	add.s32 	%r516, %r515, %r126;
	mov.b64 	%fd1023, {%r125, %r516};
	{
	.reg .b32 %temp; 
	mov.b64 	{%temp, %r517}, %fd181;
	}
	mov.b32 	%f149, %r517;
	abs.f32 	%f85, %f149;
	setp.lt.f32 	%p94, %f85, 0f4086232B;
	@%p94 bra 	$L__BB11_135;
	setp.lt.f64 	%p95, %fd181, 0d0000000000000000;
	add.f64 	%fd793, %fd181, 0d7FF0000000000000;
	selp.f64 	%fd1023, 0d0000000000000000, %fd793, %p95;
	setp.geu.f32 	%p96, %f85, 0f40874800;
	@%p96 bra 	$L__BB11_135;
	shr.u32 	%r518, %r124, 31;
	add.s32 	%r519, %r124, %r518;
	shr.s32 	%r520, %r519, 1;
	shl.b32 	%r521, %r520, 20;
	add.s32 	%r522, %r126, %r521;
	mov.b64 	%fd794, {%r125, %r522};
	sub.s32 	%r523, %r124, %r520;
	shl.b32 	%r524, %r523, 20;
	add.s32 	%r525, %r524, 1072693248;
	mov.b32 	%r526, 0;
	mov.b64 	%fd795, {%r526, %r525};
	mul.f64 	%fd1023, %fd795, %fd794;
$L__BB11_135:
	cvt.rn.f32.f64 	%f86, %fd1023;
	ld.global.f64 	%fd186, [%rd10+61440];
	fma.rn.f64 	%fd796, %fd186, 0d3FF71547652B82FE, 0d4338000000000000;
	{
	.reg .b32 %temp; 
	mov.b64 	{%r127, %temp}, %fd796;
	}
	mov.f64 	%fd797, 0dC338000000000000;
	add.rn.f64 	%fd798, %fd796, %fd797;
	fma.rn.f64 	%fd799, %fd798, 0dBFE62E42FEFA39EF, %fd186;
	fma.rn.f64 	%fd800, %fd798, 0dBC7ABC9E3B39803F, %fd799;
	fma.rn.f64 	%fd801, %fd800, 0d3E5ADE1569CE2BDF, 0d3E928AF3FCA213EA;
	fma.rn.f64 	%fd802, %fd801, %fd800, 0d3EC71DEE62401315;
	fma.rn.f64 	%fd803, %fd802, %fd800, 0d3EFA01997C89EB71;
	fma.rn.f64 	%fd804, %fd803, %fd800, 0d3F2A01A014761F65;
	fma.rn.f64 	%fd805, %fd804, %fd800, 0d3F56C16C1852B7AF;
	fma.rn.f64 	%fd806, %fd805, %fd800, 0d3F81111111122322;
	fma.rn.f64 	%fd807, %fd806, %fd800, 0d3FA55555555502A1;
	fma.rn.f64 	%fd808, %fd807, %fd800, 0d3FC5555555555511;
	fma.rn.f64 	%fd809, %fd808, %fd800, 0d3FE000000000000B;
	fma.rn.f64 	%fd810, %fd809, %fd800, 0d3FF0000000000000;
	fma.rn.f64 	%fd811, %fd810, %fd800, 0d3FF0000000000000;
	{
	.reg .b32 %temp; 
	mov.b64 	{%r128, %temp}, %fd811;
	}
	{
	.reg .b32 %temp; 
	mov.b64 	{%temp, %r129}, %fd811;
	}
	shl.b32 	%r527, %r127, 20;
	add.s32 	%r528, %r527, %r129;
	mov.b64 	%fd1024, {%r128, %r528};
	{
	.reg .b32 %temp; 
	mov.b64 	{%temp, %r529}, %fd186;
	}
	mov.b32 	%f150, %r529;
	abs.f32 	%f87, %f150;
	setp.lt.f32 	%p97, %f87, 0f4086232B;
	@%p97 bra 	$L__BB11_138;
	setp.lt.f64 	%p98, %fd186, 0d0000000000000000;
	add.f64 	%fd812, %fd186, 0d7FF0000000000000;
	selp.f64 	%fd1024, 0d0000000000000000, %fd812, %p98;
	setp.geu.f32 	%p99, %f87, 0f40874800;
	@%p99 bra 	$L__BB11_138;
	shr.u32 	%r530, %r127, 31;
	add.s32 	%r531, %r127, %r530;
	shr.s32 	%r532, %r531, 1;
	shl.b32 	%r533, %r532, 20;
	add.s32 	%r534, %r129, %r533;
	mov.b64 	%fd813, {%r128, %r534};
	sub.s32 	%r535, %r127, %r532;
	shl.b32 	%r536, %r535, 20;
	add.s32 	%r537, %r536, 1072693248;
	mov.b32 	%r538, 0;
	mov.b64 	%fd814, {%r538, %r537};
	mul.f64 	%fd1024, %fd814, %fd813;
$L__BB11_138:
	cvt.rn.f32.f64 	%f151, %fd1024;
	add.f32 	%f152, %f342, %f58;
	add.f32 	%f153, %f60, %f62;
	add.f32 	%f154, %f64, %f66;
	add.f32 	%f155, %f68, %f70;
	add.f32 	%f156, %f72, %f74;
	add.f32 	%f157, %f76, %f78;
	add.f32 	%f158, %f80, %f82;
	add.f32 	%f159, %f84, %f86;
	add.f32 	%f160, %f152, %f153;
	add.f32 	%f161, %f154, %f155;
	add.f32 	%f162, %f156, %f157;
	add.f32 	%f163, %f158, %f159;
	add.f32 	%f164, %f160, %f161;
	add.f32 	%f165, %f162, %f163;
	add.f32 	%f166, %f164, %f165;
	add.f32 	%f342, %f166, %f151;
	sub.s32 	%r539, %r151, %r765;
	setp.lt.u32 	%p100, %r539, 8192;
	@%p100 bra 	$L__BB11_156;
	add.s32 	%r765, %r765, 8192;
	setp.le.u32 	%p101, %r765, %r80;
	@%p101 bra 	$L__BB11_90;
$L__BB11_140:
	setp.le.u32 	%p102, %r151, %r765;
	@%p102 bra 	$L__BB11_156;
	sub.s32 	%r132, %r151, %r765;
	setp.ge.s32 	%p103, %r31, %r132;
	@%p103 bra 	$L__BB11_156;
	not.b32 	%r540, %r31;
	add.s32 	%r541, %r151, %r540;
	sub.s32 	%r133, %r541, %r765;
	and.b32  	%r542, %r133, 512;
	setp.ne.s32 	%p104, %r542, 0;
	mov.u32 	%r766, %r31;
	@%p104 bra 	$L__BB11_147;
	add.s32 	%r543, %r31, %r765;
	mul.wide.u32 	%rd15, %r543, 8;
	add.s64 	%rd16, %rd2, %rd15;
	ld.global.f64 	%fd191, [%rd16];
	fma.rn.f64 	%fd815, %fd191, 0d3FF71547652B82FE, 0d4338000000000000;
	{
	.reg .b32 %temp; 
	mov.b64 	{%r134, %temp}, %fd815;
	}
	mov.f64 	%fd816, 0dC338000000000000;
	add.rn.f64 	%fd817, %fd815, %fd816;
	fma.rn.f64 	%fd818, %fd817, 0dBFE62E42FEFA39EF, %fd191;
	fma.rn.f64 	%fd819, %fd817, 0dBC7ABC9E3B39803F, %fd818;
	fma.rn.f64 	%fd820, %fd819, 0d3E5ADE1569CE2BDF, 0d3E928AF3FCA213EA;
	fma.rn.f64 	%fd821, %fd820, %fd819, 0d3EC71DEE62401315;
	fma.rn.f64 	%fd822, %fd821, %fd819, 0d3EFA01997C89EB71;
	fma.rn.f64 	%fd823, %fd822, %fd819, 0d3F2A01A014761F65;
	fma.rn.f64 	%fd824, %fd823, %fd819, 0d3F56C16C1852B7AF;
	fma.rn.f64 	%fd825, %fd824, %fd819, 0d3F81111111122322;
	fma.rn.f64 	%fd826, %fd825, %fd819, 0d3FA55555555502A1;
	fma.rn.f64 	%fd827, %fd826, %fd819, 0d3FC5555555555511;
	fma.rn.f64 	%fd828, %fd827, %fd819, 0d3FE000000000000B;
	fma.rn.f64 	%fd829, %fd828, %fd819, 0d3FF0000000000000;
	fma.rn.f64 	%fd830, %fd829, %fd819, 0d3FF0000000000000;
	{
	.reg .b32 %temp; 
	mov.b64 	{%r135, %temp}, %fd830;
	}
	{
	.reg .b32 %temp; 
	mov.b64 	{%temp, %r136}, %fd830;
	}
	shl.b32 	%r544, %r134, 20;
	add.s32 	%r545, %r544, %r136;
	mov.b64 	%fd1025, {%r135, %r545};
	{
	.reg .b32 %temp; 
	mov.b64 	{%temp, %r546}, %fd191;
	}
	mov.b32 	%f168, %r546;
	abs.f32 	%f90, %f168;
	setp.lt.f32 	%p105, %f90, 0f4086232B;
	@%p105 bra 	$L__BB11_146;
	setp.lt.f64 	%p106, %fd191, 0d0000000000000000;
	add.f64 	%fd831, %fd191, 0d7FF0000000000000;
	selp.f64 	%fd1025, 0d0000000000000000, %fd831, %p106;
	setp.geu.f32 	%p107, %f90, 0f40874800;
	@%p107 bra 	$L__BB11_146;
	shr.u32 	%r547, %r134, 31;
	add.s32 	%r548, %r134, %r547;
	shr.s32 	%r549, %r548, 1;
	shl.b32 	%r550, %r549, 20;
	add.s32 	%r551, %r136, %r550;
	mov.b64 	%fd832, {%r135, %r551};
	sub.s32 	%r552, %r134, %r549;
	shl.b32 	%r553, %r552, 20;
	add.s32 	%r554, %r553, 1072693248;
	mov.b32 	%r555, 0;
	mov.b64 	%fd833, {%r555, %r554};
	mul.f64 	%fd1025, %fd833, %fd832;
$L__BB11_146:
	cvt.rn.f32.f64 	%f169, %fd1025;
	add.f32 	%f342, %f342, %f169;
	add.s32 	%r766, %r31, 512;
$L__BB11_147:
	setp.lt.u32 	%p108, %r133, 512;
	@%p108 bra 	$L__BB11_156;
	add.s32 	%r768, %r766, 512;
	add.s32 	%r767, %r766, %r765;
$L__BB11_149:
	mov.u32 	%r142, %r768;
	mul.wide.u32 	%rd17, %r767, 8;
	add.s64 	%rd18, %rd2, %rd17;
	ld.global.f64 	%fd196, [%rd18];
	fma.rn.f64 	%fd834, %fd196, 0d3FF71547652B82FE, 0d4338000000000000;
	{
	.reg .b32 %temp; 
	mov.b64 	{%r143, %temp}, %fd834;
	}
	mov.f64 	%fd835, 0dC338000000000000;
	add.rn.f64 	%fd836, %fd834, %fd835;
	fma.rn.f64 	%fd837, %fd836, 0dBFE62E42FEFA39EF, %fd196;
	fma.rn.f64 	%fd838, %fd836, 0dBC7ABC9E3B39803F, %fd837;
	fma.rn.f64 	%fd839, %fd838, 0d3E5ADE1569CE2BDF, 0d3E928AF3FCA213EA;
	fma.rn.f64 	%fd840, %fd839, %fd838, 0d3EC71DEE62401315;
	fma.rn.f64 	%fd841, %fd840, %fd838, 0d3EFA01997C89EB71;
	fma.rn.f64 	%fd842, %fd841, %fd838, 0d3F2A01A014761F65;
	fma.rn.f64 	%fd843, %fd842, %fd838, 0d3F56C16C1852B7AF;
	fma.rn.f64 	%fd844, %fd843, %fd838, 0d3F81111111122322;
	fma.rn.f64 	%fd845, %fd844, %fd838, 0d3FA55555555502A1;
	fma.rn.f64 	%fd846, %fd845, %fd838, 0d3FC5555555555511;
	fma.rn.f64 	%fd847, %fd846, %fd838, 0d3FE000000000000B;
	fma.rn.f64 	%fd848, %fd847, %fd838, 0d3FF0000000000000;
	fma.rn.f64 	%fd849, %fd848, %fd838, 0d3FF0000000000000;
	{
	.reg .b32 %temp; 
	mov.b64 	{%r144, %temp}, %fd849;
	}
	{
	.reg .b32 %temp; 
	mov.b64 	{%temp, %r145}, %fd849;
	}
	shl.b32 	%r556, %r143, 20;
	add.s32 	%r557, %r556, %r145;
	mov.b64 	%fd1026, {%r144, %r557};
	{
	.reg .b32 %temp; 
	mov.b64 	{%temp, %r558}, %fd196;
	}
	mov.b32 	%f170, %r558;
	abs.f32 	%f95, %f170;
	setp.lt.f32 	%p109, %f95, 0f4086232B;
	@%p109 bra 	$L__BB11_152;
	setp.lt.f64 	%p110, %fd196, 0d0000000000000000;
	add.f64 	%fd850, %fd196, 0d7FF0000000000000;
	selp.f64 	%fd1026, 0d0000000000000000, %fd850, %p110;
	setp.geu.f32 	%p111, %f95, 0f40874800;
	@%p111 bra 	$L__BB11_152;
	shr.u32 	%r559, %r143, 31;
	add.s32 	%r560, %r143, %r559;
	shr.s32 	%r561, %r560, 1;
	shl.b32 	%r562, %r561, 20;
	add.s32 	%r563, %r145, %r562;
	mov.b64 	%fd851, {%r144, %r563};
	sub.s32 	%r564, %r143, %r561;
	shl.b32 	%r565, %r564, 20;
	add.s32 	%r566, %r565, 1072693248;
	mov.b32 	%r567, 0;
	mov.b64 	%fd852, {%r567, %r566};
	mul.f64 	%fd1026, %fd852, %fd851;
$L__BB11_152:
	cvt.rn.f32.f64 	%f171, %fd1026;
	add.f32 	%f96, %f342, %f171;
	add.s32 	%r568, %r767, 512;
	mul.wide.u32 	%rd19, %r568, 8;
	add.s64 	%rd20, %rd2, %rd19;
	ld.global.f64 	%fd201, [%rd20];
	fma.rn.f64 	%fd853, %fd201, 0d3FF71547652B82FE, 0d4338000000000000;
	{
	.reg .b32 %temp; 
	mov.b64 	{%r146, %temp}, %fd853;
	}
	mov.f64 	%fd854, 0dC338000000000000;
	add.rn.f64 	%fd855, %fd853, %fd854;
	fma.rn.f64 	%fd856, %fd855, 0dBFE62E42FEFA39EF, %fd201;
	fma.rn.f64 	%fd857, %fd855, 0dBC7ABC9E3B39803F, %fd856;
	fma.rn.f64 	%fd858, %fd857, 0d3E5ADE1569CE2BDF, 0d3E928AF3FCA213EA;
	fma.rn.f64 	%fd859, %fd858, %fd857, 0d3EC71DEE62401315;
	fma.rn.f64 	%fd860, %fd859, %fd857, 0d3EFA01997C89EB71;
	fma.rn.f64 	%fd861, %fd860, %fd857, 0d3F2A01A014761F65;
	fma.rn.f64 	%fd862, %fd861, %fd857, 0d3F56C16C1852B7AF;
	fma.rn.f64 	%fd863, %fd862, %fd857, 0d3F81111111122322;
	fma.rn.f64 	%fd864, %fd863, %fd857, 0d3FA55555555502A1;
	fma.rn.f64 	%fd865, %fd864, %fd857, 0d3FC5555555555511;
	fma.rn.f64 	%fd866, %fd865, %fd857, 0d3FE000000000000B;
	fma.rn.f64 	%fd867, %fd866, %fd857, 0d3FF0000000000000;
	fma.rn.f64 	%fd868, %fd867, %fd857, 0d3FF0000000000000;
	{
	.reg .b32 %temp; 
	mov.b64 	{%r147, %temp}, %fd868;
	}
	{
	.reg .b32 %temp; 
	mov.b64 	{%temp, %r148}, %fd868;
	}
	shl.b32 	%r569, %r146, 20;
	add.s32 	%r570, %r569, %r148;
	mov.b64 	%fd1027, {%r147, %r570};
	{
	.reg .b32 %temp; 
	mov.b64 	{%temp, %r571}, %fd201;
	}
	mov.b32 	%f172, %r571;
	abs.f32 	%f97, %f172;
	setp.lt.f32 	%p112, %f97, 0f4086232B;
	@%p112 bra 	$L__BB11_155;
	setp.lt.f64 	%p113, %fd201, 0d0000000000000000;
	add.f64 	%fd869, %fd201, 0d7FF0000000000000;
	selp.f64 	%fd1027, 0d0000000000000000, %fd869, %p113;
	setp.geu.f32 	%p114, %f97, 0f40874800;
	@%p114 bra 	$L__BB11_155;
	shr.u32 	%r572, %r146, 31;
	add.s32 	%r573, %r146, %r572;
	shr.s32 	%r574, %r573, 1;
	shl.b32 	%r575, %r574, 20;
	add.s32 	%r576, %r148, %r575;
	mov.b64 	%fd870, {%r147, %r576};
	sub.s32 	%r577, %r146, %r574;
	shl.b32 	%r578, %r577, 20;
	add.s32 	%r579, %r578, 1072693248;
	mov.b32 	%r580, 0;
	mov.b64 	%fd871, {%r580, %r579};
	mul.f64 	%fd1027, %fd871, %fd870;
$L__BB11_155:
	cvt.rn.f32.f64 	%f173, %fd1027;
	add.f32 	%f342, %f96, %f173;
	add.s32 	%r768, %r142, 1024;
	add.s32 	%r581, %r142, 512;
	add.s32 	%r767, %r767, 1024;
	setp.lt.s32 	%p115, %r581, %r132;
	@%p115 bra 	$L__BB11_149;
$L__BB11_156:
	// begin inline asm
	mov.u32 %r582, %laneid;
	// end inline asm
	mov.b32 	%r584, %f342;
	mov.b32 	%r585, 1;
	mov.b32 	%r606, 31;
	mov.b32 	%r607, -1;
	// begin inline asm
	shfl.sync.down.b32 %r583, %r584, %r585, %r606, %r607;
	// end inline asm
	setp.gt.s32 	%p116, %r582, 30;
	mov.b32 	%f174, %r583;
	add.f32 	%f175, %f342, %f174;
	selp.f32 	%f176, %f342, %f175, %p116;
	mov.b32 	%r589, %f176;
	mov.b32 	%r590, 2;
	// begin inline asm
	shfl.sync.down.b32 %r588, %r589, %r590, %r606, %r607;
	// end inline asm
	setp.gt.s32 	%p117, %r582, 29;
	mov.b32 	%f177, %r588;
	add.f32 	%f178, %f176, %f177;
	selp.f32 	%f179, %f176, %f178, %p117;
	mov.b32 	%r594, %f179;
	mov.b32 	%r595, 4;
	// begin inline asm
	shfl.sync.down.b32 %r593, %r594, %r595, %r606, %r607;
	// end inline asm
	setp.gt.s32 	%p118, %r582, 27;
	mov.b32 	%f180, %r593;
	add.f32 	%f181, %f179, %f180;
	selp.f32 	%f182, %f179, %f181, %p118;
	mov.b32 	%r599, %f182;
	mov.b32 	%r600, 8;
	// begin inline asm
	shfl.sync.down.b32 %r598, %r599, %r600, %r606, %r607;
	// end inline asm
	setp.gt.s32 	%p119, %r582, 23;
	mov.b32 	%f183, %r598;
	add.f32 	%f184, %f182, %f183;
	selp.f32 	%f185, %f182, %f184, %p119;
	mov.b32 	%r604, %f185;
	mov.b32 	%r605, 16;
	// begin inline asm
	shfl.sync.down.b32 %r603, %r604, %r605, %r606, %r607;
	// end inline asm
	setp.gt.s32 	%p120, %r582, 15;
	mov.b32 	%f186, %r603;
	add.f32 	%f100, %f185, %f186;
	selp.f32 	%f343, %f185, %f100, %p120;
	setp.ne.s32 	%p121, %r582, 0;
	@%p121 bra 	$L__BB11_158;
	shr.u32 	%r608, %r31, 3;
	and.b32  	%r609, %r608, 124;
	mov.u32 	%r610, _ZZN3cub18CUB_300001_SM_10006detail6reduce28DeviceReduceSingleTileKernelINS2_10policy_hubIfjN4cuda3std3__44plusIfEEE10Policy1000EN6thrust24THRUST_300001_SM_1000_NS6detail15normal_iteratorINSD_10device_ptrIdEEEEPdjS9_df3ExpEEvT0_T1_T2_T3_T4_T6_E12temp_storage;
	add.s32 	%r611, %r610, %r609;
	st.shared.f32 	[%r611+16], %f100;
$L__BB11_158:
	bar.sync 	0;
	setp.ne.s32 	%p122, %r31, 0;
	@%p122 bra 	$L__BB11_160;
	ld.shared.f32 	%f187, [_ZZN3cub18CUB_300001_SM_10006detail6reduce28DeviceReduceSingleTileKernelINS2_10policy_hubIfjN4cuda3std3__44plusIfEEE10Policy1000EN6thrust24THRUST_300001_SM_1000_NS6detail15normal_iteratorINSD_10device_ptrIdEEEEPdjS9_df3ExpEEvT0_T1_T2_T3_T4_T6_E12temp_storage+20];
	add.f32 	%f188, %f343, %f187;
	ld.shared.f32 	%f189, [_ZZN3cub18CUB_300001_SM_10006detail6reduce28DeviceReduceSingleTileKernelINS2_10policy_hubIfjN4cuda3std3__44plusIfEEE10Policy1000EN6thrust24THRUST_300001_SM_1000_NS6detail15normal_iteratorINSD_10device_ptrIdEEEEPdjS9_df3ExpEEvT0_T1_T2_T3_T4_T6_E12temp_storage+24];
	add.f32 	%f190, %f188, %f189;
	ld.shared.f32 	%f191, [_ZZN3cub18CUB_300001_SM_10006detail6reduce28DeviceReduceSingleTileKernelINS2_10policy_hubIfjN4cuda3std3__44plusIfEEE10Policy1000EN6thrust24THRUST_300001_SM_1000_NS6detail15normal_iteratorINSD_10device_ptrIdEEEEPdjS9_df3ExpEEvT0_T1_T2_T3_T4_T6_E12temp_storage+28];
	add.f32 	%f192, %f190, %f191;
	ld.shared.f32 	%f193, [_ZZN3cub18CUB_300001_SM_10006detail6reduce28DeviceReduceSingleTileKernelINS2_10policy_hubIfjN4cuda3std3__44plusIfEEE10Policy1000EN6thrust24THRUST_300001_SM_1000_NS6detail15normal_iteratorINSD_10device_ptrIdEEEEPdjS9_df3ExpEEvT0_T1_T2_T3_T4_T6_E12temp_storage+32];
	add.f32 	%f194, %f192, %f193;
	ld.shared.f32 	%f195, [_ZZN3cub18CUB_300001_SM_10006detail6reduce28DeviceReduceSingleTileKernelINS2_10policy_hubIfjN4cuda3std3__44plusIfEEE10Policy1000EN6thrust24THRUST_300001_SM_1000_NS6detail15normal_iteratorINSD_10device_ptrIdEEEEPdjS9_df3ExpEEvT0_T1_T2_T3_T4_T6_E12temp_storage+36];
	add.f32 	%f196, %f194, %f195;
	ld.shared.f32 	%f197, [_ZZN3cub18CUB_300001_SM_10006detail6reduce28DeviceReduceSingleTileKernelINS2_10policy_hubIfjN4cuda3std3__44plusIfEEE10Policy1000EN6thrust24THRUST_300001_SM_1000_NS6detail15normal_iteratorINSD_10device_ptrIdEEEEPdjS9_df3ExpEEvT0_T1_T2_T3_T4_T6_E12temp_storage+40];
	add.f32 	%f198, %f196, %f197;
	ld.shared.f32 	%f199, [_ZZN3cub18CUB_300001_SM_10006detail6reduce28DeviceReduceSingleTileKernelINS2_10policy_hubIfjN4cuda3std3__44plusIfEEE10Policy1000EN6thrust24THRUST_300001_SM_1000_NS6detail15normal_iteratorINSD_10device_ptrIdEEEEPdjS9_df3ExpEEvT0_T1_T2_T3_T4_T6_E12temp_storage+44];
	add.f32 	%f200, %f198, %f199;
	ld.shared.f32 	%f201, [_ZZN3cub18CUB_300001_SM_10006detail6reduce28DeviceReduceSingleTileKernelINS2_10policy_hubIfjN4cuda3std3__44plusIfEEE10Policy1000EN6thrust24THRUST_300001_SM_1000_NS6detail15normal_iteratorINSD_10device_ptrIdEEEEPdjS9_df3ExpEEvT0_T1_T2_T3_T4_T6_E12temp_storage+48];
	add.f32 	%f202, %f200, %f201;
	ld.shared.f32 	%f203, [_ZZN3cub18CUB_300001_SM_10006detail6reduce28DeviceReduceSingleTileKernelINS2_10policy_hubIfjN4cuda3std3__44plusIfEEE10Policy1000EN6thrust24THRUST_300001_SM_1000_NS6detail15normal_iteratorINSD_10device_ptrIdEEEEPdjS9_df3ExpEEvT0_T1_T2_T3_T4_T6_E12temp_storage+52];
	add.f32 	%f204, %f202, %f203;
	ld.shared.f32 	%f205, [_ZZN3cub18CUB_300001_SM_10006detail6reduce28DeviceReduceSingleTileKernelINS2_10policy_hubIfjN4cuda3std3__44plusIfEEE10Policy1000EN6thrust24THRUST_300001_SM_1000_NS6detail15normal_iteratorINSD_10device_ptrIdEEEEPdjS9_df3ExpEEvT0_T1_T2_T3_T4_T6_E12temp_storage+56];
	add.f32 	%f206, %f204, %f205;
	ld.shared.f32 	%f207, [_ZZN3cub18CUB_300001_SM_10006detail6reduce28DeviceReduceSingleTileKernelINS2_10policy_hubIfjN4cuda3std3__44plusIfEEE10Policy1000EN6thrust24THRUST_300001_SM_1000_NS6detail15normal_iteratorINSD_10device_ptrIdEEEEPdjS9_df3ExpEEvT0_T1_T2_T3_T4_T6_E12temp_storage+60];
	add.f32 	%f208, %f206, %f207;
	ld.shared.f32 	%f209, [_ZZN3cub18CUB_300001_SM_10006detail6reduce28DeviceReduceSingleTileKernelINS2_10policy_hubIfjN4cuda3std3__44plusIfEEE10Policy1000EN6thrust24THRUST_300001_SM_1000_NS6detail15normal_iteratorINSD_10device_ptrIdEEEEPdjS9_df3ExpEEvT0_T1_T2_T3_T4_T6_E12temp_storage+64];
	add.f32 	%f210, %f208, %f209;
	ld.shared.f32 	%f211, [_ZZN3cub18CUB_300001_SM_10006detail6reduce28DeviceReduceSingleTileKernelINS2_10policy_hubIfjN4cuda3std3__44plusIfEEE10Policy1000EN6thrust24THRUST_300001_SM_1000_NS6detail15normal_iteratorINSD_10device_ptrIdEEEEPdjS9_df3ExpEEvT0_T1_T2_T3_T4_T6_E12temp_storage+68];
	add.f32 	%f212, %f210, %f211;
	ld.shared.f32 	%f213, [_ZZN3cub18CUB_300001_SM_10006detail6reduce28DeviceReduceSingleTileKernelINS2_10policy_hubIfjN4cuda3std3__44plusIfEEE10Policy1000EN6thrust24THRUST_300001_SM_1000_NS6detail15normal_iteratorINSD_10device_ptrIdEEEEPdjS9_df3ExpEEvT0_T1_T2_T3_T4_T6_E12temp_storage+72];
	add.f32 	%f214, %f212, %f213;
	ld.shared.f32 	%f215, [_ZZN3cub18CUB_300001_SM_10006detail6reduce28DeviceReduceSingleTileKernelINS2_10policy_hubIfjN4cuda3std3__44plusIfEEE10Policy1000EN6thrust24THRUST_300001_SM_1000_NS6detail15normal_iteratorINSD_10device_ptrIdEEEEPdjS9_df3ExpEEvT0_T1_T2_T3_T4_T6_E12temp_storage+76];
	add.f32 	%f343, %f214, %f215;
$L__BB11_160:
	mov.u32 	%r757, %tid.x;
	setp.ne.s32 	%p178, %r757, 0;
	@%p178 bra 	$L__BB11_162;
	cvt.rn.f32.f64 	%f329, %fd206;
	add.f32 	%f330, %f343, %f329;
	cvt.f64.f32 	%fd986, %f330;
	st.global.f64 	[%rd1], %fd986;
$L__BB11_162:
	ret;

}
	// .globl	_ZN3cub18CUB_300001_SM_10006detail6reduce18DeviceReduceKernelINS2_10policy_hubIfjN4cuda3std3__44plusIfEEE10Policy1000EN6thrust24THRUST_300001_SM_1000_NS6detail15normal_iteratorINSD_10device_ptrIdEEEEjS9_f3ExpEEvT0_PT3_T1_NS0_13GridEvenShareISN_EET2_T4_
.visible .entry _ZN3cub18CUB_300001_SM_10006detail6reduce18DeviceReduceKernelINS2_10policy_hubIfjN4cuda3std3__44plusIfEEE10Policy1000EN6thrust24THRUST_300001_SM_1000_NS6detail15normal_iteratorINSD_10device_ptrIdEEEEjS9_f3ExpEEvT0_PT3_T1_NS0_13GridEvenShareISN_EET2_T4_(
	.param .align 8 .b8 _ZN3cub18CUB_300001_SM_10006detail6reduce18DeviceReduceKernelINS2_10policy_hubIfjN4cuda3std3__44plusIfEEE10Policy1000EN6thrust24THRUST_300001_SM_1000_NS6detail15normal_iteratorINSD_10device_ptrIdEEEEjS9_f3ExpEEvT0_PT3_T1_NS0_13GridEvenShareISN_EET2_T4__param_0[8],
	.param .u64 .ptr .align 1 _ZN3cub18CUB_300001_SM_10006detail6reduce18DeviceReduceKernelINS2_10policy_hubIfjN4cuda3std3__44plusIfEEE10Policy1000EN6thrust24THRUST_300001_SM_1000_NS6detail15normal_iteratorINSD_10device_ptrIdEEEEjS9_f3ExpEEvT0_PT3_T1_NS0_13GridEvenShareISN_EET2_T4__param_1,
	.param .u32 _ZN3cub18CUB_300001_SM_10006detail6reduce18DeviceReduceKernelINS2_10policy_hubIfjN4cuda3std3__44plusIfEEE10Policy1000EN6thrust24THRUST_300001_SM_1000_NS6detail15normal_iteratorINSD_10device_ptrIdEEEEjS9_f3ExpEEvT0_PT3_T1_NS0_13GridEvenShareISN_EET2_T4__param_2,
	.param .align 4 .b8 _ZN3cub18CUB_300001_SM_10006detail6reduce18DeviceReduceKernelINS2_10policy_hubIfjN4cuda3std3__44plusIfEEE10Policy1000EN6thrust24THRUST_300001_SM_1000_NS6detail15normal_iteratorINSD_10device_ptrIdEEEEjS9_f3ExpEEvT0_PT3_T1_NS0_13GridEvenShareISN_EET2_T4__param_3[40],
	.param .align 1 .b8 _ZN3cub18CUB_300001_SM_10006detail6reduce18DeviceReduceKernelINS2_10policy_hubIfjN4cuda3std3__44plusIfEEE10Policy1000EN6thrust24THRUST_300001_SM_1000_NS6detail15normal_iteratorINSD_10device_ptrIdEEEEjS9_f3ExpEEvT0_PT3_T1_NS0_13GridEvenShareISN_EET2_T4__param_4[1],
	.param .align 1 .b8 _ZN3cub18CUB_300001_SM_10006detail6reduce18DeviceReduceKernelINS2_10policy_hubIfjN4cuda3std3__44plusIfEEE10Policy1000EN6thrust24THRUST_300001_SM_1000_NS6detail15normal_iteratorINSD_10device_ptrIdEEEEjS9_f3ExpEEvT0_PT3_T1_NS0_13GridEvenShareISN_EET2_T4__param_5[1]
)
.maxntid 512
{
	.reg .pred 	%p<171>;
	.reg .b32 	%r<770>;
	.reg .b32 	%f<330>;
	.reg .b64 	%rd<26>;
	.reg .b64 	%fd<976>;
	// demoted variable
	.shared .align 4 .b8 _ZZN3cub18CUB_300001_SM_10006detail6reduce18DeviceReduceKernelINS2_10policy_hubIfjN4cuda3std3__44plusIfEEE10Policy1000EN6thrust24THRUST_300001_SM_1000_NS6detail15normal_iteratorINSD_10device_ptrIdEEEEjS9_f3ExpEEvT0_PT3_T1_NS0_13GridEvenShareISN_EET2_T4_E12temp_storage[84];
	ld.param.u32 	%r159, [_ZN3cub18CUB_300001_SM_10006detail6reduce18DeviceReduceKernelINS2_10policy_hubIfjN4cuda3std3__44plusIfEEE10Policy1000EN6thrust24THRUST_300001_SM_1000_NS6detail15normal_iteratorINSD_10device_ptrIdEEEEjS9_f3ExpEEvT0_PT3_T1_NS0_13GridEvenShareISN_EET2_T4__param_3+24];
	ld.param.u32 	%r158, [_ZN3cub18CUB_300001_SM_10006detail6reduce18DeviceReduceKernelINS2_10policy_hubIfjN4cuda3std3__44plusIfEEE10Policy1000EN6thrust24THRUST_300001_SM_1000_NS6detail15normal_iteratorINSD_10device_ptrIdEEEEjS9_f3ExpEEvT0_PT3_T1_NS0_13GridEvenShareISN_EET2_T4__param_3+20];
	ld.param.u64 	%rd5, [_ZN3cub18CUB_300001_SM_10006detail6reduce18DeviceReduceKernelINS2_10policy_hubIfjN4cuda3std3__44plusIfEEE10Policy1000EN6thrust24THRUST_300001_SM_1000_NS6detail15normal_iteratorINSD_10device_ptrIdEEEEjS9_f3ExpEEvT0_PT3_T1_NS0_13GridEvenShareISN_EET2_T4__param_0];
	cvta.to.global.u64 	%rd1, %rd5;
	mov.u32 	%r163, %ctaid.x;
	shl.b32 	%r766, %r163, 13;
	sub.s32 	%r3, %r158, %r766;
	setp.gt.u32 	%p1, %r3, 8191;
	@%p1 bra 	$L__BB12_30;
	mov.u32 	%r4, %tid.x;
	setp.ge.u32 	%p122, %r4, %r3;
	mov.f32 	%f323, 0f00000000;
	mov.u32 	%r761, %r4;
	@%p122 bra 	$L__BB12_6;
	add.s32 	%r635, %r766, %r4;
	mul.wide.u32 	%rd14, %r635, 8;
	add.s64 	%rd15, %rd1, %rd14;
	ld.global.f64 	%fd1, [%rd15];
	fma.rn.f64 	%fd861, %fd1, 0d3FF71547652B82FE, 0d4338000000000000;
	{
	.reg .b32 %temp; 
	mov.b64 	{%r5, %temp}, %fd861;
	}
	mov.f64 	%fd862, 0dC338000000000000;
	add.rn.f64 	%fd863, %fd861, %fd862;
	fma.rn.f64 	%fd864, %fd863, 0dBFE62E42FEFA39EF, %fd1;
	fma.rn.f64 	%fd865, %fd863, 0dBC7ABC9E3B39803F, %fd864;
	fma.rn.f64 	%fd866, %fd865, 0d3E5ADE1569CE2BDF, 0d3E928AF3FCA213EA;
	fma.rn.f64 	%fd867, %fd866, %fd865, 0d3EC71DEE62401315;
	fma.rn.f64 	%fd868, %fd867, %fd865, 0d3EFA01997C89EB71;
	fma.rn.f64 	%fd869, %fd868, %fd865, 0d3F2A01A014761F65;
	fma.rn.f64 	%fd870, %fd869, %fd865, 0d3F56C16C1852B7AF;
	fma.rn.f64 	%fd871, %fd870, %fd865, 0d3F81111111122322;
	fma.rn.f64 	%fd872, %fd871, %fd865, 0d3FA55555555502A1;
	fma.rn.f64 	%fd873, %fd872, %fd865, 0d3FC5555555555511;
	fma.rn.f64 	%fd874, %fd873, %fd865, 0d3FE000000000000B;
	fma.rn.f64 	%fd875, %fd874, %fd865, 0d3FF0000000000000;
	fma.rn.f64 	%fd876, %fd875, %fd865, 0d3FF0000000000000;
	{
	.reg .b32 %temp; 
	mov.b64 	{%r6, %temp}, %fd876;
	}
	{
	.reg .b32 %temp; 
	mov.b64 	{%temp, %r7}, %fd876;
	}
	shl.b32 	%r636, %r5, 20;
	add.s32 	%r637, %r636, %r7;
	mov.b64 	%fd937, {%r6, %r637};
	{
	.reg .b32 %temp; 
	mov.b64 	{%temp, %r638}, %fd1;
	}
	mov.b32 	%f211, %r638;
	abs.f32 	%f1, %f211;
	setp.lt.f32 	%p123, %f1, 0f4086232B;
	@%p123 bra 	$L__BB12_5;
	setp.lt.f64 	%p124, %fd1, 0d0000000000000000;
	add.f64 	%fd877, %fd1, 0d7FF0000000000000;
	selp.f64 	%fd937, 0d0000000000000000, %fd877, %p124;
	setp.geu.f32 	%p125, %f1, 0f40874800;
	@%p125 bra 	$L__BB12_5;
	shr.u32 	%r639, %r5, 31;
	add.s32 	%r640, %r5, %r639;
	shr.s32 	%r641, %r640, 1;
	shl.b32 	%r642, %r641, 20;
	add.s32 	%r643, %r7, %r642;
	mov.b64 	%fd878, {%r6, %r643};
	sub.s32 	%r644, %r5, %r641;
	shl.b32 	%r645, %r644, 20;
	add.s32 	%r646, %r645, 1072693248;
	mov.b32 	%r647, 0;
	mov.b64 	%fd879, {%r647, %r646};
	mul.f64 	%fd937, %fd879, %fd878;
$L__BB12_5:
	cvt.rn.f32.f64 	%f323, %fd937;
	add.s32 	%r761, %r4, 512;
$L__BB12_6:
	setp.ge.u32 	%p126, %r761, %r3;
	@%p126 bra 	$L__BB12_21;
	not.b32 	%r648, %r761;
	add.s32 	%r10, %r158, %r648;
	and.b32  	%r649, %r10, 512;
	setp.ne.s32 	%p127, %r649, 0;
	@%p127 bra 	$L__BB12_12;
	add.s32 	%r650, %r766, %r761;
	mul.wide.u32 	%rd16, %r650, 8;
	add.s64 	%rd17, %rd1, %rd16;
	ld.global.f64 	%fd6, [%rd17];
	fma.rn.f64 	%fd880, %fd6, 0d3FF71547652B82FE, 0d4338000000000000;
	{
	.reg .b32 %temp; 
	mov.b64 	{%r11, %temp}, %fd880;
	}
	mov.f64 	%fd881, 0dC338000000000000;
	add.rn.f64 	%fd882, %fd880, %fd881;
	fma.rn.f64 	%fd883, %fd882, 0dBFE62E42FEFA39EF, %fd6;
	fma.rn.f64 	%fd884, %fd882, 0dBC7ABC9E3B39803F, %fd883;
	fma.rn.f64 	%fd885, %fd884, 0d3E5ADE1569CE2BDF, 0d3E928AF3FCA213EA;
	fma.rn.f64 	%fd886, %fd885, %fd884, 0d3EC71DEE62401315;
	fma.rn.f64 	%fd887, %fd886, %fd884, 0d3EFA01997C89EB71;
	fma.rn.f64 	%fd888, %fd887, %fd884, 0d3F2A01A014761F65;
	fma.rn.f64 	%fd889, %fd888, %fd884, 0d3F56C16C1852B7AF;
	fma.rn.f64 	%fd890, %fd889, %fd884, 0d3F81111111122322;
	fma.rn.f64 	%fd891, %fd890, %fd884, 0d3FA55555555502A1;
	fma.rn.f64 	%fd892, %fd891, %fd884, 0d3FC5555555555511;
	fma.rn.f64 	%fd893, %fd892, %fd884, 0d3FE000000000000B;
	fma.rn.f64 	%fd894, %fd893, %fd884, 0d3FF0000000000000;
	fma.rn.f64 	%fd895, %fd894, %fd884, 0d3FF0000000000000;
	{
	.reg .b32 %temp; 
	mov.b64 	{%r12, %temp}, %fd895;
	}
	{
	.reg .b32 %temp; 
	mov.b64 	{%temp, %r13}, %fd895;
	}
	shl.b32 	%r651, %r11, 20;
	add.s32 	%r652, %r651, %r13;
	mov.b64 	%fd938, {%r12, %r652};
	{
	.reg .b32 %temp; 
	mov.b64 	{%temp, %r653}, %fd6;
	}
	mov.b32 	%f213, %r653;
	abs.f32 	%f4, %f213;
	setp.lt.f32 	%p128, %f4, 0f4086232B;
	@%p128 bra 	$L__BB12_11;
	setp.lt.f64 	%p129, %fd6, 0d0000000000000000;
	add.f64 	%fd896, %fd6, 0d7FF0000000000000;
	selp.f64 	%fd938, 0d0000000000000000, %fd896, %p129;
	setp.geu.f32 	%p130, %f4, 0f40874800;
	@%p130 bra 	$L__BB12_11;
	shr.u32 	%r654, %r11, 31;
	add.s32 	%r655, %r11, %r654;
	shr.s32 	%r656, %r655, 1;
	shl.b32 	%r657, %r656, 20;
	add.s32 	%r658, %r13, %r657;
	mov.b64 	%fd897, {%r12, %r658};
	sub.s32 	%r659, %r11, %r656;
	shl.b32 	%r660, %r659, 20;
	add.s32 	%r661, %r660, 1072693248;
	mov.b32 	%r662, 0;
	mov.b64 	%fd898, {%r662, %r661};
	mul.f64 	%fd938, %fd898, %fd897;
$L__BB12_11:
	cvt.rn.f32.f64 	%f214, %fd938;
	add.f32 	%f323, %f323, %f214;
	add.s32 	%r761, %r761, 512;
$L__BB12_12:
	sub.s32 	%r663, %r10, %r766;
	setp.lt.u32 	%p131, %r663, 512;
	@%p131 bra 	$L__BB12_21;
	add.s32 	%r763, %r761, 512;
	add.s32 	%r762, %r761, %r766;
$L__BB12_14:
	mov.u32 	%r19, %r763;
	mul.wide.u32 	%rd18, %r762, 8;
	add.s64 	%rd19, %rd1, %rd18;
	ld.global.f64 	%fd11, [%rd19];
	fma.rn.f64 	%fd899, %fd11, 0d3FF71547652B82FE, 0d4338000000000000;
	{
	.reg .b32 %temp; 
	mov.b64 	{%r20, %temp}, %fd899;
	}
	mov.f64 	%fd900, 0dC338000000000000;
	add.rn.f64 	%fd901, %fd899, %fd900;
	fma.rn.f64 	%fd902, %fd901, 0dBFE62E42FEFA39EF, %fd11;
	fma.rn.f64 	%fd903, %fd901, 0dBC7ABC9E3B39803F, %fd902;
	fma.rn.f64 	%fd904, %fd903, 0d3E5ADE1569CE2BDF, 0d3E928AF3FCA213EA;
	fma.rn.f64 	%fd905, %fd904, %fd903, 0d3EC71DEE62401315;
	fma.rn.f64 	%fd906, %fd905, %fd903, 0d3EFA01997C89EB71;
	fma.rn.f64 	%fd907, %fd906, %fd903, 0d3F2A01A014761F65;
	fma.rn.f64 	%fd908, %fd907, %fd903, 0d3F56C16C1852B7AF;
	fma.rn.f64 	%fd909, %fd908, %fd903, 0d3F81111111122322;
	fma.rn.f64 	%fd910, %fd909, %fd903, 0d3FA55555555502A1;
	fma.rn.f64 	%fd911, %fd910, %fd903, 0d3FC5555555555511;
	fma.rn.f64 	%fd912, %fd911, %fd903, 0d3FE000000000000B;
	fma.rn.f64 	%fd913, %fd912, %fd903, 0d3FF0000000000000;
	fma.rn.f64 	%fd914, %fd913, %fd903, 0d3FF0000000000000;
	{
	.reg .b32 %temp; 
	mov.b64 	{%r21, %temp}, %fd914;
	}
	{
	.reg .b32 %temp; 
	mov.b64 	{%temp, %r22}, %fd914;
	}
	shl.b32 	%r664, %r20, 20;
	add.s32 	%r665, %r664, %r22;
	mov.b64 	%fd939, {%r21, %r665};
	{
	.reg .b32 %temp; 
	mov.b64 	{%temp, %r666}, %fd11;
	}
	mov.b32 	%f215, %r666;
	abs.f32 	%f9, %f215;
	setp.lt.f32 	%p132, %f9, 0f4086232B;
	@%p132 bra 	$L__BB12_17;
	setp.lt.f64 	%p133, %fd11, 0d0000000000000000;
	add.f64 	%fd915, %fd11, 0d7FF0000000000000;
	selp.f64 	%fd939, 0d0000000000000000, %fd915, %p133;
	setp.geu.f32 	%p134, %f9, 0f40874800;
	@%p134 bra 	$L__BB12_17;
	shr.u32 	%r667, %r20, 31;
	add.s32 	%r668, %r20, %r667;
	shr.s32 	%r669, %r668, 1;
	shl.b32 	%r670, %r669, 20;
	add.s32 	%r671, %r22, %r670;
	mov.b64 	%fd916, {%r21, %r671};
	sub.s32 	%r672, %r20, %r669;
	shl.b32 	%r673, %r672, 20;
	add.s32 	%r674, %r673, 1072693248;
	mov.b32 	%r675, 0;
	mov.b64 	%fd917, {%r675, %r674};
	mul.f64 	%fd939, %fd917, %fd916;
$L__BB12_17:
	cvt.rn.f32.f64 	%f216, %fd939;
	add.f32 	%f10, %f323, %f216;
	add.s32 	%r676, %r762, 512;
	mul.wide.u32 	%rd20, %r676, 8;
	add.s64 	%rd21, %rd1, %rd20;
	ld.global.f64 	%fd16, [%rd21];
	fma.rn.f64 	%fd918, %fd16, 0d3FF71547652B82FE, 0d4338000000000000;
	{
	.reg .b32 %temp; 
	mov.b64 	{%r23, %temp}, %fd918;
	}
	mov.f64 	%fd919, 0dC338000000000000;
	add.rn.f64 	%fd920, %fd918, %fd919;
	fma.rn.f64 	%fd921, %fd920, 0dBFE62E42FEFA39EF, %fd16;
	fma.rn.f64 	%fd922, %fd920, 0dBC7ABC9E3B39803F, %fd921;
	fma.rn.f64 	%fd923, %fd922, 0d3E5ADE1569CE2BDF, 0d3E928AF3FCA213EA;
	fma.rn.f64 	%fd924, %fd923, %fd922, 0d3EC71DEE62401315;
	fma.rn.f64 	%fd925, %fd924, %fd922, 0d3EFA01997C89EB71;
	fma.rn.f64 	%fd926, %fd925, %fd922, 0d3F2A01A014761F65;
	fma.rn.f64 	%fd927, %fd926, %fd922, 0d3F56C16C1852B7AF;
	fma.rn.f64 	%fd928, %fd927, %fd922, 0d3F81111111122322;
	fma.rn.f64 	%fd929, %fd928, %fd922, 0d3FA55555555502A1;
	fma.rn.f64 	%fd930, %fd929, %fd922, 0d3FC5555555555511;
	fma.rn.f64 	%fd931, %fd930, %fd922, 0d3FE000000000000B;
	fma.rn.f64 	%fd932, %fd931, %fd922, 0d3FF0000000000000;
	fma.rn.f64 	%fd933, %fd932, %fd922, 0d3FF0000000000000;
	{
	.reg .b32 %temp; 
	mov.b64 	{%r24, %temp}, %fd933;
	}
	{
	.reg .b32 %temp; 
	mov.b64 	{%temp, %r25}, %fd933;
	}
	shl.b32 	%r677, %r23, 20;
	add.s32 	%r678, %r677, %r25;
	mov.b64 	%fd940, {%r24, %r678};
	{
	.reg .b32 %temp; 
	mov.b64 	{%temp, %r679}, %fd16;
	}
	mov.b32 	%f217, %r679;
	abs.f32 	%f11, %f217;
	setp.lt.f32 	%p135, %f11, 0f4086232B;
	@%p135 bra 	$L__BB12_20;
	setp.lt.f64 	%p136, %fd16, 0d0000000000000000;
	add.f64 	%fd934, %fd16, 0d7FF0000000000000;
	selp.f64 	%fd940, 0d0000000000000000, %fd934, %p136;
	setp.geu.f32 	%p137, %f11, 0f40874800;
	@%p137 bra 	$L__BB12_20;
	shr.u32 	%r680, %r23, 31;
	add.s32 	%r681, %r23, %r680;
	shr.s32 	%r682, %r681, 1;
	shl.b32 	%r683, %r682, 20;
	add.s32 	%r684, %r25, %r683;
	mov.b64 	%fd935, {%r24, %r684};
	sub.s32 	%r685, %r23, %r682;
	shl.b32 	%r686, %r685, 20;
	add.s32 	%r687, %r686, 1072693248;
	mov.b32 	%r688, 0;
	mov.b64 	%fd936, {%r688, %r687};
	mul.f64 	%fd940, %fd936, %fd935;
$L__BB12_20:
	cvt.rn.f32.f64 	%f218, %fd940;
	add.f32 	%f323, %f10, %f218;
	add.s32 	%r763, %r19, 1024;
	add.s32 	%r689, %r19, 512;
	add.s32 	%r762, %r762, 1024;
	setp.lt.s32 	%p138, %r689, %r3;
	@%p138 bra 	$L__BB12_14;
$L__BB12_21:
	setp.lt.s32 	%p139, %r3, 512;
	@%p139 bra 	$L__BB12_26;
	// begin inline asm
	mov.u32 %r728, %laneid;
	// end inline asm
	mov.b32 	%r730, %f323;
	mov.b32 	%r731, 1;
	mov.b32 	%r752, 31;
	mov.b32 	%r753, -1;
	// begin inline asm
	shfl.sync.down.b32 %r729, %r730, %r731, %r752, %r753;
	// end inline asm
	setp.gt.s32 	%p163, %r728, 30;
	mov.b32 	%f277, %r729;
	add.f32 	%f278, %f323, %f277;
	selp.f32 	%f279, %f323, %f278, %p163;
	mov.b32 	%r735, %f279;
	mov.b32 	%r736, 2;
	// begin inline asm
	shfl.sync.down.b32 %r734, %r735, %r736, %r752, %r753;
	// end inline asm
	setp.gt.s32 	%p164, %r728, 29;
	mov.b32 	%f280, %r734;
	add.f32 	%f281, %f279, %f280;
	selp.f32 	%f282, %f279, %f281, %p164;
	mov.b32 	%r740, %f282;
	mov.b32 	%r741, 4;
	// begin inline asm
	shfl.sync.down.b32 %r739, %r740, %r741, %r752, %r753;
	// end inline asm
	setp.gt.s32 	%p165, %r728, 27;
	mov.b32 	%f283, %r739;
	add.f32 	%f284, %f282, %f283;
	selp.f32 	%f285, %f282, %f284, %p165;
	mov.b32 	%r745, %f285;
	mov.b32 	%r746, 8;
	// begin inline asm
	shfl.sync.down.b32 %r744, %r745, %r746, %r752, %r753;
	// end inline asm
	setp.gt.s32 	%p166, %r728, 23;
	mov.b32 	%f286, %r744;
	add.f32 	%f287, %f285, %f286;
	selp.f32 	%f288, %f285, %f287, %p166;
	mov.b32 	%r750, %f288;
	mov.b32 	%r751, 16;
	// begin inline asm
	shfl.sync.down.b32 %r749, %r750, %r751, %r752, %r753;
	// end inline asm
	setp.gt.s32 	%p167, %r728, 15;
	mov.b32 	%f289, %r749;
	add.f32 	%f14, %f288, %f289;
	selp.f32 	%f329, %f288, %f14, %p167;
	setp.ne.s32 	%p168, %r728, 0;
	@%p168 bra 	$L__BB12_24;
	shr.u32 	%r754, %r4, 3;
	and.b32  	%r755, %r754, 124;
	mov.u32 	%r756, _ZZN3cub18CUB_300001_SM_10006detail6reduce18DeviceReduceKernelINS2_10policy_hubIfjN4cuda3std3__44plusIfEEE10Policy1000EN6thrust24THRUST_300001_SM_1000_NS6detail15normal_iteratorINSD_10device_ptrIdEEEEjS9_f3ExpEEvT0_PT3_T1_NS0_13GridEvenShareISN_EET2_T4_E12temp_storage;
	add.s32 	%r757, %r756, %r755;
	st.shared.f32 	[%r757+16], %f14;
$L__BB12_24:
	bar.sync 	0;
	setp.ne.s32 	%p169, %r4, 0;
	@%p169 bra 	$L__BB12_150;
	ld.shared.f32 	%f290, [_ZZN3cub18CUB_300001_SM_10006detail6reduce18DeviceReduceKernelINS2_10policy_hubIfjN4cuda3std3__44plusIfEEE10Policy1000EN6thrust24THRUST_300001_SM_1000_NS6detail15normal_iteratorINSD_10device_ptrIdEEEEjS9_f3ExpEEvT0_PT3_T1_NS0_13GridEvenShareISN_EET2_T4_E12temp_storage+20];
	add.f32 	%f291, %f329, %f290;
	ld.shared.f32 	%f292, [_ZZN3cub18CUB_300001_SM_10006detail6reduce18DeviceReduceKernelINS2_10policy_hubIfjN4cuda3std3__44plusIfEEE10Policy1000EN6thrust24THRUST_300001_SM_1000_NS6detail15normal_iteratorINSD_10device_ptrIdEEEEjS9_f3ExpEEvT0_PT3_T1_NS0_13GridEvenShareISN_EET2_T4_E12temp_storage+24];
	add.f32 	%f293, %f291, %f292;
	ld.shared.f32 	%f294, [_ZZN3cub18CUB_300001_SM_10006detail6reduce18DeviceReduceKernelINS2_10policy_hubIfjN4cuda3std3__44plusIfEEE10Policy1000EN6thrust24THRUST_300001_SM_1000_NS6detail15normal_iteratorINSD_10device_ptrIdEEEEjS9_f3ExpEEvT0_PT3_T1_NS0_13GridEvenShareISN_EET2_T4_E12temp_storage+28];
	add.f32 	%f295, %f293, %f294;
	ld.shared.f32 	%f296, [_ZZN3cub18CUB_300001_SM_10006detail6reduce18DeviceReduceKernelINS2_10policy_hubIfjN4cuda3std3__44plusIfEEE10Policy1000EN6thrust24THRUST_300001_SM_1000_NS6detail15normal_iteratorINSD_10device_ptrIdEEEEjS9_f3ExpEEvT0_PT3_T1_NS0_13GridEvenShareISN_EET2_T4_E12temp_storage+32];
	add.f32 	%f297, %f295, %f296;
	ld.shared.f32 	%f298, [_ZZN3cub18CUB_300001_SM_10006detail6reduce18DeviceReduceKernelINS2_10policy_hubIfjN4cuda3std3__44plusIfEEE10Policy1000EN6thrust24THRUST_300001_SM_1000_NS6detail15normal_iteratorINSD_10device_ptrIdEEEEjS9_f3ExpEEvT0_PT3_T1_NS0_13GridEvenShareISN_EET2_T4_E12temp_storage+36];
	add.f32 	%f299, %f297, %f298;
	ld.shared.f32 	%f300, [_ZZN3cub18CUB_300001_SM_10006detail6reduce18DeviceReduceKernelINS2_10policy_hubIfjN4cuda3std3__44plusIfEEE10Policy1000EN6thrust24THRUST_300001_SM_1000_NS6detail15normal_iteratorINSD_10device_ptrIdEEEEjS9_f3ExpEEvT0_PT3_T1_NS0_13GridEvenShareISN_EET2_T4_E12temp_storage+40];
	add.f32 	%f301, %f299, %f300;
	ld.shared.f32 	%f302, [_ZZN3cub18CUB_300001_SM_10006detail6reduce18DeviceReduceKernelINS2_10policy_hubIfjN4cuda3std3__44plusIfEEE10Policy1000EN6thrust24THRUST_300001_SM_1000_NS6detail15normal_iteratorINSD_10device_ptrIdEEEEjS9_f3ExpEEvT0_PT3_T1_NS0_13GridEvenShareISN_EET2_T4_E12temp_storage+44];
	add.f32 	%f303, %f301, %f302;
	ld.shared.f32 	%f304, [_ZZN3cub18CUB_300001_SM_10006detail6reduce18DeviceReduceKernelINS2_10policy_hubIfjN4cuda3std3__44plusIfEEE10Policy1000EN6thrust24THRUST_300001_SM_1000_NS6detail15normal_iteratorINSD_10device_ptrIdEEEEjS9_f3ExpEEvT0_PT3_T1_NS0_13GridEvenShareISN_EET2_T4_E12temp_storage+48];
	add.f32 	%f305, %f303, %f304;
	ld.shared.f32 	%f306, [_ZZN3cub18CUB_300001_SM_10006detail6reduce18DeviceReduceKernelINS2_10policy_hubIfjN4cuda3std3__44plusIfEEE10Policy1000EN6thrust24THRUST_300001_SM_1000_NS6detail15normal_iteratorINSD_10device_ptrIdEEEEjS9_f3ExpEEvT0_PT3_T1_NS0_13GridEvenShareISN_EET2_T4_E12temp_storage+52];
	add.f32 	%f307, %f305, %f306;
	ld.shared.f32 	%f308, [_ZZN3cub18CUB_300001_SM_10006detail6reduce18DeviceReduceKernelINS2_10policy_hubIfjN4cuda3std3__44plusIfEEE10Policy1000EN6thrust24THRUST_300001_SM_1000_NS6detail15normal_iteratorINSD_10device_ptrIdEEEEjS9_f3ExpEEvT0_PT3_T1_NS0_13GridEvenShareISN_EET2_T4_E12temp_storage+56];
	add.f32 	%f309, %f307, %f308;
	ld.shared.f32 	%f310, [_ZZN3cub18CUB_300001_SM_10006detail6reduce18DeviceReduceKernelINS2_10policy_hubIfjN4cuda3std3__44plusIfEEE10Policy1000EN6thrust24THRUST_300001_SM_1000_NS6detail15normal_iteratorINSD_10device_ptrIdEEEEjS9_f3ExpEEvT0_PT3_T1_NS0_13GridEvenShareISN_EET2_T4_E12temp_storage+60];
	add.f32 	%f311, %f309, %f310;
	ld.shared.f32 	%f312, [_ZZN3cub18CUB_300001_SM_10006detail6reduce18DeviceReduceKernelINS2_10policy_hubIfjN4cuda3std3__44plusIfEEE10Policy1000EN6thrust24THRUST_300001_SM_1000_NS6detail15normal_iteratorINSD_10device_ptrIdEEEEjS9_f3ExpEEvT0_PT3_T1_NS0_13GridEvenShareISN_EET2_T4_E12temp_storage+64];
	add.f32 	%f313, %f311, %f312;
	ld.shared.f32 	%f314, [_ZZN3cub18CUB_300001_SM_10006detail6reduce18DeviceReduceKernelINS2_10policy_hubIfjN4cuda3std3__44plusIfEEE10Policy1000EN6thrust24THRUST_300001_SM_1000_NS6detail15normal_iteratorINSD_10device_ptrIdEEEEjS9_f3ExpEEvT0_PT3_T1_NS0_13GridEvenShareISN_EET2_T4_E12temp_storage+68];
	add.f32 	%f315, %f313, %f314;
	ld.shared.f32 	%f316, [_ZZN3cub18CUB_300001_SM_10006detail6reduce18DeviceReduceKernelINS2_10policy_hubIfjN4cuda3std3__44plusIfEEE10Policy1000EN6thrust24THRUST_300001_SM_1000_NS6detail15normal_iteratorINSD_10device_ptrIdEEEEjS9_f3ExpEEvT0_PT3_T1_NS0_13GridEvenShareISN_EET2_T4_E12temp_storage+72];
	add.f32 	%f317, %f315, %f316;
	ld.shared.f32 	%f318, [_ZZN3cub18CUB_300001_SM_10006detail6reduce18DeviceReduceKernelINS2_10policy_hubIfjN4cuda3std3__44plusIfEEE10Policy1000EN6thrust24THRUST_300001_SM_1000_NS6detail15normal_iteratorINSD_10device_ptrIdEEEEjS9_f3ExpEEvT0_PT3_T1_NS0_13GridEvenShareISN_EET2_T4_E12temp_storage+76];
	add.f32 	%f329, %f317, %f318;
	bra.uni 	$L__BB12_150;
$L__BB12_26:
	// begin inline asm
	mov.u32 %r690, %laneid;
	// end inline asm
	and.b32  	%r716, %r4, 992;
	add.s32 	%r717, %r716, 32;
	setp.gt.s32 	%p140, %r717, %r3;
	not.b32 	%r718, %r716;
	add.s32 	%r719, %r3, %r718;
	selp.b32 	%r714, %r719, 31, %p140;
	mov.b32 	%r692, %f323;
	mov.b32 	%r693, 1;
	mov.b32 	%r715, -1;
	// begin inline asm
	shfl.sync.down.b32 %r691, %r692, %r693, %r714, %r715;
	// end inline asm
	setp.lt.s32 	%p141, %r690, %r714;
	mov.b32 	%f219, %r691;
	add.f32 	%f220, %f323, %f219;
	selp.f32 	%f221, %f220, %f323, %p141;
	mov.b32 	%r697, %f221;
	mov.b32 	%r698, 2;
	// begin inline asm
	shfl.sync.down.b32 %r696, %r697, %r698, %r714, %r715;
	// end inline asm
	add.s32 	%r720, %r690, 2;
	setp.gt.s32 	%p142, %r720, %r714;
	mov.b32 	%f222, %r696;
	add.f32 	%f223, %f221, %f222;
	selp.f32 	%f224, %f221, %f223, %p142;
	mov.b32 	%r702, %f224;
	mov.b32 	%r703, 4;
	// begin inline asm
	shfl.sync.down.b32 %r701, %r702, %r703, %r714, %r715;
	// end inline asm
	add.s32 	%r721, %r690, 4;
	setp.gt.s32 	%p143, %r721, %r714;
	mov.b32 	%f225, %r701;
	add.f32 	%f226, %f224, %f225;
	selp.f32 	%f227, %f224, %f226, %p143;
	mov.b32 	%r707, %f227;
	mov.b32 	%r708, 8;
	// begin inline asm
	shfl.sync.down.b32 %r706, %r707, %r708, %r714, %r715;
	// end inline asm
	add.s32 	%r722, %r690, 8;
	setp.gt.s32 	%p144, %r722, %r714;
	mov.b32 	%f228, %r706;
	add.f32 	%f229, %f227, %f228;
	selp.f32 	%f230, %f227, %f229, %p144;
	mov.b32 	%r712, %f230;
	mov.b32 	%r713, 16;
	// begin inline asm
	shfl.sync.down.b32 %r711, %r712, %r713, %r714, %r715;
	// end inline asm
	add.s32 	%r723, %r690, 16;
	setp.gt.s32 	%p145, %r723, %r714;
	mov.b32 	%f231, %r711;
	add.f32 	%f232, %f230, %f231;
	selp.f32 	%f329, %f230, %f232, %p145;
	setp.ne.s32 	%p146, %r690, 0;
	@%p146 bra 	$L__BB12_28;
	shr.u32 	%r724, %r4, 3;
	and.b32  	%r725, %r724, 124;
	mov.u32 	%r726, _ZZN3cub18CUB_300001_SM_10006detail6reduce18DeviceReduceKernelINS2_10policy_hubIfjN4cuda3std3__44plusIfEEE10Policy1000EN6thrust24THRUST_300001_SM_1000_NS6detail15normal_iteratorINSD_10device_ptrIdEEEEjS9_f3ExpEEvT0_PT3_T1_NS0_13GridEvenShareISN_EET2_T4_E12temp_storage;
	add.s32 	%r727, %r726, %r725;
	st.shared.f32 	[%r727+16], %f329;
$L__BB12_28:
	bar.sync 	0;
	setp.ne.s32 	%p147, %r4, 0;
	@%p147 bra 	$L__BB12_150;
	setp.gt.s32 	%p148, %r3, 32;
	ld.shared.f32 	%f233, [_ZZN3cub18CUB_300001_SM_10006detail6reduce18DeviceReduceKernelINS2_10policy_hubIfjN4cuda3std3__44plusIfEEE10Policy1000EN6thrust24THRUST_300001_SM_1000_NS6detail15normal_iteratorINSD_10device_ptrIdEEEEjS9_f3ExpEEvT0_PT3_T1_NS0_13GridEvenShareISN_EET2_T4_E12temp_storage+20];
	add.f32 	%f234, %f329, %f233;
	selp.f32 	%f235, %f234, %f329, %p148;
	setp.gt.s32 	%p149, %r3, 64;
	ld.shared.f32 	%f236, [_ZZN3cub18CUB_300001_SM_10006detail6reduce18DeviceReduceKernelINS2_10policy_hubIfjN4cuda3std3__44plusIfEEE10Policy1000EN6thrust24THRUST_300001_SM_1000_NS6detail15normal_iteratorINSD_10device_ptrIdEEEEjS9_f3ExpEEvT0_PT3_T1_NS0_13GridEvenShareISN_EET2_T4_E12temp_storage+24];
	add.f32 	%f237, %f236, %f235;
	selp.f32 	%f238, %f237, %f235, %p149;
	setp.gt.s32 	%p150, %r3, 96;
	ld.shared.f32 	%f239, [_ZZN3cub18CUB_300001_SM_10006detail6reduce18DeviceReduceKernelINS2_10policy_hubIfjN4cuda3std3__44plusIfEEE10Policy1000EN6thrust24THRUST_300001_SM_1000_NS6detail15normal_iteratorINSD_10device_ptrIdEEEEjS9_f3ExpEEvT0_PT3_T1_NS0_13GridEvenShareISN_EET2_T4_E12temp_storage+28];
	add.f32 	%f240, %f239, %f238;
	selp.f32 	%f241, %f240, %f238, %p150;
	setp.gt.s32 	%p151, %r3, 128;
	ld.shared.f32 	%f242, [_ZZN3cub18CUB_300001_SM_10006detail6reduce18DeviceReduceKernelINS2_10policy_hubIfjN4cuda3std3__44plusIfEEE10Policy1000EN6thrust24THRUST_300001_SM_1000_NS6detail15normal_iteratorINSD_10device_ptrIdEEEEjS9_f3ExpEEvT0_PT3_T1_NS0_13GridEvenShareISN_EET2_T4_E12temp_storage+32];
	add.f32 	%f243, %f242, %f241;
	selp.f32 	%f244, %f243, %f241, %p151;
	setp.gt.s32 	%p152, %r3, 160;
	ld.shared.f32 	%f245, [_ZZN3cub18CUB_300001_SM_10006detail6reduce18DeviceReduceKernelINS2_10policy_hubIfjN4cuda3std3__44plusIfEEE10Policy1000EN6thrust24THRUST_300001_SM_1000_NS6detail15normal_iteratorINSD_10device_ptrIdEEEEjS9_f3ExpEEvT0_PT3_T1_NS0_13GridEvenShareISN_EET2_T4_E12temp_storage+36];
	add.f32 	%f246, %f245, %f244;
	selp.f32 	%f247, %f246, %f244, %p152;
	setp.gt.s32 	%p153, %r3, 192;
	ld.shared.f32 	%f248, [_ZZN3cub18CUB_300001_SM_10006detail6reduce18DeviceReduceKernelINS2_10policy_hubIfjN4cuda3std3__44plusIfEEE10Policy1000EN6thrust24THRUST_300001_SM_1000_NS6detail15normal_iteratorINSD_10device_ptrIdEEEEjS9_f3ExpEEvT0_PT3_T1_NS0_13GridEvenShareISN_EET2_T4_E12temp_storage+40];
	add.f32 	%f249, %f248, %f247;
	selp.f32 	%f250, %f249, %f247, %p153;
	setp.gt.s32 	%p154, %r3, 224;
	ld.shared.f32 	%f251, [_ZZN3cub18CUB_300001_SM_10006detail6reduce18DeviceReduceKernelINS2_10policy_hubIfjN4cuda3std3__44plusIfEEE10Policy1000EN6thrust24THRUST_300001_SM_1000_NS6detail15normal_iteratorINSD_10device_ptrIdEEEEjS9_f3ExpEEvT0_PT3_T1_NS0_13GridEvenShareISN_EET2_T4_E12temp_storage+44];
	add.f32 	%f252, %f251, %f250;
	selp.f32 	%f253, %f252, %f250, %p154;
	setp.gt.s32 	%p155, %r3, 256;
	ld.shared.f32 	%f254, [_ZZN3cub18CUB_300001_SM_10006detail6reduce18DeviceReduceKernelINS2_10policy_hubIfjN4cuda3std3__44plusIfEEE10Policy1000EN6thrust24THRUST_300001_SM_1000_NS6detail15normal_iteratorINSD_10device_ptrIdEEEEjS9_f3ExpEEvT0_PT3_T1_NS0_13GridEvenShareISN_EET2_T4_E12temp_storage+48];
	add.f32 	%f255, %f254, %f253;
	selp.f32 	%f256, %f255, %f253, %p155;
	setp.gt.s32 	%p156, %r3, 288;
	ld.shared.f32 	%f257, [_ZZN3cub18CUB_300001_SM_10006detail6reduce18DeviceReduceKernelINS2_10policy_hubIfjN4cuda3std3__44plusIfEEE10Policy1000EN6thrust24THRUST_300001_SM_1000_NS6detail15normal_iteratorINSD_10device_ptrIdEEEEjS9_f3ExpEEvT0_PT3_T1_NS0_13GridEvenShareISN_EET2_T4_E12temp_storage+52];
	add.f32 	%f258, %f257, %f256;
	selp.f32 	%f259, %f258, %f256, %p156;
	setp.gt.s32 	%p157, %r3, 320;
	ld.shared.f32 	%f260, [_ZZN3cub18CUB_300001_SM_10006detail6reduce18DeviceReduceKernelINS2_10policy_hubIfjN4cuda3std3__44plusIfEEE10Policy1000EN6thrust24THRUST_300001_SM_1000_NS6detail15normal_iteratorINSD_10device_ptrIdEEEEjS9_f3ExpEEvT0_PT3_T1_NS0_13GridEvenShareISN_EET2_T4_E12temp_storage+56];
	add.f32 	%f261, %f260, %f259;
	selp.f32 	%f262, %f261, %f259, %p157;
	setp.gt.s32 	%p158, %r3, 352;
	ld.shared.f32 	%f263, [_ZZN3cub18CUB_300001_SM_10006detail6reduce18DeviceReduceKernelINS2_10policy_hubIfjN4cuda3std3__44plusIfEEE10Policy1000EN6thrust24THRUST_300001_SM_1000_NS6detail15normal_iteratorINSD_10device_ptrIdEEEEjS9_f3ExpEEvT0_PT3_T1_NS0_13GridEvenShareISN_EET2_T4_E12temp_storage+60];
	add.f32 	%f264, %f263, %f262;
	selp.f32 	%f265, %f264, %f262, %p158;
	setp.gt.s32 	%p159, %r3, 384;
	ld.shared.f32 	%f266, [_ZZN3cub18CUB_300001_SM_10006detail6reduce18DeviceReduceKernelINS2_10policy_hubIfjN4cuda3std3__44plusIfEEE10Policy1000EN6thrust24THRUST_300001_SM_1000_NS6detail15normal_iteratorINSD_10device_ptrIdEEEEjS9_f3ExpEEvT0_PT3_T1_NS0_13GridEvenShareISN_EET2_T4_E12temp_storage+64];
	add.f32 	%f267, %f266, %f265;
	selp.f32 	%f268, %f267, %f265, %p159;
	setp.gt.s32 	%p160, %r3, 416;
	ld.shared.f32 	%f269, [_ZZN3cub18CUB_300001_SM_10006detail6reduce18DeviceReduceKernelINS2_10policy_hubIfjN4cuda3std3__44plusIfEEE10Policy1000EN6thrust24THRUST_300001_SM_1000_NS6detail15normal_iteratorINSD_10device_ptrIdEEEEjS9_f3ExpEEvT0_PT3_T1_NS0_13GridEvenShareISN_EET2_T4_E12temp_storage+68];
	add.f32 	%f270, %f269, %f268;
	selp.f32 	%f271, %f270, %f268, %p160;
	setp.gt.s32 	%p161, %r3, 448;
	ld.shared.f32 	%f272, [_ZZN3cub18CUB_300001_SM_10006detail6reduce18DeviceReduceKernelINS2_10policy_hubIfjN4cuda3std3__44plusIfEEE10Policy1000EN6thrust24THRUST_300001_SM_1000_NS6detail15normal_iteratorINSD_10device_ptrIdEEEEjS9_f3ExpEEvT0_PT3_T1_NS0_13GridEvenShareISN_EET2_T4_E12temp_storage+72];
	add.f32 	%f273, %f272, %f271;
	selp.f32 	%f274, %f273, %f271, %p161;
	setp.gt.s32 	%p162, %r3, 480;
	ld.shared.f32 	%f275, [_ZZN3cub18CUB_300001_SM_10006detail6reduce18DeviceReduceKernelINS2_10policy_hubIfjN4cuda3std3__44plusIfEEE10Policy1000EN6thrust24THRUST_300001_SM_1000_NS6detail15normal_iteratorINSD_10device_ptrIdEEEEjS9_f3ExpEEvT0_PT3_T1_NS0_13GridEvenShareISN_EET2_T4_E12temp_storage+76];
	add.f32 	%f276, %f275, %f274;
	selp.f32 	%f329, %f276, %f274, %p162;
	bra.uni 	$L__BB12_150;
$L__BB12_30:
	mov.u32 	%r28, %tid.x;
	add.s32 	%r164, %r28, %r766;
	mul.wide.u32 	%rd6, %r164, 8;
	add.s64 	%rd2, %rd1, %rd6;
	ld.global.f64 	%fd21, [%rd2];
	fma.rn.f64 	%fd196, %fd21, 0d3FF71547652B82FE, 0d4338000000000000;
	{
	.reg .b32 %temp; 
	mov.b64 	{%r29, %temp}, %fd196;
	}
	mov.f64 	%fd197, 0dC338000000000000;
	add.rn.f64 	%fd198, %fd196, %fd197;
	fma.rn.f64 	%fd199, %fd198, 0dBFE62E42FEFA39EF, %fd21;
	fma.rn.f64 	%fd200, %fd198, 0dBC7ABC9E3B39803F, %fd199;
	fma.rn.f64 	%fd201, %fd200, 0d3E5ADE1569CE2BDF, 0d3E928AF3FCA213EA;
	fma.rn.f64 	%fd202, %fd201, %fd200, 0d3EC71DEE62401315;
	fma.rn.f64 	%fd203, %fd202, %fd200, 0d3EFA01997C89EB71;
	fma.rn.f64 	%fd204, %fd203, %fd200, 0d3F2A01A014761F65;
	fma.rn.f64 	%fd205, %fd204, %fd200, 0d3F56C16C1852B7AF;
	fma.rn.f64 	%fd206, %fd205, %fd200, 0d3F81111111122322;
	fma.rn.f64 	%fd207, %fd206, %fd200, 0d3FA55555555502A1;
	fma.rn.f64 	%fd208, %fd207, %fd200, 0d3FC5555555555511;
	fma.rn.f64 	%fd209, %fd208, %fd200, 0d3FE000000000000B;
	fma.rn.f64 	%fd210, %fd209, %fd200, 0d3FF0000000000000;
	fma.rn.f64 	%fd211, %fd210, %fd200, 0d3FF0000000000000;
	{
	.reg .b32 %temp; 
	mov.b64 	{%r30, %temp}, %fd211;
	}
	{
	.reg .b32 %temp; 
	mov.b64 	{%temp, %r31}, %fd211;
	}
	shl.b32 	%r165, %r29, 20;
	add.s32 	%r166, %r165, %r31;
	mov.b64 	%fd941, {%r30, %r166};
	{
	.reg .b32 %temp; 
	mov.b64 	{%temp, %r167}, %fd21;
	}
	mov.b32 	%f98, %r167;
	abs.f32 	%f19, %f98;
	setp.lt.f32 	%p2, %f19, 0f4086232B;
	@%p2 bra 	$L__BB12_33;
	setp.lt.f64 	%p3, %fd21, 0d0000000000000000;
	add.f64 	%fd212, %fd21, 0d7FF0000000000000;
	selp.f64 	%fd941, 0d0000000000000000, %fd212, %p3;
	setp.geu.f32 	%p4, %f19, 0f40874800;
	@%p4 bra 	$L__BB12_33;
	shr.u32 	%r168, %r29, 31;
	add.s32 	%r169, %r29, %r168;
	shr.s32 	%r170, %r169, 1;
	shl.b32 	%r171, %r170, 20;
	add.s32 	%r172, %r31, %r171;
	mov.b64 	%fd213, {%r30, %r172};
	sub.s32 	%r173, %r29, %r170;
	shl.b32 	%r174, %r173, 20;
	add.s32 	%r175, %r174, 1072693248;
	mov.b32 	%r176, 0;
	mov.b64 	%fd214, {%r176, %r175};
	mul.f64 	%fd941, %fd214, %fd213;
$L__BB12_33:
	cvt.rn.f32.f64 	%f20, %fd941;
	ld.global.f64 	%fd26, [%rd2+4096];
	fma.rn.f64 	%fd215, %fd26, 0d3FF71547652B82FE, 0d4338000000000000;
	{
	.reg .b32 %temp; 
	mov.b64 	{%r32, %temp}, %fd215;
	}
	mov.f64 	%fd216, 0dC338000000000000;
	add.rn.f64 	%fd217, %fd215, %fd216;
	fma.rn.f64 	%fd218, %fd217, 0dBFE62E42FEFA39EF, %fd26;
	fma.rn.f64 	%fd219, %fd217, 0dBC7ABC9E3B39803F, %fd218;
	fma.rn.f64 	%fd220, %fd219, 0d3E5ADE1569CE2BDF, 0d3E928AF3FCA213EA;
	fma.rn.f64 	%fd221, %fd220, %fd219, 0d3EC71DEE62401315;
	fma.rn.f64 	%fd222, %fd221, %fd219, 0d3EFA01997C89EB71;
	fma.rn.f64 	%fd223, %fd222, %fd219, 0d3F2A01A014761F65;
	fma.rn.f64 	%fd224, %fd223, %fd219, 0d3F56C16C1852B7AF;
	fma.rn.f64 	%fd225, %fd224, %fd219, 0d3F81111111122322;
	fma.rn.f64 	%fd226, %fd225, %fd219, 0d3FA55555555502A1;
	fma.rn.f64 	%fd227, %fd226, %fd219, 0d3FC5555555555511;
	fma.rn.f64 	%fd228, %fd227, %fd219, 0d3FE000000000000B;
	fma.rn.f64 	%fd229, %fd228, %fd219, 0d3FF0000000000000;
	fma.rn.f64 	%fd230, %fd229, %fd219, 0d3FF0000000000000;
	{
	.reg .b32 %temp; 
	mov.b64 	{%r33, %temp}, %fd230;
	}
	{
	.reg .b32 %temp; 
	mov.b64 	{%temp, %r34}, %fd230;
	}
	shl.b32 	%r177, %r32, 20;
	add.s32 	%r178, %r177, %r34;
	mov.b64 	%fd942, {%r33, %r178};
	{
	.reg .b32 %temp; 
	mov.b64 	{%temp, %r179}, %fd26;
	}
	mov.b32 	%f99, %r179;
	abs.f32 	%f21, %f99;
	setp.lt.f32 	%p5, %f21, 0f4086232B;
	@%p5 bra 	$L__BB12_36;
	setp.lt.f64 	%p6, %fd26, 0d0000000000000000;
	add.f64 	%fd231, %fd26, 0d7FF0000000000000;
	selp.f64 	%fd942, 0d0000000000000000, %fd231, %p6;
	setp.geu.f32 	%p7, %f21, 0f40874800;
	@%p7 bra 	$L__BB12_36;
	shr.u32 	%r180, %r32, 31;
	add.s32 	%r181, %r32, %r180;
	shr.s32 	%r182, %r181, 1;
	shl.b32 	%r183, %r182, 20;
	add.s32 	%r184, %r34, %r183;
	mov.b64 	%fd232, {%r33, %r184};
	sub.s32 	%r185, %r32, %r182;
	shl.b32 	%r186, %r185, 20;
	add.s32 	%r187, %r186, 1072693248;
	mov.b32 	%r188, 0;
	mov.b64 	%fd233, {%r188, %r187};
	mul.f64 	%fd942, %fd233, %fd232;
$L__BB12_36:
	cvt.rn.f32.f64 	%f22, %fd942;
	ld.global.f64 	%fd31, [%rd2+8192];
	fma.rn.f64 	%fd234, %fd31, 0d3FF71547652B82FE, 0d4338000000000000;
	{
	.reg .b32 %temp; 
	mov.b64 	{%r35, %temp}, %fd234;
	}
	mov.f64 	%fd235, 0dC338000000000000;
	add.rn.f64 	%fd236, %fd234, %fd235;
	fma.rn.f64 	%fd237, %fd236, 0dBFE62E42FEFA39EF, %fd31;
	fma.rn.f64 	%fd238, %fd236, 0dBC7ABC9E3B39803F, %fd237;
	fma.rn.f64 	%fd239, %fd238, 0d3E5ADE1569CE2BDF, 0d3E928AF3FCA213EA;
	fma.rn.f64 	%fd240, %fd239, %fd238, 0d3EC71DEE62401315;
	fma.rn.f64 	%fd241, %fd240, %fd238, 0d3EFA01997C89EB71;
	fma.rn.f64 	%fd242, %fd241, %fd238, 0d3F2A01A014761F65;
	fma.rn.f64 	%fd243, %fd242, %fd238, 0d3F56C16C1852B7AF;
	fma.rn.f64 	%fd244, %fd243, %fd238, 0d3F81111111122322;
	fma.rn.f64 	%fd245, %fd244, %fd238, 0d3FA55555555502A1;
	fma.rn.f64 	%fd246, %fd245, %fd238, 0d3FC5555555555511;
	fma.rn.f64 	%fd247, %fd246, %fd238, 0d3FE000000000000B;
	fma.rn.f64 	%fd248, %fd247, %fd238, 0d3FF0000000000000;
	fma.rn.f64 	%fd249, %fd248, %fd238, 0d3FF0000000000000;
	{
	.reg .b32 %temp; 
	mov.b64 	{%r36, %temp}, %fd249;
	}
	{
	.reg .b32 %temp; 
	mov.b64 	{%temp, %r37}, %fd249;
	}
	shl.b32 	%r189, %r35, 20;
	add.s32 	%r190, %r189, %r37;
	mov.b64 	%fd943, {%r36, %r190};
	{
	.reg .b32 %temp; 
	mov.b64 	{%temp, %r191}, %fd31;
	}
	mov.b32 	%f100, %r191;
	abs.f32 	%f23, %f100;
	setp.lt.f32 	%p8, %f23, 0f4086232B;
	@%p8 bra 	$L__BB12_39;
	setp.lt.f64 	%p9, %fd31, 0d0000000000000000;
	add.f64 	%fd250, %fd31, 0d7FF0000000000000;
	selp.f64 	%fd943, 0d0000000000000000, %fd250, %p9;
	setp.geu.f32 	%p10, %f23, 0f40874800;
	@%p10 bra 	$L__BB12_39;
	shr.u32 	%r192, %r35, 31;
	add.s32 	%r193, %r35, %r192;
	shr.s32 	%r194, %r193, 1;
	shl.b32 	%r195, %r194, 20;
	add.s32 	%r196, %r37, %r195;
	mov.b64 	%fd251, {%r36, %r196};
	sub.s32 	%r197, %r35, %r194;
	shl.b32 	%r198, %r197, 20;
	add.s32 	%r199, %r198, 1072693248;
	mov.b32 	%r200, 0;
	mov.b64 	%fd252, {%r200, %r199};
	mul.f64 	%fd943, %fd252, %fd251;
$L__BB12_39:
	cvt.rn.f32.f64 	%f24, %fd943;
	ld.global.f64 	%fd36, [%rd2+12288];
	fma.rn.f64 	%fd253, %fd36, 0d3FF71547652B82FE, 0d4338000000000000;
	{
	.reg .b32 %temp; 
	mov.b64 	{%r38, %temp}, %fd253;
	}
	mov.f64 	%fd254, 0dC338000000000000;
	add.rn.f64 	%fd255, %fd253, %fd254;
	fma.rn.f64 	%fd256, %fd255, 0dBFE62E42FEFA39EF, %fd36;
	fma.rn.f64 	%fd257, %fd255, 0dBC7ABC9E3B39803F, %fd256;
	fma.rn.f64 	%fd258, %fd257, 0d3E5ADE1569CE2BDF, 0d3E928AF3FCA213EA;
	fma.rn.f64 	%fd259, %fd258, %fd257, 0d3EC71DEE62401315;
	fma.rn.f64 	%fd260, %fd259, %fd257, 0d3EFA01997C89EB71;
	fma.rn.f64 	%fd261, %fd260, %fd257, 0d3F2A01A014761F65;
	fma.rn.f64 	%fd262, %fd261, %fd257, 0d3F56C16C1852B7AF;
	fma.rn.f64 	%fd263, %fd262, %fd257, 0d3F81111111122322;
	fma.rn.f64 	%fd264, %fd263, %fd257, 0d3FA55555555502A1;
	fma.rn.f64 	%fd265, %fd264, %fd257, 0d3FC5555555555511;
	fma.rn.f64 	%fd266, %fd265, %fd257, 0d3FE000000000000B;
	fma.rn.f64 	%fd267, %fd266, %fd257, 0d3FF0000000000000;
	fma.rn.f64 	%fd268, %fd267, %fd257, 0d3FF0000000000000;
	{
	.reg .b32 %temp; 
	mov.b64 	{%r39, %temp}, %fd268;
	}
	{
	.reg .b32 %temp; 
	mov.b64 	{%temp, %r40}, %fd268;
	}
	shl.b32 	%r201, %r38, 20;
	add.s32 	%r202, %r201, %r40;
	mov.b64 	%fd944, {%r39, %r202};
	{
	.reg .b32 %temp; 
	mov.b64 	{%temp, %r203}, %fd36;
	}
	mov.b32 	%f101, %r203;
	abs.f32 	%f25, %f101;
	setp.lt.f32 	%p11, %f25, 0f4086232B;
	@%p11 bra 	$L__BB12_42;
	setp.lt.f64 	%p12, %fd36, 0d0000000000000000;
	add.f64 	%fd269, %fd36, 0d7FF0000000000000;
	selp.f64 	%fd944, 0d0000000000000000, %fd269, %p12;
	setp.geu.f32 	%p13, %f25, 0f40874800;
	@%p13 bra 	$L__BB12_42;
	shr.u32 	%r204, %r38, 31;
	add.s32 	%r205, %r38, %r204;
	shr.s32 	%r206, %r205, 1;
	shl.b32 	%r207, %r206, 20;
	add.s32 	%r208, %r40, %r207;
	mov.b64 	%fd270, {%r39, %r208};
	sub.s32 	%r209, %r38, %r206;
	shl.b32 	%r210, %r209, 20;
	add.s32 	%r211, %r210, 1072693248;
	mov.b32 	%r212, 0;
	mov.b64 	%fd271, {%r212, %r211};
	mul.f64 	%fd944, %fd271, %fd270;
$L__BB12_42:
	cvt.rn.f32.f64 	%f26, %fd944;
	ld.global.f64 	%fd41, [%rd2+16384];
	fma.rn.f64 	%fd272, %fd41, 0d3FF71547652B82FE, 0d4338000000000000;
	{
	.reg .b32 %temp; 
	mov.b64 	{%r41, %temp}, %fd272;
	}
	mov.f64 	%fd273, 0dC338000000000000;
	add.rn.f64 	%fd274, %fd272, %fd273;
	fma.rn.f64 	%fd275, %fd274, 0dBFE62E42FEFA39EF, %fd41;
	fma.rn.f64 	%fd276, %fd274, 0dBC7ABC9E3B39803F, %fd275;
	fma.rn.f64 	%fd277, %fd276, 0d3E5ADE1569CE2BDF, 0d3E928AF3FCA213EA;
	fma.rn.f64 	%fd278, %fd277, %fd276, 0d3EC71DEE62401315;
	fma.rn.f64 	%fd279, %fd278, %fd276, 0d3EFA01997C89EB71;
	fma.rn.f64 	%fd280, %fd279, %fd276, 0d3F2A01A014761F65;
	fma.rn.f64 	%fd281, %fd280, %fd276, 0d3F56C16C1852B7AF;
	fma.rn.f64 	%fd282, %fd281, %fd276, 0d3F81111111122322;
	fma.rn.f64 	%fd283, %fd282, %fd276, 0d3FA55555555502A1;
	fma.rn.f64 	%fd284, %fd283, %fd276, 0d3FC5555555555511;
	fma.rn.f64 	%fd285, %fd284, %fd276, 0d3FE000000000000B;
	fma.rn.f64 	%fd286, %fd285, %fd276, 0d3FF0000000000000;
	fma.rn.f64 	%fd287, %fd286, %fd276, 0d3FF0000000000000;
	{
	.reg .b32 %temp; 
	mov.b64 	{%r42, %temp}, %fd287;
	}
	{
	.reg .b32 %temp; 
	mov.b64 	{%temp, %r43}, %fd287;
	}
	shl.b32 	%r213, %r41, 20;
	add.s32 	%r214, %r213, %r43;
	mov.b64 	%fd945, {%r42, %r214};
	{
	.reg .b32 %temp; 
	mov.b64 	{%temp, %r215}, %fd41;
	}
	mov.b32 	%f102, %r215;
	abs.f32 	%f27, %f102;
	setp.lt.f32 	%p14, %f27, 0f4086232B;
	@%p14 bra 	$L__BB12_45;
	setp.lt.f64 	%p15, %fd41, 0d0000000000000000;
	add.f64 	%fd288, %fd41, 0d7FF0000000000000;
	selp.f64 	%fd945, 0d0000000000000000, %fd288, %p15;
	setp.geu.f32 	%p16, %f27, 0f40874800;
	@%p16 bra 	$L__BB12_45;
	shr.u32 	%r216, %r41, 31;
	add.s32 	%r217, %r41, %r216;
	shr.s32 	%r218, %r217, 1;
	shl.b32 	%r219, %r218, 20;
	add.s32 	%r220, %r43, %r219;
	mov.b64 	%fd289, {%r42, %r220};
	sub.s32 	%r221, %r41, %r218;
	shl.b32 	%r222, %r221, 20;
	add.s32 	%r223, %r222, 1072693248;
	mov.b32 	%r224, 0;
	mov.b64 	%fd290, {%r224, %r223};
	mul.f64 	%fd945, %fd290, %fd289;
$L__BB12_45:
	cvt.rn.f32.f64 	%f28, %fd945;
	ld.global.f64 	%fd46, [%rd2+20480];
	fma.rn.f64 	%fd291, %fd46, 0d3FF71547652B82FE, 0d4338000000000000;
	{
	.reg .b32 %temp; 
	mov.b64 	{%r44, %temp}, %fd291;
	}
	mov.f64 	%fd292, 0dC338000000000000;
	add.rn.f64 	%fd293, %fd291, %fd292;
	fma.rn.f64 	%fd294, %fd293, 0dBFE62E42FEFA39EF, %fd46;
	fma.rn.f64 	%fd295, %fd293, 0dBC7ABC9E3B39803F, %fd294;
	fma.rn.f64 	%fd296, %fd295, 0d3E5ADE1569CE2BDF, 0d3E928AF3FCA213EA;
	fma.rn.f64 	%fd297, %fd296, %fd295, 0d3EC71DEE62401315;
	fma.rn.f64 	%fd298, %fd297, %fd295, 0d3EFA01997C89EB71;
	fma.rn.f64 	%fd299, %fd298, %fd295, 0d3F2A01A014761F65;
	fma.rn.f64 	%fd300, %fd299, %fd295, 0d3F56C16C1852B7AF;
	fma.rn.f64 	%fd301, %fd300, %fd295, 0d3F81111111122322;
	fma.rn.f64 	%fd302, %fd301, %fd295, 0d3FA55555555502A1;
	fma.rn.f64 	%fd303, %fd302, %fd295, 0d3FC5555555555511;
	fma.rn.f64 	%fd304, %fd303, %fd295, 0d3FE000000000000B;
	fma.rn.f64 	%fd305, %fd304, %fd295, 0d3FF0000000000000;
	fma.rn.f64 	%fd306, %fd305, %fd295, 0d3FF0000000000000;
	{
	.reg .b32 %temp; 
	mov.b64 	{%r45, %temp}, %fd306;
	}
	{
	.reg .b32 %temp; 
	mov.b64 	{%temp, %r46}, %fd306;
	}
	shl.b32 	%r225, %r44, 20;
	add.s32 	%r226, %r225, %r46;
	mov.b64 	%fd946, {%r45, %r226};
	{
	.reg .b32 %temp; 
	mov.b64 	{%temp, %r227}, %fd46;
	}
	mov.b32 	%f103, %r227;
	abs.f32 	%f29, %f103;
	setp.lt.f32 	%p17, %f29, 0f4086232B;
	@%p17 bra 	$L__BB12_48;
	setp.lt.f64 	%p18, %fd46, 0d0000000000000000;
	add.f64 	%fd307, %fd46, 0d7FF0000000000000;
	selp.f64 	%fd946, 0d0000000000000000, %fd307, %p18;
	setp.geu.f32 	%p19, %f29, 0f40874800;
	@%p19 bra 	$L__BB12_48;
	shr.u32 	%r228, %r44, 31;
	add.s32 	%r229, %r44, %r228;
	shr.s32 	%r230, %r229, 1;
	shl.b32 	%r231, %r230, 20;
	add.s32 	%r232, %r46, %r231;
	mov.b64 	%fd308, {%r45, %r232};
	sub.s32 	%r233, %r44, %r230;
	shl.b32 	%r234, %r233, 20;
	add.s32 	%r235, %r234, 1072693248;
	mov.b32 	%r236, 0;
	mov.b64 	%fd309, {%r236, %r235};
	mul.f64 	%fd946, %fd309, %fd308;
$L__BB12_48:
	cvt.rn.f32.f64 	%f30, %fd946;
	ld.global.f64 	%fd51, [%rd2+24576];
	fma.rn.f64 	%fd310, %fd51, 0d3FF71547652B82FE, 0d4338000000000000;
	{
	.reg .b32 %temp; 
	mov.b64 	{%r47, %temp}, %fd310;
	}
	mov.f64 	%fd311, 0dC338000000000000;
	add.rn.f64 	%fd312, %fd310, %fd311;
	fma.rn.f64 	%fd313, %fd312, 0dBFE62E42FEFA39EF, %fd51;
	fma.rn.f64 	%fd314, %fd312, 0dBC7ABC9E3B39803F, %fd313;
	fma.rn.f64 	%fd315, %fd314, 0d3E5ADE1569CE2BDF, 0d3E928AF3FCA213EA;
	fma.rn.f64 	%fd316, %fd315, %fd314, 0d3EC71DEE62401315;
	fma.rn.f64 	%fd317, %fd316, %fd314, 0d3EFA01997C89EB71;
	fma.rn.f64 	%fd318, %fd317, %fd314, 0d3F2A01A014761F65;
	fma.rn.f64 	%fd319, %fd318, %fd314, 0d3F56C16C1852B7AF;
	fma.rn.f64 	%fd320, %fd319, %fd314, 0d3F81111111122322;
	fma.rn.f64 	%fd321, %fd320, %fd314, 0d3FA55555555502A1;
	fma.rn.f64 	%fd322, %fd321, %fd314, 0d3FC5555555555511;
	fma.rn.f64 	%fd323, %fd322, %fd314, 0d3FE000000000000B;
	fma.rn.f64 	%fd324, %fd323, %fd314, 0d3FF0000000000000;
	fma.rn.f64 	%fd325, %fd324, %fd314, 0d3FF0000000000000;
	{
	.reg .b32 %temp; 
	mov.b64 	{%r48, %temp}, %fd325;
	}
	{
	.reg .b32 %temp; 
	mov.b64 	{%temp, %r49}, %fd325;
	}
	shl.b32 	%r237, %r47, 20;
	add.s32 	%r238, %r237, %r49;
	mov.b64 	%fd947, {%r48, %r238};
	{
	.reg .b32 %temp; 
	mov.b64 	{%temp, %r239}, %fd51;
	}
	mov.b32 	%f104, %r239;
	abs.f32 	%f31, %f104;
	setp.lt.f32 	%p20, %f31, 0f4086232B;
	@%p20 bra 	$L__BB12_51;
	setp.lt.f64 	%p21, %fd51, 0d0000000000000000;
	add.f64 	%fd326, %fd51, 0d7FF0000000000000;
	selp.f64 	%fd947, 0d0000000000000000, %fd326, %p21;
	setp.geu.f32 	%p22, %f31, 0f40874800;
	@%p22 bra 	$L__BB12_51;
	shr.u32 	%r240, %r47, 31;
	add.s32 	%r241, %r47, %r240;
	shr.s32 	%r242, %r241, 1;
	shl.b32 	%r243, %r242, 20;
	add.s32 	%r244, %r49, %r243;
	mov.b64 	%fd327, {%r48, %r244};
	sub.s32 	%r245, %r47, %r242;
	shl.b32 	%r246, %r245, 20;
	add.s32 	%r247, %r246, 1072693248;
	mov.b32 	%r248, 0;
	mov.b64 	%fd328, {%r248, %r247};
	mul.f64 	%fd947, %fd328, %fd327;
$L__BB12_51:
	cvt.rn.f32.f64 	%f32, %fd947;
	ld.global.f64 	%fd56, [%rd2+28672];
	fma.rn.f64 	%fd329, %fd56, 0d3FF71547652B82FE, 0d4338000000000000;
	{
	.reg .b32 %temp; 
	mov.b64 	{%r50, %temp}, %fd329;
	}
	mov.f64 	%fd330, 0dC338000000000000;
	add.rn.f64 	%fd331, %fd329, %fd330;
	fma.rn.f64 	%fd332, %fd331, 0dBFE62E42FEFA39EF, %fd56;
	fma.rn.f64 	%fd333, %fd331, 0dBC7ABC9E3B39803F, %fd332;
	fma.rn.f64 	%fd334, %fd333, 0d3E5ADE1569CE2BDF, 0d3E928AF3FCA213EA;
	fma.rn.f64 	%fd335, %fd334, %fd333, 0d3EC71DEE62401315;
	fma.rn.f64 	%fd336, %fd335, %fd333, 0d3EFA01997C89EB71;
	fma.rn.f64 	%fd337, %fd336, %fd333, 0d3F2A01A014761F65;
	fma.rn.f64 	%fd338, %fd337, %fd333, 0d3F56C16C1852B7AF;
	fma.rn.f64 	%fd339, %fd338, %fd333, 0d3F81111111122322;
	fma.rn.f64 	%fd340, %fd339, %fd333, 0d3FA55555555502A1;
	fma.rn.f64 	%fd341, %fd340, %fd333, 0d3FC5555555555511;
	fma.rn.f64 	%fd342, %fd341, %fd333, 0d3FE000000000000B;
	fma.rn.f64 	%fd343, %fd342, %fd333, 0d3FF0000000000000;
	fma.rn.f64 	%fd344, %fd343, %fd333, 0d3FF0000000000000;
	{
	.reg .b32 %temp; 
	mov.b64 	{%r51, %temp}, %fd344;
	}
	{
	.reg .b32 %temp; 
	mov.b64 	{%temp, %r52}, %fd344;
	}
	shl.b32 	%r249, %r50, 20;
	add.s32 	%r250, %r249, %r52;
	mov.b64 	%fd948, {%r51, %r250};
	{
	.reg .b32 %temp; 
	mov.b64 	{%temp, %r251}, %fd56;
	}
	mov.b32 	%f105, %r251;
	abs.f32 	%f33, %f105;
	setp.lt.f32 	%p23, %f33, 0f4086232B;
	@%p23 bra 	$L__BB12_54;
	setp.lt.f64 	%p24, %fd56, 0d0000000000000000;
	add.f64 	%fd345, %fd56, 0d7FF0000000000000;
	selp.f64 	%fd948, 0d0000000000000000, %fd345, %p24;
	setp.geu.f32 	%p25, %f33, 0f40874800;
	@%p25 bra 	$L__BB12_54;
	shr.u32 	%r252, %r50, 31;
	add.s32 	%r253, %r50, %r252;
	shr.s32 	%r254, %r253, 1;
	shl.b32 	%r255, %r254, 20;
	add.s32 	%r256, %r52, %r255;
	mov.b64 	%fd346, {%r51, %r256};
	sub.s32 	%r257, %r50, %r254;
	shl.b32 	%r258, %r257, 20;
	add.s32 	%r259, %r258, 1072693248;
	mov.b32 	%r260, 0;
	mov.b64 	%fd347, {%r260, %r259};
	mul.f64 	%fd948, %fd347, %fd346;
$L__BB12_54:
	cvt.rn.f32.f64 	%f34, %fd948;
	ld.global.f64 	%fd61, [%rd2+32768];
	fma.rn.f64 	%fd348, %fd61, 0d3FF71547652B82FE, 0d4338000000000000;
	{
	.reg .b32 %temp; 
	mov.b64 	{%r53, %temp}, %fd348;
	}
	mov.f64 	%fd349, 0dC338000000000000;
	add.rn.f64 	%fd350, %fd348, %fd349;
	fma.rn.f64 	%fd351, %fd350, 0dBFE62E42FEFA39EF, %fd61;
	fma.rn.f64 	%fd352, %fd350, 0dBC7ABC9E3B39803F, %fd351;
	fma.rn.f64 	%fd353, %fd352, 0d3E5ADE1569CE2BDF, 0d3E928AF3FCA213EA;
	fma.rn.f64 	%fd354, %fd353, %fd352, 0d3EC71DEE62401315;
	fma.rn.f64 	%fd355, %fd354, %fd352, 0d3EFA01997C89EB71;
	fma.rn.f64 	%fd356, %fd355, %fd352, 0d3F2A01A014761F65;
	fma.rn.f64 	%fd357, %fd356, %fd352, 0d3F56C16C1852B7AF;
	fma.rn.f64 	%fd358, %fd357, %fd352, 0d3F81111111122322;
	fma.rn.f64 	%fd359, %fd358, %fd352, 0d3FA55555555502A1;
	fma.rn.f64 	%fd360, %fd359, %fd352, 0d3FC5555555555511;
	fma.rn.f64 	%fd361, %fd360, %fd352, 0d3FE000000000000B;
	fma.rn.f64 	%fd362, %fd361, %fd352, 0d3FF0000000000000;
	fma.rn.f64 	%fd363, %fd362, %fd352, 0d3FF0000000000000;
	{
	.reg .b32 %temp; 
	mov.b64 	{%r54, %temp}, %fd363;
	}
	{
	.reg .b32 %temp; 
	mov.b64 	{%temp, %r55}, %fd363;
	}
	shl.b32 	%r261, %r53, 20;
	add.s32 	%r262, %r261, %r55;
	mov.b64 	%fd949, {%r54, %r262};
	{
	.reg .b32 %temp; 
	mov.b64 	{%temp, %r263}, %fd61;
	}
	mov.b32 	%f106, %r263;
	abs.f32 	%f35, %f106;
	setp.lt.f32 	%p26, %f35, 0f4086232B;
	@%p26 bra 	$L__BB12_57;
	setp.lt.f64 	%p27, %fd61, 0d0000000000000000;
	add.f64 	%fd364, %fd61, 0d7FF0000000000000;
	selp.f64 	%fd949, 0d0000000000000000, %fd364, %p27;
	setp.geu.f32 	%p28, %f35, 0f40874800;
	@%p28 bra 	$L__BB12_57;
	shr.u32 	%r264, %r53, 31;
	add.s32 	%r265, %r53, %r264;
	shr.s32 	%r266, %r265, 1;
	shl.b32 	%r267, %r266, 20;
	add.s32 	%r268, %r55, %r267;
	mov.b64 	%fd365, {%r54, %r268};
	sub.s32 	%r269, %r53, %r266;
	shl.b32 	%r270, %r269, 20;
	add.s32 	%r271, %r270, 1072693248;
	mov.b32 	%r272, 0;
	mov.b64 	%fd366, {%r272, %r271};
	mul.f64 	%fd949, %fd366, %fd365;
$L__BB12_57:
	cvt.rn.f32.f64 	%f36, %fd949;
	ld.global.f64 	%fd66, [%rd2+36864];
	fma.rn.f64 	%fd367, %fd66, 0d3FF71547652B82FE, 0d4338000000000000;
	{
	.reg .b32 %temp; 
	mov.b64 	{%r56, %temp}, %fd367;
	}
	mov.f64 	%fd368, 0dC338000000000000;
	add.rn.f64 	%fd369, %fd367, %fd368;
	fma.rn.f64 	%fd370, %fd369, 0dBFE62E42FEFA39EF, %fd66;
	fma.rn.f64 	%fd371, %fd369, 0dBC7ABC9E3B39803F, %fd370;
	fma.rn.f64 	%fd372, %fd371, 0d3E5ADE1569CE2BDF, 0d3E928AF3FCA213EA;
	fma.rn.f64 	%fd373, %fd372, %fd371, 0d3EC71DEE62401315;
	fma.rn.f64 	%fd374, %fd373, %fd371, 0d3EFA01997C89EB71;
	fma.rn.f64 	%fd375, %fd374, %fd371, 0d3F2A01A014761F65;
	fma.rn.f64 	%fd376, %fd375, %fd371, 0d3F56C16C1852B7AF;
	fma.rn.f64 	%fd377, %fd376, %fd371, 0d3F81111111122322;
	fma.rn.f64 	%fd378, %fd377, %fd371, 0d3FA55555555502A1;
	fma.rn.f64 	%fd379, %fd378, %fd371, 0d3FC5555555555511;
	fma.rn.f64 	%fd380, %fd379, %fd371, 0d3FE000000000000B;
	fma.rn.f64 	%fd381, %fd380, %fd371, 0d3FF0000000000000;
	fma.rn.f64 	%fd382, %fd381, %fd371, 0d3FF0000000000000;
	{
	.reg .b32 %temp; 
	mov.b64 	{%r57, %temp}, %fd382;
	}
	{
	.reg .b32 %temp; 
	mov.b64 	{%temp, %r58}, %fd382;
	}
	shl.b32 	%r273, %r56, 20;
	add.s32 	%r274, %r273, %r58;
	mov.b64 	%fd950, {%r57, %r274};
	{
	.reg .b32 %temp; 
	mov.b64 	{%temp, %r275}, %fd66;
	}
	mov.b32 	%f107, %r275;
	abs.f32 	%f37, %f107;
	setp.lt.f32 	%p29, %f37, 0f4086232B;
	@%p29 bra 	$L__BB12_60;
	setp.lt.f64 	%p30, %fd66, 0d0000000000000000;
	add.f64 	%fd383, %fd66, 0d7FF0000000000000;
	selp.f64 	%fd950, 0d0000000000000000, %fd383, %p30;
	setp.geu.f32 	%p31, %f37, 0f40874800;
	@%p31 bra 	$L__BB12_60;
	shr.u32 	%r276, %r56, 31;
	add.s32 	%r277, %r56, %r276;
	shr.s32 	%r278, %r277, 1;
	shl.b32 	%r279, %r278, 20;
	add.s32 	%r280, %r58, %r279;
	mov.b64 	%fd384, {%r57, %r280};
	sub.s32 	%r281, %r56, %r278;
	shl.b32 	%r282, %r281, 20;
	add.s32 	%r283, %r282, 1072693248;
	mov.b32 	%r284, 0;
	mov.b64 	%fd385, {%r284, %r283};
	mul.f64 	%fd950, %fd385, %fd384;
$L__BB12_60:
	cvt.rn.f32.f64 	%f38, %fd950;
	ld.global.f64 	%fd71, [%rd2+40960];
	fma.rn.f64 	%fd386, %fd71, 0d3FF71547652B82FE, 0d4338000000000000;
	{
	.reg .b32 %temp; 
	mov.b64 	{%r59, %temp}, %fd386;
	}
	mov.f64 	%fd387, 0dC338000000000000;
	add.rn.f64 	%fd388, %fd386, %fd387;
	fma.rn.f64 	%fd389, %fd388, 0dBFE62E42FEFA39EF, %fd71;
	fma.rn.f64 	%fd390, %fd388, 0dBC7ABC9E3B39803F, %fd389;
	fma.rn.f64 	%fd391, %fd390, 0d3E5ADE1569CE2BDF, 0d3E928AF3FCA213EA;
	fma.rn.f64 	%fd392, %fd391, %fd390, 0d3EC71DEE62401315;
	fma.rn.f64 	%fd393, %fd392, %fd390, 0d3EFA01997C89EB71;
	fma.rn.f64 	%fd394, %fd393, %fd390, 0d3F2A01A014761F65;
	fma.rn.f64 	%fd395, %fd394, %fd390, 0d3F56C16C1852B7AF;
	fma.rn.f64 	%fd396, %fd395, %fd390, 0d3F81111111122322;
	fma.rn.f64 	%fd397, %fd396, %fd390, 0d3FA55555555502A1;
	fma.rn.f64 	%fd398, %fd397, %fd390, 0d3FC5555555555511;
	fma.rn.f64 	%fd399, %fd398, %fd390, 0d3FE000000000000B;
	fma.rn.f64 	%fd400, %fd399, %fd390, 0d3FF0000000000000;
	fma.rn.f64 	%fd401, %fd400, %fd390, 0d3FF0000000000000;
	{
	.reg .b32 %temp; 
	mov.b64 	{%r60, %temp}, %fd401;
	}
	{
	.reg .b32 %temp; 
	mov.b64 	{%temp, %r61}, %fd401;
	}
	shl.b32 	%r285, %r59, 20;
	add.s32 	%r286, %r285, %r61;
	mov.b64 	%fd951, {%r60, %r286};
	{
	.reg .b32 %temp; 
	mov.b64 	{%temp, %r287}, %fd71;
	}
	mov.b32 	%f108, %r287;
	abs.f32 	%f39, %f108;
	setp.lt.f32 	%p32, %f39, 0f4086232B;
	@%p32 bra 	$L__BB12_63;
	setp.lt.f64 	%p33, %fd71, 0d0000000000000000;
	add.f64 	%fd402, %fd71, 0d7FF0000000000000;
	selp.f64 	%fd951, 0d0000000000000000, %fd402, %p33;
	setp.geu.f32 	%p34, %f39, 0f40874800;
	@%p34 bra 	$L__BB12_63;
	shr.u32 	%r288, %r59, 31;
	add.s32 	%r289, %r59, %r288;
	shr.s32 	%r290, %r289, 1;
	shl.b32 	%r291, %r290, 20;
	add.s32 	%r292, %r61, %r291;
	mov.b64 	%fd403, {%r60, %r292};
	sub.s32 	%r293, %r59, %r290;
	shl.b32 	%r294, %r293, 20;
	add.s32 	%r295, %r294, 1072693248;
	mov.b32 	%r296, 0;
	mov.b64 	%fd404, {%r296, %r295};
	mul.f64 	%fd951, %fd404, %fd403;
$L__BB12_63:
	cvt.rn.f32.f64 	%f40, %fd951;
	ld.global.f64 	%fd76, [%rd2+45056];
	fma.rn.f64 	%fd405, %fd76, 0d3FF71547652B82FE, 0d4338000000000000;
	{
	.reg .b32 %temp; 
	mov.b64 	{%r62, %temp}, %fd405;
	}
	mov.f64 	%fd406, 0dC338000000000000;
	add.rn.f64 	%fd407, %fd405, %fd406;
	fma.rn.f64 	%fd408, %fd407, 0dBFE62E42FEFA39EF, %fd76;
	fma.rn.f64 	%fd409, %fd407, 0dBC7ABC9E3B39803F, %fd408;
	fma.rn.f64 	%fd410, %fd409, 0d3E5ADE1569CE2BDF, 0d3E928AF3FCA213EA;
	fma.rn.f64 	%fd411, %fd410, %fd409, 0d3EC71DEE62401315;
	fma.rn.f64 	%fd412, %fd411, %fd409, 0d3EFA01997C89EB71;
	fma.rn.f64 	%fd413, %fd412, %fd409, 0d3F2A01A014761F65;
	fma.rn.f64 	%fd414, %fd413, %fd409, 0d3F56C16C1852B7AF;
	fma.rn.f64 	%fd415, %fd414, %fd409, 0d3F81111111122322;
	fma.rn.f64 	%fd416, %fd415, %fd409, 0d3FA55555555502A1;
	fma.rn.f64 	%fd417, %fd416, %fd409, 0d3FC5555555555511;
	fma.rn.f64 	%fd418, %fd417, %fd409, 0d3FE000000000000B;
	fma.rn.f64 	%fd419, %fd418, %fd409, 0d3FF0000000000000;
	fma.rn.f64 	%fd420, %fd419, %fd409, 0d3FF0000000000000;
	{
	.reg .b32 %temp; 
	mov.b64 	{%r63, %temp}, %fd420;
	}
	{
	.reg .b32 %temp; 
	mov.b64 	{%temp, %r64}, %fd420;
	}
	shl.b32 	%r297, %r62, 20;
	add.s32 	%r298, %r297, %r64;
	mov.b64 	%fd952, {%r63, %r298};
	{
	.reg .b32 %temp; 
	mov.b64 	{%temp, %r299}, %fd76;
	}
	mov.b32 	%f109, %r299;
	abs.f32 	%f41, %f109;
	setp.lt.f32 	%p35, %f41, 0f4086232B;
	@%p35 bra 	$L__BB12_66;
	setp.lt.f64 	%p36, %fd76, 0d0000000000000000;
	add.f64 	%fd421, %fd76, 0d7FF0000000000000;
	selp.f64 	%fd952, 0d0000000000000000, %fd421, %p36;
	setp.geu.f32 	%p37, %f41, 0f40874800;
	@%p37 bra 	$L__BB12_66;
	shr.u32 	%r300, %r62, 31;
	add.s32 	%r301, %r62, %r300;
	shr.s32 	%r302, %r301, 1;
	shl.b32 	%r303, %r302, 20;
	add.s32 	%r304, %r64, %r303;
	mov.b64 	%fd422, {%r63, %r304};
	sub.s32 	%r305, %r62, %r302;
	shl.b32 	%r306, %r305, 20;
	add.s32 	%r307, %r306, 1072693248;
	mov.b32 	%r308, 0;
	mov.b64 	%fd423, {%r308, %r307};
	mul.f64 	%fd952, %fd423, %fd422;
$L__BB12_66:
	cvt.rn.f32.f64 	%f42, %fd952;
	ld.global.f64 	%fd81, [%rd2+49152];
	fma.rn.f64 	%fd424, %fd81, 0d3FF71547652B82FE, 0d4338000000000000;
	{
	.reg .b32 %temp; 
	mov.b64 	{%r65, %temp}, %fd424;
	}
	mov.f64 	%fd425, 0dC338000000000000;
	add.rn.f64 	%fd426, %fd424, %fd425;
	fma.rn.f64 	%fd427, %fd426, 0dBFE62E42FEFA39EF, %fd81;
	fma.rn.f64 	%fd428, %fd426, 0dBC7ABC9E3B39803F, %fd427;
	fma.rn.f64 	%fd429, %fd428, 0d3E5ADE1569CE2BDF, 0d3E928AF3FCA213EA;
	fma.rn.f64 	%fd430, %fd429, %fd428, 0d3EC71DEE62401315;
	fma.rn.f64 	%fd431, %fd430, %fd428, 0d3EFA01997C89EB71;
	fma.rn.f64 	%fd432, %fd431, %fd428, 0d3F2A01A014761F65;
	fma.rn.f64 	%fd433, %fd432, %fd428, 0d3F56C16C1852B7AF;
	fma.rn.f64 	%fd434, %fd433, %fd428, 0d3F81111111122322;
	fma.rn.f64 	%fd435, %fd434, %fd428, 0d3FA55555555502A1;
	fma.rn.f64 	%fd436, %fd435, %fd428, 0d3FC5555555555511;
	fma.rn.f64 	%fd437, %fd436, %fd428, 0d3FE000000000000B;
	fma.rn.f64 	%fd438, %fd437, %fd428, 0d3FF0000000000000;
	fma.rn.f64 	%fd439, %fd438, %fd428, 0d3FF0000000000000;
	{
	.reg .b32 %temp; 
	mov.b64 	{%r66, %temp}, %fd439;
	}
	{
	.reg .b32 %temp; 
	mov.b64 	{%temp, %r67}, %fd439;
	}
	shl.b32 	%r309, %r65, 20;
	add.s32 	%r310, %r309, %r67;
	mov.b64 	%fd953, {%r66, %r310};
	{
	.reg .b32 %temp; 
	mov.b64 	{%temp, %r311}, %fd81;
	}
	mov.b32 	%f110, %r311;
	abs.f32 	%f43, %f110;
	setp.lt.f32 	%p38, %f43, 0f4086232B;
	@%p38 bra 	$L__BB12_69;
	setp.lt.f64 	%p39, %fd81, 0d0000000000000000;
	add.f64 	%fd440, %fd81, 0d7FF0000000000000;
	selp.f64 	%fd953, 0d0000000000000000, %fd440, %p39;
	setp.geu.f32 	%p40, %f43, 0f40874800;
	@%p40 bra 	$L__BB12_69;
	shr.u32 	%r312, %r65, 31;
	add.s32 	%r313, %r65, %r312;
	shr.s32 	%r314, %r313, 1;
	shl.b32 	%r315, %r314, 20;
	add.s32 	%r316, %r67, %r315;
	mov.b64 	%fd441, {%r66, %r316};
	sub.s32 	%r317, %r65, %r314;
	shl.b32 	%r318, %r317, 20;
	add.s32 	%r319, %r318, 1072693248;
	mov.b32 	%r320, 0;
	mov.b64 	%fd442, {%r320, %r319};
	mul.f64 	%fd953, %fd442, %fd441;
$L__BB12_69:
	cvt.rn.f32.f64 	%f44, %fd953;
	ld.global.f64 	%fd86, [%rd2+53248];
	fma.rn.f64 	%fd443, %fd86, 0d3FF71547652B82FE, 0d4338000000000000;
	{
	.reg .b32 %temp; 
	mov.b64 	{%r68, %temp}, %fd443;
	}
	mov.f64 	%fd444, 0dC338000000000000;
	add.rn.f64 	%fd445, %fd443, %fd444;
	fma.rn.f64 	%fd446, %fd445, 0dBFE62E42FEFA39EF, %fd86;
	fma.rn.f64 	%fd447, %fd445, 0dBC7ABC9E3B39803F, %fd446;
	fma.rn.f64 	%fd448, %fd447, 0d3E5ADE1569CE2BDF, 0d3E928AF3FCA213EA;
	fma.rn.f64 	%fd449, %fd448, %fd447, 0d3EC71DEE62401315;
	fma.rn.f64 	%fd450, %fd449, %fd447, 0d3EFA01997C89EB71;
	fma.rn.f64 	%fd451, %fd450, %fd447, 0d3F2A01A014761F65;
	fma.rn.f64 	%fd452, %fd451, %fd447, 0d3F56C16C1852B7AF;
	fma.rn.f64 	%fd453, %fd452, %fd447, 0d3F81111111122322;
	fma.rn.f64 	%fd454, %fd453, %fd447, 0d3FA55555555502A1;
	fma.rn.f64 	%fd455, %fd454, %fd447, 0d3FC5555555555511;
	fma.rn.f64 	%fd456, %fd455, %fd447, 0d3FE000000000000B;
	fma.rn.f64 	%fd457, %fd456, %fd447, 0d3FF0000000000000;
	fma.rn.f64 	%fd458, %fd457, %fd447, 0d3FF0000000000000;
	{
	.reg .b32 %temp; 
	mov.b64 	{%r69, %temp}, %fd458;
	}
	{
	.reg .b32 %temp; 
	mov.b64 	{%temp, %r70}, %fd458;
	}
	shl.b32 	%r321, %r68, 20;
	add.s32 	%r322, %r321, %r70;
	mov.b64 	%fd954, {%r69, %r322};
	{
	.reg .b32 %temp; 
	mov.b64 	{%temp, %r323}, %fd86;
	}
	mov.b32 	%f111, %r323;
	abs.f32 	%f45, %f111;
	setp.lt.f32 	%p41, %f45, 0f4086232B;
	@%p41 bra 	$L__BB12_72;
	setp.lt.f64 	%p42, %fd86, 0d0000000000000000;
	add.f64 	%fd459, %fd86, 0d7FF0000000000000;
	selp.f64 	%fd954, 0d0000000000000000, %fd459, %p42;
	setp.geu.f32 	%p43, %f45, 0f40874800;
	@%p43 bra 	$L__BB12_72;
	shr.u32 	%r324, %r68, 31;
	add.s32 	%r325, %r68, %r324;
	shr.s32 	%r326, %r325, 1;
	shl.b32 	%r327, %r326, 20;
	add.s32 	%r328, %r70, %r327;
	mov.b64 	%fd460, {%r69, %r328};
	sub.s32 	%r329, %r68, %r326;
	shl.b32 	%r330, %r329, 20;
	add.s32 	%r331, %r330, 1072693248;
	mov.b32 	%r332, 0;
	mov.b64 	%fd461, {%r332, %r331};
	mul.f64 	%fd954, %fd461, %fd460;
$L__BB12_72:
	cvt.rn.f32.f64 	%f46, %fd954;
	ld.global.f64 	%fd91, [%rd2+57344];
	fma.rn.f64 	%fd462, %fd91, 0d3FF71547652B82FE, 0d4338000000000000;
	{
	.reg .b32 %temp; 
	mov.b64 	{%r71, %temp}, %fd462;
	}
	mov.f64 	%fd463, 0dC338000000000000;
	add.rn.f64 	%fd464, %fd462, %fd463;
	fma.rn.f64 	%fd465, %fd464, 0dBFE62E42FEFA39EF, %fd91;
	fma.rn.f64 	%fd466, %fd464, 0dBC7ABC9E3B39803F, %fd465;
	fma.rn.f64 	%fd467, %fd466, 0d3E5ADE1569CE2BDF, 0d3E928AF3FCA213EA;
	fma.rn.f64 	%fd468, %fd467, %fd466, 0d3EC71DEE62401315;
	fma.rn.f64 	%fd469, %fd468, %fd466, 0d3EFA01997C89EB71;
	fma.rn.f64 	%fd470, %fd469, %fd466, 0d3F2A01A014761F65;
	fma.rn.f64 	%fd471, %fd470, %fd466, 0d3F56C16C1852B7AF;
	fma.rn.f64 	%fd472, %fd471, %fd466, 0d3F81111111122322;
	fma.rn.f64 	%fd473, %fd472, %fd466, 0d3FA55555555502A1;
	fma.rn.f64 	%fd474, %fd473, %fd466, 0d3FC5555555555511;
	fma.rn.f64 	%fd475, %fd474, %fd466, 0d3FE000000000000B;
	fma.rn.f64 	%fd476, %fd475, %fd466, 0d3FF0000000000000;
	fma.rn.f64 	%fd477, %fd476, %fd466, 0d3FF0000000000000;
	{
	.reg .b32 %temp; 
	mov.b64 	{%r72, %temp}, %fd477;
	}
	{
	.reg .b32 %temp; 
	mov.b64 	{%temp, %r73}, %fd477;
	}
	shl.b32 	%r333, %r71, 20;
	add.s32 	%r334, %r333, %r73;
	mov.b64 	%fd955, {%r72, %r334};
	{
	.reg .b32 %temp; 
	mov.b64 	{%temp, %r335}, %fd91;
	}
	mov.b32 	%f112, %r335;
	abs.f32 	%f47, %f112;
	setp.lt.f32 	%p44, %f47, 0f4086232B;
	@%p44 bra 	$L__BB12_75;
	setp.lt.f64 	%p45, %fd91, 0d0000000000000000;
	add.f64 	%fd478, %fd91, 0d7FF0000000000000;
	selp.f64 	%fd955, 0d0000000000000000, %fd478, %p45;
	setp.geu.f32 	%p46, %f47, 0f40874800;
	@%p46 bra 	$L__BB12_75;
	shr.u32 	%r336, %r71, 31;
	add.s32 	%r337, %r71, %r336;
	shr.s32 	%r338, %r337, 1;
	shl.b32 	%r339, %r338, 20;
	add.s32 	%r340, %r73, %r339;
	mov.b64 	%fd479, {%r72, %r340};
	sub.s32 	%r341, %r71, %r338;
	shl.b32 	%r342, %r341, 20;
	add.s32 	%r343, %r342, 1072693248;
	mov.b32 	%r344, 0;
	mov.b64 	%fd480, {%r344, %r343};
	mul.f64 	%fd955, %fd480, %fd479;
$L__BB12_75:
	cvt.rn.f32.f64 	%f48, %fd955;
	ld.global.f64 	%fd96, [%rd2+61440];
	fma.rn.f64 	%fd481, %fd96, 0d3FF71547652B82FE, 0d4338000000000000;
	{
	.reg .b32 %temp; 
	mov.b64 	{%r74, %temp}, %fd481;
	}
	mov.f64 	%fd482, 0dC338000000000000;
	add.rn.f64 	%fd483, %fd481, %fd482;
	fma.rn.f64 	%fd484, %fd483, 0dBFE62E42FEFA39EF, %fd96;
	fma.rn.f64 	%fd485, %fd483, 0dBC7ABC9E3B39803F, %fd484;
	fma.rn.f64 	%fd486, %fd485, 0d3E5ADE1569CE2BDF, 0d3E928AF3FCA213EA;
	fma.rn.f64 	%fd487, %fd486, %fd485, 0d3EC71DEE62401315;
	fma.rn.f64 	%fd488, %fd487, %fd485, 0d3EFA01997C89EB71;
	fma.rn.f64 	%fd489, %fd488, %fd485, 0d3F2A01A014761F65;
	fma.rn.f64 	%fd490, %fd489, %fd485, 0d3F56C16C1852B7AF;
	fma.rn.f64 	%fd491, %fd490, %fd485, 0d3F81111111122322;
	fma.rn.f64 	%fd492, %fd491, %fd485, 0d3FA55555555502A1;
	fma.rn.f64 	%fd493, %fd492, %fd485, 0d3FC5555555555511;
	fma.rn.f64 	%fd494, %fd493, %fd485, 0d3FE000000000000B;
	fma.rn.f64 	%fd495, %fd494, %fd485, 0d3FF0000000000000;
	fma.rn.f64 	%fd496, %fd495, %fd485, 0d3FF0000000000000;
	{
	.reg .b32 %temp; 
	mov.b64 	{%r75, %temp}, %fd496;
	}
	{
	.reg .b32 %temp; 
	mov.b64 	{%temp, %r76}, %fd496;
	}
	shl.b32 	%r345, %r74, 20;
	add.s32 	%r346, %r345, %r76;
	mov.b64 	%fd956, {%r75, %r346};
	{
	.reg .b32 %temp; 
	mov.b64 	{%temp, %r347}, %fd96;
	}
	mov.b32 	%f113, %r347;
	abs.f32 	%f49, %f113;
	setp.lt.f32 	%p47, %f49, 0f4086232B;
	@%p47 bra 	$L__BB12_78;
	setp.lt.f64 	%p48, %fd96, 0d0000000000000000;
	add.f64 	%fd497, %fd96, 0d7FF0000000000000;
	selp.f64 	%fd956, 0d0000000000000000, %fd497, %p48;
	setp.geu.f32 	%p49, %f49, 0f40874800;
	@%p49 bra 	$L__BB12_78;
	shr.u32 	%r348, %r74, 31;
	add.s32 	%r349, %r74, %r348;
	shr.s32 	%r350, %r349, 1;
	shl.b32 	%r351, %r350, 20;
	add.s32 	%r352, %r76, %r351;
	mov.b64 	%fd498, {%r75, %r352};
	sub.s32 	%r353, %r74, %r350;
	shl.b32 	%r354, %r353, 20;
	add.s32 	%r355, %r354, 1072693248;
	mov.b32 	%r356, 0;
	mov.b64 	%fd499, {%r356, %r355};
	mul.f64 	%fd956, %fd499, %fd498;
$L__BB12_78:
	cvt.rn.f32.f64 	%f114, %fd956;
	add.f32 	%f115, %f20, %f22;
	add.f32 	%f116, %f24, %f26;
	add.f32 	%f117, %f28, %f30;
	add.f32 	%f118, %f32, %f34;
	add.f32 	%f119, %f36, %f38;
	add.f32 	%f120, %f40, %f42;
	add.f32 	%f121, %f44, %f46;
	add.f32 	%f122, %f48, %f114;
	add.f32 	%f123, %f115, %f116;
	add.f32 	%f124, %f117, %f118;
	add.f32 	%f125, %f119, %f120;
	add.f32 	%f126, %f121, %f122;
	add.f32 	%f127, %f123, %f124;
	add.f32 	%f128, %f125, %f126;
	add.f32 	%f328, %f127, %f128;
	shl.b32 	%r77, %r159, 13;
	setp.lt.u32 	%p50, %r3, %r77;
	@%p50 bra 	$L__BB12_146;
	add.s32 	%r358, %r77, %r766;
	add.s32 	%r764, %r358, 512;
	mov.b32 	%r765, 0;
$L__BB12_80:
	shl.b32 	%r359, %r159, 13;
	add.s32 	%r766, %r766, %r359;
	add.s32 	%r360, %r158, -8192;
	setp.gt.u32 	%p51, %r766, %r360;
	@%p51 bra 	$L__BB12_130;
	add.s32 	%r361, %r28, %r766;
	mul.wide.u32 	%rd7, %r361, 8;
	add.s64 	%rd3, %rd1, %rd7;
	ld.global.f64 	%fd101, [%rd3];
	fma.rn.f64 	%fd500, %fd101, 0d3FF71547652B82FE, 0d4338000000000000;
	{
	.reg .b32 %temp; 
	mov.b64 	{%r84, %temp}, %fd500;
	}
	mov.f64 	%fd501, 0dC338000000000000;
	add.rn.f64 	%fd502, %fd500, %fd501;
	fma.rn.f64 	%fd503, %fd502, 0dBFE62E42FEFA39EF, %fd101;
	fma.rn.f64 	%fd504, %fd502, 0dBC7ABC9E3B39803F, %fd503;
	fma.rn.f64 	%fd505, %fd504, 0d3E5ADE1569CE2BDF, 0d3E928AF3FCA213EA;
	fma.rn.f64 	%fd506, %fd505, %fd504, 0d3EC71DEE62401315;
	fma.rn.f64 	%fd507, %fd506, %fd504, 0d3EFA01997C89EB71;
	fma.rn.f64 	%fd508, %fd507, %fd504, 0d3F2A01A014761F65;
	fma.rn.f64 	%fd509, %fd508, %fd504, 0d3F56C16C1852B7AF;
	fma.rn.f64 	%fd510, %fd509, %fd504, 0d3F81111111122322;
	fma.rn.f64 	%fd511, %fd510, %fd504, 0d3FA55555555502A1;
	fma.rn.f64 	%fd512, %fd511, %fd504, 0d3FC5555555555511;
	fma.rn.f64 	%fd513, %fd512, %fd504, 0d3FE000000000000B;
	fma.rn.f64 	%fd514, %fd513, %fd504, 0d3FF0000000000000;
	fma.rn.f64 	%fd515, %fd514, %fd504, 0d3FF0000000000000;
	{
	.reg .b32 %temp; 
	mov.b64 	{%r85, %temp}, %fd515;
	}
	{
	.reg .b32 %temp; 
	mov.b64 	{%temp, %r86}, %fd515;
	}
	shl.b32 	%r362, %r84, 20;
	add.s32 	%r363, %r362, %r86;
	mov.b64 	%fd957, {%r85, %r363};
	{
	.reg .b32 %temp; 
	mov.b64 	{%temp, %r364}, %fd101;
	}
	mov.b32 	%f129, %r364;
	abs.f32 	%f52, %f129;
	setp.lt.f32 	%p52, %f52, 0f4086232B;
	@%p52 bra 	$L__BB12_84;
	setp.lt.f64 	%p53, %fd101, 0d0000000000000000;
	add.f64 	%fd516, %fd101, 0d7FF0000000000000;
	selp.f64 	%fd957, 0d0000000000000000, %fd516, %p53;
	setp.geu.f32 	%p54, %f52, 0f40874800;
	@%p54 bra 	$L__BB12_84;
	shr.u32 	%r365, %r84, 31;
	add.s32 	%r366, %r84, %r365;
	shr.s32 	%r367, %r366, 1;
	shl.b32 	%r368, %r367, 20;
	add.s32 	%r369, %r86, %r368;
	mov.b64 	%fd517, {%r85, %r369};
	sub.s32 	%r370, %r84, %r367;
	shl.b32 	%r371, %r370, 20;
	add.s32 	%r372, %r371, 1072693248;
	mov.b32 	%r373, 0;
	mov.b64 	%fd518, {%r373, %r372};
	mul.f64 	%fd957, %fd518, %fd517;
$L__BB12_84:
	cvt.rn.f32.f64 	%f53, %fd957;
	ld.global.f64 	%fd106, [%rd3+4096];
	fma.rn.f64 	%fd519, %fd106, 0d3FF71547652B82FE, 0d4338000000000000;
	{
	.reg .b32 %temp; 
	mov.b64 	{%r87, %temp}, %fd519;
	}
	mov.f64 	%fd520, 0dC338000000000000;
	add.rn.f64 	%fd521, %fd519, %fd520;
	fma.rn.f64 	%fd522, %fd521, 0dBFE62E42FEFA39EF, %fd106;
	fma.rn.f64 	%fd523, %fd521, 0dBC7ABC9E3B39803F, %fd522;
	fma.rn.f64 	%fd524, %fd523, 0d3E5ADE1569CE2BDF, 0d3E928AF3FCA213EA;
	fma.rn.f64 	%fd525, %fd524, %fd523, 0d3EC71DEE62401315;
	fma.rn.f64 	%fd526, %fd525, %fd523, 0d3EFA01997C89EB71;
	fma.rn.f64 	%fd527, %fd526, %fd523, 0d3F2A01A014761F65;
	fma.rn.f64 	%fd528, %fd527, %fd523, 0d3F56C16C1852B7AF;
	fma.rn.f64 	%fd529, %fd528, %fd523, 0d3F81111111122322;
	fma.rn.f64 	%fd530, %fd529, %fd523, 0d3FA55555555502A1;
	fma.rn.f64 	%fd531, %fd530, %fd523, 0d3FC5555555555511;
	fma.rn.f64 	%fd532, %fd531, %fd523, 0d3FE000000000000B;
	fma.rn.f64 	%fd533, %fd532, %fd523, 0d3FF0000000000000;
	fma.rn.f64 	%fd534, %fd533, %fd523, 0d3FF0000000000000;
	{
	.reg .b32 %temp; 
	mov.b64 	{%r88, %temp}, %fd534;
	}
	{
	.reg .b32 %temp; 
	mov.b64 	{%temp, %r89}, %fd534;
	}
	shl.b32 	%r374, %r87, 20;
	add.s32 	%r375, %r374, %r89;
	mov.b64 	%fd958, {%r88, %r375};
	{
	.reg .b32 %temp; 
	mov.b64 	{%temp, %r376}, %fd106;
	}
	mov.b32 	%f130, %r376;
	abs.f32 	%f54, %f130;
	setp.lt.f32 	%p55, %f54, 0f4086232B;
	@%p55 bra 	$L__BB12_87;
	setp.lt.f64 	%p56, %fd106, 0d0000000000000000;
	add.f64 	%fd535, %fd106, 0d7FF0000000000000;
	selp.f64 	%fd958, 0d0000000000000000, %fd535, %p56;
	setp.geu.f32 	%p57, %f54, 0f40874800;
	@%p57 bra 	$L__BB12_87;
	shr.u32 	%r377, %r87, 31;
	add.s32 	%r378, %r87, %r377;
	shr.s32 	%r379, %r378, 1;
	shl.b32 	%r380, %r379, 20;
	add.s32 	%r381, %r89, %r380;
	mov.b64 	%fd536, {%r88, %r381};
	sub.s32 	%r382, %r87, %r379;
	shl.b32 	%r383, %r382, 20;
	add.s32 	%r384, %r383, 1072693248;
	mov.b32 	%r385, 0;
	mov.b64 	%fd537, {%r385, %r384};
	mul.f64 	%fd958, %fd537, %fd536;
$L__BB12_87:
	cvt.rn.f32.f64 	%f55, %fd958;
	ld.global.f64 	%fd111, [%rd3+8192];
	fma.rn.f64 	%fd538, %fd111, 0d3FF71547652B82FE, 0d4338000000000000;
	{
	.reg .b32 %temp; 
	mov.b64 	{%r90, %temp}, %fd538;
	}
	mov.f64 	%fd539, 0dC338000000000000;
	add.rn.f64 	%fd540, %fd538, %fd539;
	fma.rn.f64 	%fd541, %fd540, 0dBFE62E42FEFA39EF, %fd111;
	fma.rn.f64 	%fd542, %fd540, 0dBC7ABC9E3B39803F, %fd541;
	fma.rn.f64 	%fd543, %fd542, 0d3E5ADE1569CE2BDF, 0d3E928AF3FCA213EA;
	fma.rn.f64 	%fd544, %fd543, %fd542, 0d3EC71DEE62401315;
	fma.rn.f64 	%fd545, %fd544, %fd542, 0d3EFA01997C89EB71;
	fma.rn.f64 	%fd546, %fd545, %fd542, 0d3F2A01A014761F65;
	fma.rn.f64 	%fd547, %fd546, %fd542, 0d3F56C16C1852B7AF;
	fma.rn.f64 	%fd548, %fd547, %fd542, 0d3F81111111122322;
	fma.rn.f64 	%fd549, %fd548, %fd542, 0d3FA55555555502A1;
	fma.rn.f64 	%fd550, %fd549, %fd542, 0d3FC5555555555511;
	fma.rn.f64 	%fd551, %fd550, %fd542, 0d3FE000000000000B;
	fma.rn.f64 	%fd552, %fd551, %fd542, 0d3FF0000000000000;
	fma.rn.f64 	%fd553, %fd552, %fd542, 0d3FF0000000000000;
	{
	.reg .b32 %temp; 
	mov.b64 	{%r91, %temp}, %fd553;
	}
	{
	.reg .b32 %temp; 
	mov.b64 	{%temp, %r92}, %fd553;
	}
	shl.b32 	%r386, %r90, 20;
	add.s32 	%r387, %r386, %r92;
	mov.b64 	%fd959, {%r91, %r387};
	{
	.reg .b32 %temp; 
	mov.b64 	{%temp, %r388}, %fd111;
	}
	mov.b32 	%f131, %r388;
	abs.f32 	%f56, %f131;
	setp.lt.f32 	%p58, %f56, 0f4086232B;
	@%p58 bra 	$L__BB12_90;
	setp.lt.f64 	%p59, %fd111, 0d0000000000000000;
	add.f64 	%fd554, %fd111, 0d7FF0000000000000;
	selp.f64 	%fd959, 0d0000000000000000, %fd554, %p59;
	setp.geu.f32 	%p60, %f56, 0f40874800;
	@%p60 bra 	$L__BB12_90;
	shr.u32 	%r389, %r90, 31;
	add.s32 	%r390, %r90, %r389;
	shr.s32 	%r391, %r390, 1;
	shl.b32 	%r392, %r391, 20;
	add.s32 	%r393, %r92, %r392;
	mov.b64 	%fd555, {%r91, %r393};
	sub.s32 	%r394, %r90, %r391;
	shl.b32 	%r395, %r394, 20;
	add.s32 	%r396, %r395, 1072693248;
	mov.b32 	%r397, 0;
	mov.b64 	%fd556, {%r397, %r396};
	mul.f64 	%fd959, %fd556, %fd555;
$L__BB12_90:
	cvt.rn.f32.f64 	%f57, %fd959;
	ld.global.f64 	%fd116, [%rd3+12288];
	fma.rn.f64 	%fd557, %fd116, 0d3FF71547652B82FE, 0d4338000000000000;
	{
	.reg .b32 %temp; 
	mov.b64 	{%r93, %temp}, %fd557;
	}
	mov.f64 	%fd558, 0dC338000000000000;
	add.rn.f64 	%fd559, %fd557, %fd558;
	fma.rn.f64 	%fd560, %fd559, 0dBFE62E42FEFA39EF, %fd116;
	fma.rn.f64 	%fd561, %fd559, 0dBC7ABC9E3B39803F, %fd560;
	fma.rn.f64 	%fd562, %fd561, 0d3E5ADE1569CE2BDF, 0d3E928AF3FCA213EA;
	fma.rn.f64 	%fd563, %fd562, %fd561, 0d3EC71DEE62401315;
	fma.rn.f64 	%fd564, %fd563, %fd561, 0d3EFA01997C89EB71;
	fma.rn.f64 	%fd565, %fd564, %fd561, 0d3F2A01A014761F65;
	fma.rn.f64 	%fd566, %fd565, %fd561, 0d3F56C16C1852B7AF;
	fma.rn.f64 	%fd567, %fd566, %fd561, 0d3F81111111122322;
	fma.rn.f64 	%fd568, %fd567, %fd561, 0d3FA55555555502A1;
	fma.rn.f64 	%fd569, %fd568, %fd561, 0d3FC5555555555511;
	fma.rn.f64 	%fd570, %fd569, %fd561, 0d3FE000000000000B;
	fma.rn.f64 	%fd571, %fd570, %fd561, 0d3FF0000000000000;
	fma.rn.f64 	%fd572, %fd571, %fd561, 0d3FF0000000000000;
	{
	.reg .b32 %temp; 
	mov.b64 	{%r94, %temp}, %fd572;
	}
	{
	.reg .b32 %temp; 
	mov.b64 	{%temp, %r95}, %fd572;
	}
	shl.b32 	%r398, %r93, 20;
	add.s32 	%r399, %r398, %r95;
	mov.b64 	%fd960, {%r94, %r399};
	{
	.reg .b32 %temp; 
	mov.b64 	{%temp, %r400}, %fd116;
	}
	mov.b32 	%f132, %r400;
	abs.f32 	%f58, %f132;
	setp.lt.f32 	%p61, %f58, 0f4086232B;
	@%p61 bra 	$L__BB12_93;
	setp.lt.f64 	%p62, %fd116, 0d0000000000000000;
	add.f64 	%fd573, %fd116, 0d7FF0000000000000;
	selp.f64 	%fd960, 0d0000000000000000, %fd573, %p62;
	setp.geu.f32 	%p63, %f58, 0f40874800;
	@%p63 bra 	$L__BB12_93;
	shr.u32 	%r401, %r93, 31;
	add.s32 	%r402, %r93, %r401;
	shr.s32 	%r403, %r402, 1;
	shl.b32 	%r404, %r403, 20;
	add.s32 	%r405, %r95, %r404;
	mov.b64 	%fd574, {%r94, %r405};
	sub.s32 	%r406, %r93, %r403;
	shl.b32 	%r407, %r406, 20;
	add.s32 	%r408, %r407, 1072693248;
	mov.b32 	%r409, 0;
	mov.b64 	%fd575, {%r409, %r408};
	mul.f64 	%fd960, %fd575, %fd574;
$L__BB12_93:
	cvt.rn.f32.f64 	%f59, %fd960;
	ld.global.f64 	%fd121, [%rd3+16384];
	fma.rn.f64 	%fd576, %fd121, 0d3FF71547652B82FE, 0d4338000000000000;
	{
	.reg .b32 %temp; 
	mov.b64 	{%r96, %temp}, %fd576;
	}
	mov.f64 	%fd577, 0dC338000000000000;
	add.rn.f64 	%fd578, %fd576, %fd577;
	fma.rn.f64 	%fd579, %fd578, 0dBFE62E42FEFA39EF, %fd121;
	fma.rn.f64 	%fd580, %fd578, 0dBC7ABC9E3B39803F, %fd579;
	fma.rn.f64 	%fd581, %fd580, 0d3E5ADE1569CE2BDF, 0d3E928AF3FCA213EA;
	fma.rn.f64 	%fd582, %fd581, %fd580, 0d3EC71DEE62401315;
	fma.rn.f64 	%fd583, %fd582, %fd580, 0d3EFA01997C89EB71;
	fma.rn.f64 	%fd584, %fd583, %fd580, 0d3F2A01A014761F65;
	fma.rn.f64 	%fd585, %fd584, %fd580, 0d3F56C16C1852B7AF;
	fma.rn.f64 	%fd586, %fd585, %fd580, 0d3F81111111122322;
	fma.rn.f64 	%fd587, %fd586, %fd580, 0d3FA55555555502A1;
	fma.rn.f64 	%fd588, %fd587, %fd580, 0d3FC5555555555511;
	fma.rn.f64 	%fd589, %fd588, %fd580, 0d3FE000000000000B;
	fma.rn.f64 	%fd590, %fd589, %fd580, 0d3FF0000000000000;
	fma.rn.f64 	%fd591, %fd590, %fd580, 0d3FF0000000000000;
	{
	.reg .b32 %temp; 
	mov.b64 	{%r97, %temp}, %fd591;
	}
	{
	.reg .b32 %temp; 
	mov.b64 	{%temp, %r98}, %fd591;
	}
	shl.b32 	%r410, %r96, 20;
	add.s32 	%r411, %r410, %r98;
	mov.b64 	%fd961, {%r97, %r411};
	{
	.reg .b32 %temp; 
	mov.b64 	{%temp, %r412}, %fd121;
	}
	mov.b32 	%f133, %r412;
	abs.f32 	%f60, %f133;
	setp.lt.f32 	%p64, %f60, 0f4086232B;
	@%p64 bra 	$L__BB12_96;
	setp.lt.f64 	%p65, %fd121, 0d0000000000000000;
	add.f64 	%fd592, %fd121, 0d7FF0000000000000;
	selp.f64 	%fd961, 0d0000000000000000, %fd592, %p65;
	setp.geu.f32 	%p66, %f60, 0f40874800;
	@%p66 bra 	$L__BB12_96;
	shr.u32 	%r413, %r96, 31;
	add.s32 	%r414, %r96, %r413;
	shr.s32 	%r415, %r414, 1;
	shl.b32 	%r416, %r415, 20;
	add.s32 	%r417, %r98, %r416;
	mov.b64 	%fd593, {%r97, %r417};
	sub.s32 	%r418, %r96, %r415;
	shl.b32 	%r419, %r418, 20;
	add.s32 	%r420, %r419, 1072693248;
	mov.b32 	%r421, 0;
	mov.b64 	%fd594, {%r421, %r420};
	mul.f64 	%fd961, %fd594, %fd593;
$L__BB12_96:
	cvt.rn.f32.f64 	%f61, %fd961;
	ld.global.f64 	%fd126, [%rd3+20480];
	fma.rn.f64 	%fd595, %fd126, 0d3FF71547652B82FE, 0d4338000000000000;
	{
	.reg .b32 %temp; 
	mov.b64 	{%r99, %temp}, %fd595;
	}
	mov.f64 	%fd596, 0dC338000000000000;
	add.rn.f64 	%fd597, %fd595, %fd596;
	fma.rn.f64 	%fd598, %fd597, 0dBFE62E42FEFA39EF, %fd126;
	fma.rn.f64 	%fd599, %fd597, 0dBC7ABC9E3B39803F, %fd598;
	fma.rn.f64 	%fd600, %fd599, 0d3E5ADE1569CE2BDF, 0d3E928AF3FCA213EA;
	fma.rn.f64 	%fd601, %fd600, %fd599, 0d3EC71DEE62401315;
	fma.rn.f64 	%fd602, %fd601, %fd599, 0d3EFA01997C89EB71;
	fma.rn.f64 	%fd603, %fd602, %fd599, 0d3F2A01A014761F65;
	fma.rn.f64 	%fd604, %fd603, %fd599, 0d3F56C16C1852B7AF;
	fma.rn.f64 	%fd605, %fd604, %fd599, 0d3F81111111122322;
	fma.rn.f64 	%fd606, %fd605, %fd599, 0d3FA55555555502A1;
	fma.rn.f64 	%fd607, %fd606, %fd599, 0d3FC5555555555511;
	fma.rn.f64 	%fd608, %fd607, %fd599, 0d3FE000000000000B;
	fma.rn.f64 	%fd609, %fd608, %fd599, 0d3FF0000000000000;
	fma.rn.f64 	%fd610, %fd609, %fd599, 0d3FF0000000000000;
	{
	.reg .b32 %temp; 
	mov.b64 	{%r100, %temp}, %fd610;
	}
	{
	.reg .b32 %temp; 
	mov.b64 	{%temp, %r101}, %fd610;
	}
	shl.b32 	%r422, %r99, 20;
	add.s32 	%r423, %r422, %r101;
	mov.b64 	%fd962, {%r100, %r423};
	{
	.reg .b32 %temp; 
	mov.b64 	{%temp, %r424}, %fd126;
	}
	mov.b32 	%f134, %r424;
	abs.f32 	%f62, %f134;
	setp.lt.f32 	%p67, %f62, 0f4086232B;
	@%p67 bra 	$L__BB12_99;
	setp.lt.f64 	%p68, %fd126, 0d0000000000000000;
	add.f64 	%fd611, %fd126, 0d7FF0000000000000;
	selp.f64 	%fd962, 0d0000000000000000, %fd611, %p68;
	setp.geu.f32 	%p69, %f62, 0f40874800;
	@%p69 bra 	$L__BB12_99;
	shr.u32 	%r425, %r99, 31;
	add.s32 	%r426, %r99, %r425;
	shr.s32 	%r427, %r426, 1;
	shl.b32 	%r428, %r427, 20;
	add.s32 	%r429, %r101, %r428;
	mov.b64 	%fd612, {%r100, %r429};
	sub.s32 	%r430, %r99, %r427;
	shl.b32 	%r431, %r430, 20;
	add.s32 	%r432, %r431, 1072693248;
	mov.b32 	%r433, 0;
	mov.b64 	%fd613, {%r433, %r432};
	mul.f64 	%fd962, %fd613, %fd612;
$L__BB12_99:
	cvt.rn.f32.f64 	%f63, %fd962;
	ld.global.f64 	%fd131, [%rd3+24576];
	fma.rn.f64 	%fd614, %fd131, 0d3FF71547652B82FE, 0d4338000000000000;
	{
	.reg .b32 %temp; 
	mov.b64 	{%r102, %temp}, %fd614;
	}
	mov.f64 	%fd615, 0dC338000000000000;
	add.rn.f64 	%fd616, %fd614, %fd615;
	fma.rn.f64 	%fd617, %fd616, 0dBFE62E42FEFA39EF, %fd131;
	fma.rn.f64 	%fd618, %fd616, 0dBC7ABC9E3B39803F, %fd617;
	fma.rn.f64 	%fd619, %fd618, 0d3E5ADE1569CE2BDF, 0d3E928AF3FCA213EA;
	fma.rn.f64 	%fd620, %fd619, %fd618, 0d3EC71DEE62401315;
	fma.rn.f64 	%fd621, %fd620, %fd618, 0d3EFA01997C89EB71;
	fma.rn.f64 	%fd622, %fd621, %fd618, 0d3F2A01A014761F65;
	fma.rn.f64 	%fd623, %fd622, %fd618, 0d3F56C16C1852B7AF;
	fma.rn.f64 	%fd624, %fd623, %fd618, 0d3F81111111122322;
	fma.rn.f64 	%fd625, %fd624, %fd618, 0d3FA55555555502A1;
	fma.rn.f64 	%fd626, %fd625, %fd618, 0d3FC5555555555511;
	fma.rn.f64 	%fd627, %fd626, %fd618, 0d3FE000000000000B;
	fma.rn.f64 	%fd628, %fd627, %fd618, 0d3FF0000000000000;
	fma.rn.f64 	%fd629, %fd628, %fd618, 0d3FF0000000000000;
	{
	.reg .b32 %temp; 
	mov.b64 	{%r103, %temp}, %fd629;
	}
	{
	.reg .b32 %temp; 
	mov.b64 	{%temp, %r104}, %fd629;
	}
	shl.b32 	%r434, %r102, 20;
	add.s32 	%r435, %r434, %r104;
	mov.b64 	%fd963, {%r103, %r435};
	{
	.reg .b32 %temp; 
	mov.b64 	{%temp, %r436}, %fd131;
	}
	mov.b32 	%f135, %r436;
	abs.f32 	%f64, %f135;
	setp.lt.f32 	%p70, %f64, 0f4086232B;
	@%p70 bra 	$L__BB12_102;
	setp.lt.f64 	%p71, %fd131, 0d0000000000000000;
	add.f64 	%fd630, %fd131, 0d7FF0000000000000;
	selp.f64 	%fd963, 0d0000000000000000, %fd630, %p71;
	setp.geu.f32 	%p72, %f64, 0f40874800;
	@%p72 bra 	$L__BB12_102;
	shr.u32 	%r437, %r102, 31;
	add.s32 	%r438, %r102, %r437;
	shr.s32 	%r439, %r438, 1;
	shl.b32 	%r440, %r439, 20;
	add.s32 	%r441, %r104, %r440;
	mov.b64 	%fd631, {%r103, %r441};
	sub.s32 	%r442, %r102, %r439;
	shl.b32 	%r443, %r442, 20;
	add.s32 	%r444, %r443, 1072693248;
	mov.b32 	%r445, 0;
	mov.b64 	%fd632, {%r445, %r444};
	mul.f64 	%fd963, %fd632, %fd631;
$L__BB12_102:
	cvt.rn.f32.f64 	%f65, %fd963;
	ld.global.f64 	%fd136, [%rd3+28672];
	fma.rn.f64 	%fd633, %fd136, 0d3FF71547652B82FE, 0d4338000000000000;
	{
	.reg .b32 %temp; 
	mov.b64 	{%r105, %temp}, %fd633;
	}
	mov.f64 	%fd634, 0dC338000000000000;
	add.rn.f64 	%fd635, %fd633, %fd634;
	fma.rn.f64 	%fd636, %fd635, 0dBFE62E42FEFA39EF, %fd136;
	fma.rn.f64 	%fd637, %fd635, 0dBC7ABC9E3B39803F, %fd636;
	fma.rn.f64 	%fd638, %fd637, 0d3E5ADE1569CE2BDF, 0d3E928AF3FCA213EA;
	fma.rn.f64 	%fd639, %fd638, %fd637, 0d3EC71DEE62401315;
	fma.rn.f64 	%fd640, %fd639, %fd637, 0d3EFA01997C89EB71;
	fma.rn.f64 	%fd641, %fd640, %fd637, 0d3F2A01A014761F65;
	fma.rn.f64 	%fd642, %fd641, %fd637, 0d3F56C16C1852B7AF;
	fma.rn.f64 	%fd643, %fd642, %fd637, 0d3F81111111122322;
	fma.rn.f64 	%fd644, %fd643, %fd637, 0d3FA55555555502A1;
	fma.rn.f64 	%fd645, %fd644, %fd637, 0d3FC5555555555511;
	fma.rn.f64 	%fd646, %fd645, %fd637, 0d3FE000000000000B;
	fma.rn.f64 	%fd647, %fd646, %fd637, 0d3FF0000000000000;
	fma.rn.f64 	%fd648, %fd647, %fd637, 0d3FF0000000000000;
	{
	.reg .b32 %temp; 
	mov.b64 	{%r106, %temp}, %fd648;
	}
	{
	.reg .b32 %temp; 
	mov.b64 	{%temp, %r107}, %fd648;
	}
	shl.b32 	%r446, %r105, 20;
	add.s32 	%r447, %r446, %r107;
	mov.b64 	%fd964, {%r106, %r447};
	{
	.reg .b32 %temp; 
	mov.b64 	{%temp, %r448}, %fd136;
	}
	mov.b32 	%f136, %r448;
	abs.f32 	%f66, %f136;
	setp.lt.f32 	%p73, %f66, 0f4086232B;
	@%p73 bra 	$L__BB12_105;
	setp.lt.f64 	%p74, %fd136, 0d0000000000000000;
	add.f64 	%fd649, %fd136, 0d7FF0000000000000;
	selp.f64 	%fd964, 0d0000000000000000, %fd649, %p74;
	setp.geu.f32 	%p75, %f66, 0f40874800;
	@%p75 bra 	$L__BB12_105;
	shr.u32 	%r449, %r105, 31;
	add.s32 	%r450, %r105, %r449;
	shr.s32 	%r451, %r450, 1;
	shl.b32 	%r452, %r451, 20;
	add.s32 	%r453, %r107, %r452;
	mov.b64 	%fd650, {%r106, %r453};
	sub.s32 	%r454, %r105, %r451;
	shl.b32 	%r455, %r454, 20;
	add.s32 	%r456, %r455, 1072693248;
	mov.b32 	%r457, 0;
	mov.b64 	%fd651, {%r457, %r456};
	mul.f64 	%fd964, %fd651, %fd650;
$L__BB12_105:
	cvt.rn.f32.f64 	%f67, %fd964;
	ld.global.f64 	%fd141, [%rd3+32768];
	fma.rn.f64 	%fd652, %fd141, 0d3FF71547652B82FE, 0d4338000000000000;
	{
	.reg .b32 %temp; 
	mov.b64 	{%r108, %temp}, %fd652;
	}
	mov.f64 	%fd653, 0dC338000000000000;
	add.rn.f64 	%fd654, %fd652, %fd653;
	fma.rn.f64 	%fd655, %fd654, 0dBFE62E42FEFA39EF, %fd141;
	fma.rn.f64 	%fd656, %fd654, 0dBC7ABC9E3B39803F, %fd655;
	fma.rn.f64 	%fd657, %fd656, 0d3E5ADE1569CE2BDF, 0d3E928AF3FCA213EA;
	fma.rn.f64 	%fd658, %fd657, %fd656, 0d3EC71DEE62401315;
	fma.rn.f64 	%fd659, %fd658, %fd656, 0d3EFA01997C89EB71;
	fma.rn.f64 	%fd660, %fd659, %fd656, 0d3F2A01A014761F65;
	fma.rn.f64 	%fd661, %fd660, %fd656, 0d3F56C16C1852B7AF;
	fma.rn.f64 	%fd662, %fd661, %fd656, 0d3F81111111122322;
	fma.rn.f64 	%fd663, %fd662, %fd656, 0d3FA55555555502A1;
	fma.rn.f64 	%fd664, %fd663, %fd656, 0d3FC5555555555511;
	fma.rn.f64 	%fd665, %fd664, %fd656, 0d3FE000000000000B;
	fma.rn.f64 	%fd666, %fd665, %fd656, 0d3FF0000000000000;
	fma.rn.f64 	%fd667, %fd666, %fd656, 0d3FF0000000000000;
	{
	.reg .b32 %temp; 
	mov.b64 	{%r109, %temp}, %fd667;
	}
	{
	.reg .b32 %temp; 
	mov.b64 	{%temp, %r110}, %fd667;
	}
	shl.b32 	%r458, %r108, 20;
	add.s32 	%r459, %r458, %r110;
	mov.b64 	%fd965, {%r109, %r459};
	{
	.reg .b32 %temp; 
	mov.b64 	{%temp, %r460}, %fd141;
	}
	mov.b32 	%f137, %r460;
	abs.f32 	%f68, %f137;
	setp.lt.f32 	%p76, %f68, 0f4086232B;
	@%p76 bra 	$L__BB12_108;
	setp.lt.f64 	%p77, %fd141, 0d0000000000000000;
	add.f64 	%fd668, %fd141, 0d7FF0000000000000;
	selp.f64 	%fd965, 0d0000000000000000, %fd668, %p77;
	setp.geu.f32 	%p78, %f68, 0f40874800;
	@%p78 bra 	$L__BB12_108;
	shr.u32 	%r461, %r108, 31;
	add.s32 	%r462, %r108, %r461;
	shr.s32 	%r463, %r462, 1;
	shl.b32 	%r464, %r463, 20;
	add.s32 	%r465, %r110, %r464;
	mov.b64 	%fd669, {%r109, %r465};
	sub.s32 	%r466, %r108, %r463;
	shl.b32 	%r467, %r466, 20;
	add.s32 	%r468, %r467, 1072693248;
	mov.b32 	%r469, 0;
	mov.b64 	%fd670, {%r469, %r468};
	mul.f64 	%fd965, %fd670, %fd669;
$L__BB12_108:
	cvt.rn.f32.f64 	%f69, %fd965;
	ld.global.f64 	%fd146, [%rd3+36864];
	fma.rn.f64 	%fd671, %fd146, 0d3FF71547652B82FE, 0d4338000000000000;
	{
	.reg .b32 %temp; 
	mov.b64 	{%r111, %temp}, %fd671;
	}
	mov.f64 	%fd672, 0dC338000000000000;
	add.rn.f64 	%fd673, %fd671, %fd672;
	fma.rn.f64 	%fd674, %fd673, 0dBFE62E42FEFA39EF, %fd146;
	fma.rn.f64 	%fd675, %fd673, 0dBC7ABC9E3B39803F, %fd674;
	fma.rn.f64 	%fd676, %fd675, 0d3E5ADE1569CE2BDF, 0d3E928AF3FCA213EA;
	fma.rn.f64 	%fd677, %fd676, %fd675, 0d3EC71DEE62401315;
	fma.rn.f64 	%fd678, %fd677, %fd675, 0d3EFA01997C89EB71;
	fma.rn.f64 	%fd679, %fd678, %fd675, 0d3F2A01A014761F65;
	fma.rn.f64 	%fd680, %fd679, %fd675, 0d3F56C16C1852B7AF;
	fma.rn.f64 	%fd681, %fd680, %fd675, 0d3F81111111122322;
	fma.rn.f64 	%fd682, %fd681, %fd675, 0d3FA55555555502A1;
	fma.rn.f64 	%fd683, %fd682, %fd675, 0d3FC5555555555511;
	fma.rn.f64 	%fd684, %fd683, %fd675, 0d3FE000000000000B;
	fma.rn.f64 	%fd685, %fd684, %fd675, 0d3FF0000000000000;
	fma.rn.f64 	%fd686, %fd685, %fd675, 0d3FF0000000000000;
	{
	.reg .b32 %temp; 
	mov.b64 	{%r112, %temp}, %fd686;
	}
	{
	.reg .b32 %temp; 
	mov.b64 	{%temp, %r113}, %fd686;
	}
	shl.b32 	%r470, %r111, 20;
	add.s32 	%r471, %r470, %r113;
	mov.b64 	%fd966, {%r112, %r471};
	{
	.reg .b32 %temp; 
	mov.b64 	{%temp, %r472}, %fd146;
	}
	mov.b32 	%f138, %r472;
	abs.f32 	%f70, %f138;
	setp.lt.f32 	%p79, %f70, 0f4086232B;
	@%p79 bra 	$L__BB12_111;
	setp.lt.f64 	%p80, %fd146, 0d0000000000000000;
	add.f64 	%fd687, %fd146, 0d7FF0000000000000;
	selp.f64 	%fd966, 0d0000000000000000, %fd687, %p80;
	setp.geu.f32 	%p81, %f70, 0f40874800;
	@%p81 bra 	$L__BB12_111;
	shr.u32 	%r473, %r111, 31;
	add.s32 	%r474, %r111, %r473;
	shr.s32 	%r475, %r474, 1;
	shl.b32 	%r476, %r475, 20;
	add.s32 	%r477, %r113, %r476;
	mov.b64 	%fd688, {%r112, %r477};
	sub.s32 	%r478, %r111, %r475;
	shl.b32 	%r479, %r478, 20;
	add.s32 	%r480, %r479, 1072693248;
	mov.b32 	%r481, 0;
	mov.b64 	%fd689, {%r481, %r480};
	mul.f64 	%fd966, %fd689, %fd688;
$L__BB12_111:
	cvt.rn.f32.f64 	%f71, %fd966;
	ld.global.f64 	%fd151, [%rd3+40960];
	fma.rn.f64 	%fd690, %fd151, 0d3FF71547652B82FE, 0d4338000000000000;
	{
	.reg .b32 %temp; 
	mov.b64 	{%r114, %temp}, %fd690;
	}
	mov.f64 	%fd691, 0dC338000000000000;
	add.rn.f64 	%fd692, %fd690, %fd691;
	fma.rn.f64 	%fd693, %fd692, 0dBFE62E42FEFA39EF, %fd151;
	fma.rn.f64 	%fd694, %fd692, 0dBC7ABC9E3B39803F, %fd693;
	fma.rn.f64 	%fd695, %fd694, 0d3E5ADE1569CE2BDF, 0d3E928AF3FCA213EA;
	fma.rn.f64 	%fd696, %fd695, %fd694, 0d3EC71DEE62401315;
	fma.rn.f64 	%fd697, %fd696, %fd694, 0d3EFA01997C89EB71;
	fma.rn.f64 	%fd698, %fd697, %fd694, 0d3F2A01A014761F65;
	fma.rn.f64 	%fd699, %fd698, %fd694, 0d3F56C16C1852B7AF;
	fma.rn.f64 	%fd700, %fd699, %fd694, 0d3F81111111122322;
	fma.rn.f64 	%fd701, %fd700, %fd694, 0d3FA55555555502A1;
	fma.rn.f64 	%fd702, %fd701, %fd694, 0d3FC5555555555511;
	fma.rn.f64 	%fd703, %fd702, %fd694, 0d3FE000000000000B;
	fma.rn.f64 	%fd704, %fd703, %fd694, 0d3FF0000000000000;
	fma.rn.f64 	%fd705, %fd704, %fd694, 0d3FF0000000000000;
	{
	.reg .b32 %temp; 
	mov.b64 	{%r115, %temp}, %fd705;
	}
	{
	.reg .b32 %temp; 
	mov.b64 	{%temp, %r116}, %fd705;
	}
	shl.b32 	%r482, %r114, 20;
	add.s32 	%r483, %r482, %r116;
	mov.b64 	%fd967, {%r115, %r483};
	{
	.reg .b32 %temp; 
	mov.b64 	{%temp, %r484}, %fd151;
	}
	mov.b32 	%f139, %r484;
	abs.f32 	%f72, %f139;
	setp.lt.f32 	%p82, %f72, 0f4086232B;
	@%p82 bra 	$L__BB12_114;
	setp.lt.f64 	%p83, %fd151, 0d0000000000000000;
	add.f64 	%fd706, %fd151, 0d7FF0000000000000;
	selp.f64 	%fd967, 0d0000000000000000, %fd706, %p83;
	setp.geu.f32 	%p84, %f72, 0f40874800;
	@%p84 bra 	$L__BB12_114;
	shr.u32 	%r485, %r114, 31;
	add.s32 	%r486, %r114, %r485;
	shr.s32 	%r487, %r486, 1;
	shl.b32 	%r488, %r487, 20;
	add.s32 	%r489, %r116, %r488;
	mov.b64 	%fd707, {%r115, %r489};
	sub.s32 	%r490, %r114, %r487;
	shl.b32 	%r491, %r490, 20;
	add.s32 	%r492, %r491, 1072693248;
	mov.b32 	%r493, 0;
	mov.b64 	%fd708, {%r493, %r492};
	mul.f64 	%fd967, %fd708, %fd707;
$L__BB12_114:
	cvt.rn.f32.f64 	%f73, %fd967;
	ld.global.f64 	%fd156, [%rd3+45056];
	fma.rn.f64 	%fd709, %fd156, 0d3FF71547652B82FE, 0d4338000000000000;
	{
	.reg .b32 %temp; 
	mov.b64 	{%r117, %temp}, %fd709;
	}
	mov.f64 	%fd710, 0dC338000000000000;
	add.rn.f64 	%fd711, %fd709, %fd710;
	fma.rn.f64 	%fd712, %fd711, 0dBFE62E42FEFA39EF, %fd156;
	fma.rn.f64 	%fd713, %fd711, 0dBC7ABC9E3B39803F, %fd712;
	fma.rn.f64 	%fd714, %fd713, 0d3E5ADE1569CE2BDF, 0d3E928AF3FCA213EA;
	fma.rn.f64 	%fd715, %fd714, %fd713, 0d3EC71DEE62401315;
	fma.rn.f64 	%fd716, %fd715, %fd713, 0d3EFA01997C89EB71;
	fma.rn.f64 	%fd717, %fd716, %fd713, 0d3F2A01A014761F65;
	fma.rn.f64 	%fd718, %fd717, %fd713, 0d3F56C16C1852B7AF;
	fma.rn.f64 	%fd719, %fd718, %fd713, 0d3F81111111122322;
	fma.rn.f64 	%fd720, %fd719, %fd713, 0d3FA55555555502A1;
	fma.rn.f64 	%fd721, %fd720, %fd713, 0d3FC5555555555511;
	fma.rn.f64 	%fd722, %fd721, %fd713, 0d3FE000000000000B;
	fma.rn.f64 	%fd723, %fd722, %fd713, 0d3FF0000000000000;
	fma.rn.f64 	%fd724, %fd723, %fd713, 0d3FF0000000000000;
	{
	.reg .b32 %temp; 
	mov.b64 	{%r118, %temp}, %fd724;
	}
	{
	.reg .b32 %temp; 
	mov.b64 	{%temp, %r119}, %fd724;
	}
	shl.b32 	%r494, %r117, 20;
	add.s32 	%r495, %r494, %r119;
	mov.b64 	%fd968, {%r118, %r495};
	{
	.reg .b32 %temp; 
	mov.b64 	{%temp, %r496}, %fd156;
	}
	mov.b32 	%f140, %r496;
	abs.f32 	%f74, %f140;
	setp.lt.f32 	%p85, %f74, 0f4086232B;
	@%p85 bra 	$L__BB12_117;
	setp.lt.f64 	%p86, %fd156, 0d0000000000000000;
	add.f64 	%fd725, %fd156, 0d7FF0000000000000;
	selp.f64 	%fd968, 0d0000000000000000, %fd725, %p86;
	setp.geu.f32 	%p87, %f74, 0f40874800;
	@%p87 bra 	$L__BB12_117;
	shr.u32 	%r497, %r117, 31;
	add.s32 	%r498, %r117, %r497;
	shr.s32 	%r499, %r498, 1;
	shl.b32 	%r500, %r499, 20;
	add.s32 	%r501, %r119, %r500;
	mov.b64 	%fd726, {%r118, %r501};
	sub.s32 	%r502, %r117, %r499;
	shl.b32 	%r503, %r502, 20;
	add.s32 	%r504, %r503, 1072693248;
	mov.b32 	%r505, 0;
	mov.b64 	%fd727, {%r505, %r504};
	mul.f64 	%fd968, %fd727, %fd726;
$L__BB12_117:
	cvt.rn.f32.f64 	%f75, %fd968;
	ld.global.f64 	%fd161, [%rd3+49152];
	fma.rn.f64 	%fd728, %fd161, 0d3FF71547652B82FE, 0d4338000000000000;
	{
	.reg .b32 %temp; 
	mov.b64 	{%r120, %temp}, %fd728;
	}
	mov.f64 	%fd729, 0dC338000000000000;
	add.rn.f64 	%fd730, %fd728, %fd729;
	fma.rn.f64 	%fd731, %fd730, 0dBFE62E42FEFA39EF, %fd161;
	fma.rn.f64 	%fd732, %fd730, 0dBC7ABC9E3B39803F, %fd731;
	fma.rn.f64 	%fd733, %fd732, 0d3E5ADE1569CE2BDF, 0d3E928AF3FCA213EA;
	fma.rn.f64 	%fd734, %fd733, %fd732, 0d3EC71DEE62401315;
	fma.rn.f64 	%fd735, %fd734, %fd732, 0d3EFA01997C89EB71;
	fma.rn.f64 	%fd736, %fd735, %fd732, 0d3F2A01A014761F65;
	fma.rn.f64 	%fd737, %fd736, %fd732, 0d3F56C16C1852B7AF;
	fma.rn.f64 	%fd738, %fd737, %fd732, 0d3F81111111122322;
	fma.rn.f64 	%fd739, %fd738, %fd732, 0d3FA55555555502A1;
	fma.rn.f64 	%fd740, %fd739, %fd732, 0d3FC5555555555511;
	fma.rn.f64 	%fd741, %fd740, %fd732, 0d3FE000000000000B;
	fma.rn.f64 	%fd742, %fd741, %fd732, 0d3FF0000000000000;
	fma.rn.f64 	%fd743, %fd742, %fd732, 0d3FF0000000000000;
	{
	.reg .b32 %temp; 
	mov.b64 	{%r121, %temp}, %fd743;
	}
	{
	.reg .b32 %temp; 
	mov.b64 	{%temp, %r122}, %fd743;
	}
	shl.b32 	%r506, %r120, 20;
	add.s32 	%r507, %r506, %r122;
	mov.b64 	%fd969, {%r121, %r507};
	{
	.reg .b32 %temp; 
	mov.b64 	{%temp, %r508}, %fd161;
	}
	mov.b32 	%f141, %r508;
	abs.f32 	%f76, %f141;
	setp.lt.f32 	%p88, %f76, 0f4086232B;
	@%p88 bra 	$L__BB12_120;
	setp.lt.f64 	%p89, %fd161, 0d0000000000000000;
	add.f64 	%fd744, %fd161, 0d7FF0000000000000;
	selp.f64 	%fd969, 0d0000000000000000, %fd744, %p89;
	setp.geu.f32 	%p90, %f76, 0f40874800;
	@%p90 bra 	$L__BB12_120;
	shr.u32 	%r509, %r120, 31;
	add.s32 	%r510, %r120, %r509;
	shr.s32 	%r511, %r510, 1;
	shl.b32 	%r512, %r511, 20;
	add.s32 	%r513, %r122, %r512;
	mov.b64 	%fd745, {%r121, %r513};
	sub.s32 	%r514, %r120, %r511;
	shl.b32 	%r515, %r514, 20;
	add.s32 	%r516, %r515, 1072693248;
	mov.b32 	%r517, 0;
	mov.b64 	%fd746, {%r517, %r516};
	mul.f64 	%fd969, %fd746, %fd745;
$L__BB12_120:
	cvt.rn.f32.f64 	%f77, %fd969;
	ld.global.f64 	%fd166, [%rd3+53248];
	fma.rn.f64 	%fd747, %fd166, 0d3FF71547652B82FE, 0d4338000000000000;
	{
	.reg .b32 %temp; 
	mov.b64 	{%r123, %temp}, %fd747;
	}
	mov.f64 	%fd748, 0dC338000000000000;
	add.rn.f64 	%fd749, %fd747, %fd748;
	fma.rn.f64 	%fd750, %fd749, 0dBFE62E42FEFA39EF, %fd166;
	fma.rn.f64 	%fd751, %fd749, 0dBC7ABC9E3B39803F, %fd750;
	fma.rn.f64 	%fd752, %fd751, 0d3E5ADE1569CE2BDF, 0d3E928AF3FCA213EA;
	fma.rn.f64 	%fd753, %fd752, %fd751, 0d3EC71DEE62401315;
	fma.rn.f64 	%fd754, %fd753, %fd751, 0d3EFA01997C89EB71;
	fma.rn.f64 	%fd755, %fd754, %fd751, 0d3F2A01A014761F65;
	fma.rn.f64 	%fd756, %fd755, %fd751, 0d3F56C16C1852B7AF;
	fma.rn.f64 	%fd757, %fd756, %fd751, 0d3F81111111122322;
	fma.rn.f64 	%fd758, %fd757, %fd751, 0d3FA55555555502A1;
	fma.rn.f64 	%fd759, %fd758, %fd751, 0d3FC5555555555511;
	fma.rn.f64 	%fd760, %fd759, %fd751, 0d3FE000000000000B;
	fma.rn.f64 	%fd761, %fd760, %fd751, 0d3FF0000000000000;
	fma.rn.f64 	%fd762, %fd761, %fd751, 0d3FF0000000000000;
	{
	.reg .b32 %temp; 
	mov.b64 	{%r124, %temp}, %fd762;
	}
	{
	.reg .b32 %temp; 
	mov.b64 	{%temp, %r125}, %fd762;
	}
	shl.b32 	%r518, %r123, 20;
	add.s32 	%r519, %r518, %r125;
	mov.b64 	%fd970, {%r124, %r519};
	{
	.reg .b32 %temp; 
	mov.b64 	{%temp, %r520}, %fd166;
	}
	mov.b32 	%f142, %r520;
	abs.f32 	%f78, %f142;
	setp.lt.f32 	%p91, %f78, 0f4086232B;
	@%p91 bra 	$L__BB12_123;
	setp.lt.f64 	%p92, %fd166, 0d0000000000000000;
	add.f64 	%fd763, %fd166, 0d7FF0000000000000;
	selp.f64 	%fd970, 0d0000000000000000, %fd763, %p92;
	setp.geu.f32 	%p93, %f78, 0f40874800;
	@%p93 bra 	$L__BB12_123;
	shr.u32 	%r521, %r123, 31;
	add.s32 	%r522, %r123, %r521;
	shr.s32 	%r523, %r522, 1;
	shl.b32 	%r524, %r523, 20;
	add.s32 	%r525, %r125, %r524;
	mov.b64 	%fd764, {%r124, %r525};
	sub.s32 	%r526, %r123, %r523;
	shl.b32 	%r527, %r526, 20;
	add.s32 	%r528, %r527, 1072693248;
	mov.b32 	%r529, 0;
	mov.b64 	%fd765, {%r529, %r528};
	mul.f64 	%fd970, %fd765, %fd764;
$L__BB12_123:
	cvt.rn.f32.f64 	%f79, %fd970;
	ld.global.f64 	%fd171, [%rd3+57344];
	fma.rn.f64 	%fd766, %fd171, 0d3FF71547652B82FE, 0d4338000000000000;
	{
	.reg .b32 %temp; 
	mov.b64 	{%r126, %temp}, %fd766;
	}
	mov.f64 	%fd767, 0dC338000000000000;
	add.rn.f64 	%fd768, %fd766, %fd767;
	fma.rn.f64 	%fd769, %fd768, 0dBFE62E42FEFA39EF, %fd171;
	fma.rn.f64 	%fd770, %fd768, 0dBC7ABC9E3B39803F, %fd769;
	fma.rn.f64 	%fd771, %fd770, 0d3E5ADE1569CE2BDF, 0d3E928AF3FCA213EA;
	fma.rn.f64 	%fd772, %fd771, %fd770, 0d3EC71DEE62401315;
	fma.rn.f64 	%fd773, %fd772, %fd770, 0d3EFA01997C89EB71;
	fma.rn.f64 	%fd774, %fd773, %fd770, 0d3F2A01A014761F65;
	fma.rn.f64 	%fd775, %fd774, %fd770, 0d3F56C16C1852B7AF;
	fma.rn.f64 	%fd776, %fd775, %fd770, 0d3F81111111122322;
	fma.rn.f64 	%fd777, %fd776, %fd770, 0d3FA55555555502A1;
	fma.rn.f64 	%fd778, %fd777, %fd770, 0d3FC5555555555511;
	fma.rn.f64 	%fd779, %fd778, %fd770, 0d3FE000000000000B;
	fma.rn.f64 	%fd780, %fd779, %fd770, 0d3FF0000000000000;
	fma.rn.f64 	%fd781, %fd780, %fd770, 0d3FF0000000000000;
	{
	.reg .b32 %temp; 
	mov.b64 	{%r127, %temp}, %fd781;
	}
	{
	.reg .b32 %temp; 
	mov.b64 	{%temp, %r128}, %fd781;
	}
	shl.b32 	%r530, %r126, 20;
	add.s32 	%r531, %r530, %r128;
	mov.b64 	%fd971, {%r127, %r531};
	{
	.reg .b32 %temp; 
	mov.b64 	{%temp, %r532}, %fd171;
	}
	mov.b32 	%f143, %r532;
	abs.f32 	%f80, %f143;
	setp.lt.f32 	%p94, %f80, 0f4086232B;
	@%p94 bra 	$L__BB12_126;
	setp.lt.f64 	%p95, %fd171, 0d0000000000000000;
	add.f64 	%fd782, %fd171, 0d7FF0000000000000;
	selp.f64 	%fd971, 0d0000000000000000, %fd782, %p95;
	setp.geu.f32 	%p96, %f80, 0f40874800;
	@%p96 bra 	$L__BB12_126;
	shr.u32 	%r533, %r126, 31;
	add.s32 	%r534, %r126, %r533;
	shr.s32 	%r535, %r534, 1;
	shl.b32 	%r536, %r535, 20;
	add.s32 	%r537, %r128, %r536;
	mov.b64 	%fd783, {%r127, %r537};
	sub.s32 	%r538, %r126, %r535;
	shl.b32 	%r539, %r538, 20;
	add.s32 	%r540, %r539, 1072693248;
	mov.b32 	%r541, 0;
	mov.b64 	%fd784, {%r541, %r540};
	mul.f64 	%fd971, %fd784, %fd783;
$L__BB12_126:
	cvt.rn.f32.f64 	%f81, %fd971;
	ld.global.f64 	%fd176, [%rd3+61440];
	fma.rn.f64 	%fd785, %fd176, 0d3FF71547652B82FE, 0d4338000000000000;
	{
	.reg .b32 %temp; 
	mov.b64 	{%r129, %temp}, %fd785;
	}
	mov.f64 	%fd786, 0dC338000000000000;
	add.rn.f64 	%fd787, %fd785, %fd786;
	fma.rn.f64 	%fd788, %fd787, 0dBFE62E42FEFA39EF, %fd176;
	fma.rn.f64 	%fd789, %fd787, 0dBC7ABC9E3B39803F, %fd788;
	fma.rn.f64 	%fd790, %fd789, 0d3E5ADE1569CE2BDF, 0d3E928AF3FCA213EA;
	fma.rn.f64 	%fd791, %fd790, %fd789, 0d3EC71DEE62401315;
	fma.rn.f64 	%fd792, %fd791, %fd789, 0d3EFA01997C89EB71;
	fma.rn.f64 	%fd793, %fd792, %fd789, 0d3F2A01A014761F65;
	fma.rn.f64 	%fd794, %fd793, %fd789, 0d3F56C16C1852B7AF;
	fma.rn.f64 	%fd795, %fd794, %fd789, 0d3F81111111122322;
	fma.rn.f64 	%fd796, %fd795, %fd789, 0d3FA55555555502A1;
	fma.rn.f64 	%fd797, %fd796, %fd789, 0d3FC5555555555511;
	fma.rn.f64 	%fd798, %fd797, %fd789, 0d3FE000000000000B;
	fma.rn.f64 	%fd799, %fd798, %fd789, 0d3FF0000000000000;
	fma.rn.f64 	%fd800, %fd799, %fd789, 0d3FF0000000000000;
	{
	.reg .b32 %temp; 
	mov.b64 	{%r130, %temp}, %fd800;
	}
	{
	.reg .b32 %temp; 
	mov.b64 	{%temp, %r131}, %fd800;
	}
	shl.b32 	%r542, %r129, 20;
	add.s32 	%r543, %r542, %r131;
	mov.b64 	%fd972, {%r130, %r543};
	{
	.reg .b32 %temp; 
	mov.b64 	{%temp, %r544}, %fd176;
	}
	mov.b32 	%f144, %r544;
	abs.f32 	%f82, %f144;
	setp.lt.f32 	%p97, %f82, 0f4086232B;
	@%p97 bra 	$L__BB12_129;
	setp.lt.f64 	%p98, %fd176, 0d0000000000000000;
	add.f64 	%fd801, %fd176, 0d7FF0000000000000;
	selp.f64 	%fd972, 0d0000000000000000, %fd801, %p98;
	setp.geu.f32 	%p99, %f82, 0f40874800;
	@%p99 bra 	$L__BB12_129;
	shr.u32 	%r545, %r129, 31;
	add.s32 	%r546, %r129, %r545;
	shr.s32 	%r547, %r546, 1;
	shl.b32 	%r548, %r547, 20;
	add.s32 	%r549, %r131, %r548;
	mov.b64 	%fd802, {%r130, %r549};
	sub.s32 	%r550, %r129, %r547;
	shl.b32 	%r551, %r550, 20;
	add.s32 	%r552, %r551, 1072693248;
	mov.b32 	%r553, 0;
	mov.b64 	%fd803, {%r553, %r552};
	mul.f64 	%fd972, %fd803, %fd802;
$L__BB12_129:
	cvt.rn.f32.f64 	%f145, %fd972;
	add.f32 	%f146, %f328, %f53;
	add.f32 	%f147, %f55, %f57;
	add.f32 	%f148, %f59, %f61;
	add.f32 	%f149, %f63, %f65;
	add.f32 	%f150, %f67, %f69;
	add.f32 	%f151, %f71, %f73;
	add.f32 	%f152, %f75, %f77;
	add.f32 	%f153, %f79, %f81;
	add.f32 	%f154, %f146, %f147;
	add.f32 	%f155, %f148, %f149;
	add.f32 	%f156, %f150, %f151;
	add.f32 	%f157, %f152, %f153;
	add.f32 	%f158, %f154, %f155;
	add.f32 	%f159, %f156, %f157;
	add.f32 	%f160, %f158, %f159;
	add.f32 	%f328, %f160, %f145;
	sub.s32 	%r554, %r158, %r766;
	shl.b32 	%r555, %r159, 13;
	setp.lt.u32 	%p100, %r554, %r555;
	add.s32 	%r765, %r765, 1;
	add.s32 	%r764, %r764, %r555;
	@%p100 bra 	$L__BB12_146;
	bra.uni 	$L__BB12_80;
$L__BB12_130:
	setp.le.u32 	%p101, %r158, %r766;
	@%p101 bra 	$L__BB12_146;
	sub.s32 	%r134, %r158, %r766;
	setp.ge.s32 	%p102, %r28, %r134;
	@%p102 bra 	$L__BB12_146;
	not.b32 	%r556, %r28;
	add.s32 	%r557, %r158, %r556;
	mov.u32 	%r559, %ctaid.x;
	shl.b32 	%r560, %r559, 13;
	add.s32 	%r561, %r359, %r560;
	sub.s32 	%r562, %r557, %r561;
	mul.lo.s32 	%r563, %r159, %r765;
	shl.b32 	%r564, %r563, 13;
	sub.s32 	%r135, %r562, %r564;
	and.b32  	%r565, %r557, 512;
	setp.ne.s32 	%p103, %r565, 0;
	mov.u32 	%r767, %r28;
	@%p103 bra 	$L__BB12_137;
	add.s32 	%r566, %r28, %r766;
	mul.wide.u32 	%rd8, %r566, 8;
	add.s64 	%rd9, %rd1, %rd8;
	ld.global.f64 	%fd181, [%rd9];
	fma.rn.f64 	%fd804, %fd181, 0d3FF71547652B82FE, 0d4338000000000000;
	{
	.reg .b32 %temp; 
	mov.b64 	{%r136, %temp}, %fd804;
	}
	mov.f64 	%fd805, 0dC338000000000000;
	add.rn.f64 	%fd806, %fd804, %fd805;
	fma.rn.f64 	%fd807, %fd806, 0dBFE62E42FEFA39EF, %fd181;
	fma.rn.f64 	%fd808, %fd806, 0dBC7ABC9E3B39803F, %fd807;
	fma.rn.f64 	%fd809, %fd808, 0d3E5ADE1569CE2BDF, 0d3E928AF3FCA213EA;
	fma.rn.f64 	%fd810, %fd809, %fd808, 0d3EC71DEE62401315;
	fma.rn.f64 	%fd811, %fd810, %fd808, 0d3EFA01997C89EB71;
	fma.rn.f64 	%fd812, %fd811, %fd808, 0d3F2A01A014761F65;
	fma.rn.f64 	%fd813, %fd812, %fd808, 0d3F56C16C1852B7AF;
	fma.rn.f64 	%fd814, %fd813, %fd808, 0d3F81111111122322;
	fma.rn.f64 	%fd815, %fd814, %fd808, 0d3FA55555555502A1;
	fma.rn.f64 	%fd816, %fd815, %fd808, 0d3FC5555555555511;
	fma.rn.f64 	%fd817, %fd816, %fd808, 0d3FE000000000000B;
	fma.rn.f64 	%fd818, %fd817, %fd808, 0d3FF0000000000000;
	fma.rn.f64 	%fd819, %fd818, %fd808, 0d3FF0000000000000;
	{
	.reg .b32 %temp; 
	mov.b64 	{%r137, %temp}, %fd819;
	}
	{
	.reg .b32 %temp; 
	mov.b64 	{%temp, %r138}, %fd819;
	}
	shl.b32 	%r567, %r136, 20;
	add.s32 	%r568, %r567, %r138;
	mov.b64 	%fd973, {%r137, %r568};
	{
	.reg .b32 %temp; 
	mov.b64 	{%temp, %r569}, %fd181;
	}
	mov.b32 	%f162, %r569;
	abs.f32 	%f84, %f162;
	setp.lt.f32 	%p104, %f84, 0f4086232B;
	@%p104 bra 	$L__BB12_136;
	setp.lt.f64 	%p105, %fd181, 0d0000000000000000;
	add.f64 	%fd820, %fd181, 0d7FF0000000000000;
	selp.f64 	%fd973, 0d0000000000000000, %fd820, %p105;
	setp.geu.f32 	%p106, %f84, 0f40874800;
	@%p106 bra 	$L__BB12_136;
	shr.u32 	%r570, %r136, 31;
	add.s32 	%r571, %r136, %r570;
	shr.s32 	%r572, %r571, 1;
	shl.b32 	%r573, %r572, 20;
	add.s32 	%r574, %r138, %r573;
	mov.b64 	%fd821, {%r137, %r574};
	sub.s32 	%r575, %r136, %r572;
	shl.b32 	%r576, %r575, 20;
	add.s32 	%r577, %r576, 1072693248;
	mov.b32 	%r578, 0;
	mov.b64 	%fd822, {%r578, %r577};
	mul.f64 	%fd973, %fd822, %fd821;
$L__BB12_136:
	cvt.rn.f32.f64 	%f163, %fd973;
	add.f32 	%f328, %f328, %f163;
	add.s32 	%r767, %r28, 512;
$L__BB12_137:
	setp.lt.u32 	%p107, %r135, 512;
	@%p107 bra 	$L__BB12_146;
	add.s32 	%r769, %r767, 512;
	add.s32 	%r768, %r767, %r764;
$L__BB12_139:
	mov.u32 	%r144, %r769;
	add.s32 	%r579, %r768, -512;
	mul.wide.u32 	%rd10, %r579, 8;
	add.s64 	%rd11, %rd1, %rd10;
	ld.global.f64 	%fd186, [%rd11];
	fma.rn.f64 	%fd823, %fd186, 0d3FF71547652B82FE, 0d4338000000000000;
	{
	.reg .b32 %temp; 
	mov.b64 	{%r145, %temp}, %fd823;
	}
	mov.f64 	%fd824, 0dC338000000000000;
	add.rn.f64 	%fd825, %fd823, %fd824;
	fma.rn.f64 	%fd826, %fd825, 0dBFE62E42FEFA39EF, %fd186;
	fma.rn.f64 	%fd827, %fd825, 0dBC7ABC9E3B39803F, %fd826;
	fma.rn.f64 	%fd828, %fd827, 0d3E5ADE1569CE2BDF, 0d3E928AF3FCA213EA;
	fma.rn.f64 	%fd829, %fd828, %fd827, 0d3EC71DEE62401315;
	fma.rn.f64 	%fd830, %fd829, %fd827, 0d3EFA01997C89EB71;
	fma.rn.f64 	%fd831, %fd830, %fd827, 0d3F2A01A014761F65;
	fma.rn.f64 	%fd832, %fd831, %fd827, 0d3F56C16C1852B7AF;
	fma.rn.f64 	%fd833, %fd832, %fd827, 0d3F81111111122322;
	fma.rn.f64 	%fd834, %fd833, %fd827, 0d3FA55555555502A1;
	fma.rn.f64 	%fd835, %fd834, %fd827, 0d3FC5555555555511;
	fma.rn.f64 	%fd836, %fd835, %fd827, 0d3FE000000000000B;
	fma.rn.f64 	%fd837, %fd836, %fd827, 0d3FF0000000000000;
	fma.rn.f64 	%fd838, %fd837, %fd827, 0d3FF0000000000000;
	{
	.reg .b32 %temp; 
	mov.b64 	{%r146, %temp}, %fd838;
	}
	{
	.reg .b32 %temp; 
	mov.b64 	{%temp, %r147}, %fd838;
	}
	shl.b32 	%r580, %r145, 20;
	add.s32 	%r581, %r580, %r147;
	mov.b64 	%fd974, {%r146, %r581};
	{
	.reg .b32 %temp; 
	mov.b64 	{%temp, %r582}, %fd186;
	}
	mov.b32 	%f164, %r582;
	abs.f32 	%f89, %f164;
	setp.lt.f32 	%p108, %f89, 0f4086232B;
	@%p108 bra 	$L__BB12_142;
	setp.lt.f64 	%p109, %fd186, 0d0000000000000000;
	add.f64 	%fd839, %fd186, 0d7FF0000000000000;
	selp.f64 	%fd974, 0d0000000000000000, %fd839, %p109;
	setp.geu.f32 	%p110, %f89, 0f40874800;
	@%p110 bra 	$L__BB12_142;
	shr.u32 	%r583, %r145, 31;
	add.s32 	%r584, %r145, %r583;
	shr.s32 	%r585, %r584, 1;
	shl.b32 	%r586, %r585, 20;
	add.s32 	%r587, %r147, %r586;
	mov.b64 	%fd840, {%r146, %r587};
	sub.s32 	%r588, %r145, %r585;
	shl.b32 	%r589, %r588, 20;
	add.s32 	%r590, %r589, 1072693248;
	mov.b32 	%r591, 0;
	mov.b64 	%fd841, {%r591, %r590};
	mul.f64 	%fd974, %fd841, %fd840;
$L__BB12_142:
	cvt.rn.f32.f64 	%f165, %fd974;
	add.f32 	%f90, %f328, %f165;
	mul.wide.u32 	%rd12, %r768, 8;
	add.s64 	%rd13, %rd1, %rd12;
	ld.global.f64 	%fd191, [%rd13];
	fma.rn.f64 	%fd842, %fd191, 0d3FF71547652B82FE, 0d4338000000000000;
	{
	.reg .b32 %temp; 
	mov.b64 	{%r148, %temp}, %fd842;
	}
	mov.f64 	%fd843, 0dC338000000000000;
	add.rn.f64 	%fd844, %fd842, %fd843;
	fma.rn.f64 	%fd845, %fd844, 0dBFE62E42FEFA39EF, %fd191;
	fma.rn.f64 	%fd846, %fd844, 0dBC7ABC9E3B39803F, %fd845;
	fma.rn.f64 	%fd847, %fd846, 0d3E5ADE1569CE2BDF, 0d3E928AF3FCA213EA;
	fma.rn.f64 	%fd848, %fd847, %fd846, 0d3EC71DEE62401315;
	fma.rn.f64 	%fd849, %fd848, %fd846, 0d3EFA01997C89EB71;
	fma.rn.f64 	%fd850, %fd849, %fd846, 0d3F2A01A014761F65;
	fma.rn.f64 	%fd851, %fd850, %fd846, 0d3F56C16C1852B7AF;
	fma.rn.f64 	%fd852, %fd851, %fd846, 0d3F81111111122322;
	fma.rn.f64 	%fd853, %fd852, %fd846, 0d3FA55555555502A1;
	fma.rn.f64 	%fd854, %fd853, %fd846, 0d3FC5555555555511;
	fma.rn.f64 	%fd855, %fd854, %fd846, 0d3FE000000000000B;
	fma.rn.f64 	%fd856, %fd855, %fd846, 0d3FF0000000000000;
	fma.rn.f64 	%fd857, %fd856, %fd846, 0d3FF0000000000000;
	{
	.reg .b32 %temp; 
	mov.b64 	{%r149, %temp}, %fd857;
	}
	{
	.reg .b32 %temp; 
	mov.b64 	{%temp, %r150}, %fd857;
	}
	shl.b32 	%r592, %r148, 20;
	add.s32 	%r593, %r592, %r150;
	mov.b64 	%fd975, {%r149, %r593};
	{
	.reg .b32 %temp; 
	mov.b64 	{%temp, %r594}, %fd191;
	}
	mov.b32 	%f166, %r594;
	abs.f32 	%f91, %f166;
	setp.lt.f32 	%p111, %f91, 0f4086232B;
	@%p111 bra 	$L__BB12_145;
	setp.lt.f64 	%p112, %fd191, 0d0000000000000000;
	add.f64 	%fd858, %fd191, 0d7FF0000000000000;
	selp.f64 	%fd975, 0d0000000000000000, %fd858, %p112;
	setp.geu.f32 	%p113, %f91, 0f40874800;
	@%p113 bra 	$L__BB12_145;
	shr.u32 	%r595, %r148, 31;
	add.s32 	%r596, %r148, %r595;
	shr.s32 	%r597, %r596, 1;
	shl.b32 	%r598, %r597, 20;
	add.s32 	%r599, %r150, %r598;
	mov.b64 	%fd859, {%r149, %r599};
	sub.s32 	%r600, %r148, %r597;
	shl.b32 	%r601, %r600, 20;
	add.s32 	%r602, %r601, 1072693248;
	mov.b32 	%r603, 0;
	mov.b64 	%fd860, {%r603, %r602};
	mul.f64 	%fd975, %fd860, %fd859;
$L__BB12_145:
	cvt.rn.f32.f64 	%f167, %fd975;
	add.f32 	%f328, %f90, %f167;
	add.s32 	%r769, %r144, 1024;
	add.s32 	%r604, %r144, 512;
	add.s32 	%r768, %r768, 1024;
	setp.lt.s32 	%p114, %r604, %r134;
	@%p114 bra 	$L__BB12_139;
$L__BB12_146:
	// begin inline asm
	mov.u32 %r605, %laneid;
	// end inline asm
	mov.b32 	%r607, %f328;
	mov.b32 	%r608, 1;
	mov.b32 	%r629, 31;
	mov.b32 	%r630, -1;
	// begin inline asm
	shfl.sync.down.b32 %r606, %r607, %r608, %r629, %r630;
	// end inline asm
	setp.gt.s32 	%p115, %r605, 30;
	mov.b32 	%f168, %r606;
	add.f32 	%f169, %f328, %f168;
	selp.f32 	%f170, %f328, %f169, %p115;
	mov.b32 	%r612, %f170;
	mov.b32 	%r613, 2;
	// begin inline asm
	shfl.sync.down.b32 %r611, %r612, %r613, %r629, %r630;
	// end inline asm
	setp.gt.s32 	%p116, %r605, 29;
	mov.b32 	%f171, %r611;
	add.f32 	%f172, %f170, %f171;
	selp.f32 	%f173, %f170, %f172, %p116;
	mov.b32 	%r617, %f173;
	mov.b32 	%r618, 4;
	// begin inline asm
	shfl.sync.down.b32 %r616, %r617, %r618, %r629, %r630;
	// end inline asm
	setp.gt.s32 	%p117, %r605, 27;
	mov.b32 	%f174, %r616;
	add.f32 	%f175, %f173, %f174;
	selp.f32 	%f176, %f173, %f175, %p117;
	mov.b32 	%r622, %f176;
	mov.b32 	%r623, 8;
	// begin inline asm
	shfl.sync.down.b32 %r621, %r622, %r623, %r629, %r630;
	// end inline asm
	setp.gt.s32 	%p118, %r605, 23;
	mov.b32 	%f177, %r621;
	add.f32 	%f178, %f176, %f177;
	selp.f32 	%f179, %f176, %f178, %p118;
	mov.b32 	%r627, %f179;
	mov.b32 	%r628, 16;
	// begin inline asm
	shfl.sync.down.b32 %r626, %r627, %r628, %r629, %r630;
	// end inline asm
	setp.gt.s32 	%p119, %r605, 15;
	mov.b32 	%f180, %r626;
	add.f32 	%f94, %f179, %f180;
	selp.f32 	%f329, %f179, %f94, %p119;
	setp.ne.s32 	%p120, %r605, 0;
	@%p120 bra 	$L__BB12_148;
	shr.u32 	%r631, %r28, 3;
	and.b32  	%r632, %r631, 124;
	mov.u32 	%r633, _ZZN3cub18CUB_300001_SM_10006detail6reduce18DeviceReduceKernelINS2_10policy_hubIfjN4cuda3std3__44plusIfEEE10Policy1000EN6thrust24THRUST_300001_SM_1000_NS6detail15normal_iteratorINSD_10device_ptrIdEEEEjS9_f3ExpEEvT0_PT3_T1_NS0_13GridEvenShareISN_EET2_T4_E12temp_storage;
	add.s32 	%r634, %r633, %r632;
	st.shared.f32 	[%r634+16], %f94;
$L__BB12_148:
	bar.sync 	0;
	setp.ne.s32 	%p121, %r28, 0;
	@%p121 bra 	$L__BB12_150;
	ld.shared.f32 	%f181, [_ZZN3cub18CUB_300001_SM_10006detail6reduce18DeviceReduceKernelINS2_10policy_hubIfjN4cuda3std3__44plusIfEEE10Policy1000EN6thrust24THRUST_300001_SM_1000_NS6detail15normal_iteratorINSD_10device_ptrIdEEEEjS9_f3ExpEEvT0_PT3_T1_NS0_13GridEvenShareISN_EET2_T4_E12temp_storage+20];
	add.f32 	%f182, %f329, %f181;
	ld.shared.f32 	%f183, [_ZZN3cub18CUB_300001_SM_10006detail6reduce18DeviceReduceKernelINS2_10policy_hubIfjN4cuda3std3__44plusIfEEE10Policy1000EN6thrust24THRUST_300001_SM_1000_NS6detail15normal_iteratorINSD_10device_ptrIdEEEEjS9_f3ExpEEvT0_PT3_T1_NS0_13GridEvenShareISN_EET2_T4_E12temp_storage+24];
	add.f32 	%f184, %f182, %f183;
	ld.shared.f32 	%f185, [_ZZN3cub18CUB_300001_SM_10006detail6reduce18DeviceReduceKernelINS2_10policy_hubIfjN4cuda3std3__44plusIfEEE10Policy1000EN6thrust24THRUST_300001_SM_1000_NS6detail15normal_iteratorINSD_10device_ptrIdEEEEjS9_f3ExpEEvT0_PT3_T1_NS0_13GridEvenShareISN_EET2_T4_E12temp_storage+28];
	add.f32 	%f186, %f184, %f185;
	ld.shared.f32 	%f187, [_ZZN3cub18CUB_300001_SM_10006detail6reduce18DeviceReduceKernelINS2_10policy_hubIfjN4cuda3std3__44plusIfEEE10Policy1000EN6thrust24THRUST_300001_SM_1000_NS6detail15normal_iteratorINSD_10device_ptrIdEEEEjS9_f3ExpEEvT0_PT3_T1_NS0_13GridEvenShareISN_EET2_T4_E12temp_storage+32];
	add.f32 	%f188, %f186, %f187;
	ld.shared.f32 	%f189, [_ZZN3cub18CUB_300001_SM_10006detail6reduce18DeviceReduceKernelINS2_10policy_hubIfjN4cuda3std3__44plusIfEEE10Policy1000EN6thrust24THRUST_300001_SM_1000_NS6detail15normal_iteratorINSD_10device_ptrIdEEEEjS9_f3ExpEEvT0_PT3_T1_NS0_13GridEvenShareISN_EET2_T4_E12temp_storage+36];
	add.f32 	%f190, %f188, %f189;
	ld.shared.f32 	%f191, [_ZZN3cub18CUB_300001_SM_10006detail6reduce18DeviceReduceKernelINS2_10policy_hubIfjN4cuda3std3__44plusIfEEE10Policy1000EN6thrust24THRUST_300001_SM_1000_NS6detail15normal_iteratorINSD_10device_ptrIdEEEEjS9_f3ExpEEvT0_PT3_T1_NS0_13GridEvenShareISN_EET2_T4_E12temp_storage+40];
	add.f32 	%f192, %f190, %f191;
	ld.shared.f32 	%f193, [_ZZN3cub18CUB_300001_SM_10006detail6reduce18DeviceReduceKernelINS2_10policy_hubIfjN4cuda3std3__44plusIfEEE10Policy1000EN6thrust24THRUST_300001_SM_1000_NS6detail15normal_iteratorINSD_10device_ptrIdEEEEjS9_f3ExpEEvT0_PT3_T1_NS0_13GridEvenShareISN_EET2_T4_E12temp_storage+44];
	add.f32 	%f194, %f192, %f193;
	ld.shared.f32 	%f195, [_ZZN3cub18CUB_300001_SM_10006detail6reduce18DeviceReduceKernelINS2_10policy_hubIfjN4cuda3std3__44plusIfEEE10Policy1000EN6thrust24THRUST_300001_SM_1000_NS6detail15normal_iteratorINSD_10device_ptrIdEEEEjS9_f3ExpEEvT0_PT3_T1_NS0_13GridEvenShareISN_EET2_T4_E12temp_storage+48];
	add.f32 	%f196, %f194, %f195;
	ld.shared.f32 	%f197, [_ZZN3cub18CUB_300001_SM_10006detail6reduce18DeviceReduceKernelINS2_10policy_hubIfjN4cuda3std3__44plusIfEEE10Policy1000EN6thrust24THRUST_300001_SM_1000_NS6detail15normal_iteratorINSD_10device_ptrIdEEEEjS9_f3ExpEEvT0_PT3_T1_NS0_13GridEvenShareISN_EET2_T4_E12temp_storage+52];
	add.f32 	%f198, %f196, %f197;
	ld.shared.f32 	%f199, [_ZZN3cub18CUB_300001_SM_10006detail6reduce18DeviceReduceKernelINS2_10policy_hubIfjN4cuda3std3__44plusIfEEE10Policy1000EN6thrust24THRUST_300001_SM_1000_NS6detail15normal_iteratorINSD_10device_ptrIdEEEEjS9_f3ExpEEvT0_PT3_T1_NS0_13GridEvenShareISN_EET2_T4_E12temp_storage+56];
	add.f32 	%f200, %f198, %f199;
	ld.shared.f32 	%f201, [_ZZN3cub18CUB_300001_SM_10006detail6reduce18DeviceReduceKernelINS2_10policy_hubIfjN4cuda3std3__44plusIfEEE10Policy1000EN6thrust24THRUST_300001_SM_1000_NS6detail15normal_iteratorINSD_10device_ptrIdEEEEjS9_f3ExpEEvT0_PT3_T1_NS0_13GridEvenShareISN_EET2_T4_E12temp_storage+60];
	add.f32 	%f202, %f200, %f201;
	ld.shared.f32 	%f203, [_ZZN3cub18CUB_300001_SM_10006detail6reduce18DeviceReduceKernelINS2_10policy_hubIfjN4cuda3std3__44plusIfEEE10Policy1000EN6thrust24THRUST_300001_SM_1000_NS6detail15normal_iteratorINSD_10device_ptrIdEEEEjS9_f3ExpEEvT0_PT3_T1_NS0_13GridEvenShareISN_EET2_T4_E12temp_storage+64];
	add.f32 	%f204, %f202, %f203;
	ld.shared.f32 	%f205, [_ZZN3cub18CUB_300001_SM_10006detail6reduce18DeviceReduceKernelINS2_10policy_hubIfjN4cuda3std3__44plusIfEEE10Policy1000EN6thrust24THRUST_300001_SM_1000_NS6detail15normal_iteratorINSD_10device_ptrIdEEEEjS9_f3ExpEEvT0_PT3_T1_NS0_13GridEvenShareISN_EET2_T4_E12temp_storage+68];
	add.f32 	%f206, %f204, %f205;
	ld.shared.f32 	%f207, [_ZZN3cub18CUB_300001_SM_10006detail6reduce18DeviceReduceKernelINS2_10policy_hubIfjN4cuda3std3__44plusIfEEE10Policy1000EN6thrust24THRUST_300001_SM_1000_NS6detail15normal_iteratorINSD_10device_ptrIdEEEEjS9_f3ExpEEvT0_PT3_T1_NS0_13GridEvenShareISN_EET2_T4_E12temp_storage+72];
	add.f32 	%f208, %f206, %f207;
	ld.shared.f32 	%f209, [_ZZN3cub18CUB_300001_SM_10006detail6reduce18DeviceReduceKernelINS2_10policy_hubIfjN4cuda3std3__44plusIfEEE10Policy1000EN6thrust24THRUST_300001_SM_1000_NS6detail15normal_iteratorINSD_10device_ptrIdEEEEjS9_f3ExpEEvT0_PT3_T1_NS0_13GridEvenShareISN_EET2_T4_E12temp_storage+76];
	add.f32 	%f329, %f208, %f209;
$L__BB12_150:
	mov.u32 	%r758, %tid.x;
	setp.ne.s32 	%p170, %r758, 0;
	@%p170 bra 	$L__BB12_152;
	ld.param.u64 	%rd25, [_ZN3cub18CUB_300001_SM_10006detail6reduce18DeviceReduceKernelINS2_10policy_hubIfjN4cuda3std3__44plusIfEEE10Policy1000EN6thrust24THRUST_300001_SM_1000_NS6detail15normal_iteratorINSD_10device_ptrIdEEEEjS9_f3ExpEEvT0_PT3_T1_NS0_13GridEvenShareISN_EET2_T4__param_1];
	mov.u32 	%r759, %ctaid.x;
	cvta.to.global.u64 	%rd22, %rd25;
	mul.wide.u32 	%rd23, %r759, 4;
	add.s64 	%rd24, %rd22, %rd23;
	st.global.f32 	[%rd24], %f329;
$L__BB12_152:
	ret;

}
	// .globl	_ZN3cub18CUB_300001_SM_10006detail6reduce28DeviceReduceSingleTileKernelINS2_10policy_hubIfjN4cuda3std3__44plusIfEEE10Policy1000EPfPdiS9_dfNS7_10__identityEEEvT0_T1_T2_T3_T4_T6_
.visible .entry _ZN3cub18CUB_300001_SM_10006detail6reduce28DeviceReduceSingleTileKernelINS2_10policy_hubIfjN4cuda3std3__44plusIfEEE10Policy1000EPfPdiS9_dfNS7_10__identityEEEvT0_T1_T2_T3_T4_T6_(
	.param .u64 .ptr .align 1 _ZN3cub18CUB_300001_SM_10006detail6reduce28DeviceReduceSingleTileKernelINS2_10policy_hubIfjN4cuda3std3__44plusIfEEE10Policy1000EPfPdiS9_dfNS7_10__identityEEEvT0_T1_T2_T3_T4_T6__param_0,
	.param .u64 .ptr .align 1 _ZN3cub18CUB_300001_SM_10006detail6reduce28DeviceReduceSingleTileKernelINS2_10policy_hubIfjN4cuda3std3__44plusIfEEE10Policy1000EPfPdiS9_dfNS7_10__identityEEEvT0_T1_T2_T3_T4_T6__param_1,
	.param .u32 _ZN3cub18CUB_300001_SM_10006detail6reduce28DeviceReduceSingleTileKernelINS2_10policy_hubIfjN4cuda3std3__44plusIfEEE10Policy1000EPfPdiS9_dfNS7_10__identityEEEvT0_T1_T2_T3_T4_T6__param_2,
	.param .align 1 .b8 _ZN3cub18CUB_300001_SM_10006detail6reduce28DeviceReduceSingleTileKernelINS2_10policy_hubIfjN4cuda3std3__44plusIfEEE10Policy1000EPfPdiS9_dfNS7_10__identityEEEvT0_T1_T2_T3_T4_T6__param_3[1],
	.param .f64 _ZN3cub18CUB_300001_SM_10006detail6reduce28DeviceReduceSingleTileKernelINS2_10policy_hubIfjN4cuda3std3__44plusIfEEE10Policy1000EPfPdiS9_dfNS7_10__identityEEEvT0_T1_T2_T3_T4_T6__param_4,
	.param .align 1 .b8 _ZN3cub18CUB_300001_SM_10006detail6reduce28DeviceReduceSingleTileKernelINS2_10policy_hubIfjN4cuda3std3__44plusIfEEE10Policy1000EPfPdiS9_dfNS7_10__identityEEEvT0_T1_T2_T3_T4_T6__param_5[1]
)
.maxntid 512
.minnctapersm 1
{
	.reg .pred 	%p<113>;
	.reg .b32 	%r<407>;
	.reg .b32 	%f<531>;
	.reg .b64 	%rd<133>;
	.reg .b64 	%fd<3>;
	// demoted variable
	.shared .align 4 .b8 _ZZN3cub18CUB_300001_SM_10006detail6reduce28DeviceReduceSingleTileKernelINS2_10policy_hubIfjN4cuda3std3__44plusIfEEE10Policy1000EPfPdiS9_dfNS7_10__identityEEEvT0_T1_T2_T3_T4_T6_E12temp_storage[84];
	ld.param.u64 	%rd16, [_ZN3cub18CUB_300001_SM_10006detail6reduce28DeviceReduceSingleTileKernelINS2_10policy_hubIfjN4cuda3std3__44plusIfEEE10Policy1000EPfPdiS9_dfNS7_10__identityEEEvT0_T1_T2_T3_T4_T6__param_0];
	ld.param.u64 	%rd17, [_ZN3cub18CUB_300001_SM_10006detail6reduce28DeviceReduceSingleTileKernelINS2_10policy_hubIfjN4cuda3std3__44plusIfEEE10Policy1000EPfPdiS9_dfNS7_10__identityEEEvT0_T1_T2_T3_T4_T6__param_1];
	ld.param.u32 	%r67, [_ZN3cub18CUB_300001_SM_10006detail6reduce28DeviceReduceSingleTileKernelINS2_10policy_hubIfjN4cuda3std3__44plusIfEEE10Policy1000EPfPdiS9_dfNS7_10__identityEEEvT0_T1_T2_T3_T4_T6__param_2];
	ld.param.f64 	%fd1, [_ZN3cub18CUB_300001_SM_10006detail6reduce28DeviceReduceSingleTileKernelINS2_10policy_hubIfjN4cuda3std3__44plusIfEEE10Policy1000EPfPdiS9_dfNS7_10__identityEEEvT0_T1_T2_T3_T4_T6__param_4];
	cvta.to.global.u64 	%rd1, %rd17;
	setp.ne.s32 	%p1, %r67, 0;
	@%p1 bra 	$L__BB13_3;
	mov.u32 	%r380, %tid.x;
	setp.ne.s32 	%p112, %r380, 0;
	@%p112 bra 	$L__BB13_74;
	st.global.f64 	[%rd1], %fd1;
	bra.uni 	$L__BB13_74;
$L__BB13_3:
	and.b64  	%rd18, %rd16, 7;
	setp.ne.s64 	%p2, %rd18, 0;
	@%p2 bra 	$L__BB13_38;
	setp.gt.s32 	%p57, %r67, 8191;
	@%p57 bra 	$L__BB13_22;
	mov.u32 	%r1, %tid.x;
	setp.ge.s32 	%p74, %r1, %r67;
	mov.f32 	%f509, 0f00000000;
	mov.u32 	%r384, %r1;
	@%p74 bra 	$L__BB13_7;
	mul.wide.u32 	%rd121, %r1, 4;
	add.s64 	%rd120, %rd16, %rd121;
	// begin inline asm
	ld.global.nc.u32 %r300, [%rd120];
	// end inline asm
	mov.b32 	%f509, %r300;
	add.s32 	%r384, %r1, 512;
$L__BB13_7:
	setp.ge.s32 	%p75, %r384, %r67;
	@%p75 bra 	$L__BB13_13;
	not.b32 	%r301, %r384;
	add.s32 	%r4, %r67, %r301;
	and.b32  	%r302, %r4, 1536;
	setp.eq.s32 	%p76, %r302, 1536;
	@%p76 bra 	$L__BB13_11;
	mul.wide.u32 	%rd122, %r384, 4;
	add.s64 	%rd129, %rd16, %rd122;
	shr.u32 	%r303, %r4, 9;
	add.s32 	%r304, %r303, 1;
	and.b32  	%r305, %r304, 3;
	neg.s32 	%r382, %r305;
$L__BB13_10:
	.pragma "nounroll";
	// begin inline asm
	ld.global.nc.u32 %r306, [%rd129];
	// end inline asm
	mov.b32 	%f394, %r306;
	add.f32 	%f509, %f509, %f394;
	add.s32 	%r384, %r384, 512;
	add.s64 	%rd129, %rd129, 2048;
	add.s32 	%r382, %r382, 1;
	setp.ne.s32 	%p77, %r382, 0;
	@%p77 bra 	$L__BB13_10;
$L__BB13_11:
	setp.lt.u32 	%p78, %r4, 1536;
	@%p78 bra 	$L__BB13_13;
$L__BB13_12:
	mul.wide.s32 	%rd128, %r384, 4;
	add.s64 	%rd124, %rd16, %rd128;
	// begin inline asm
	ld.global.nc.u32 %r307, [%rd124];
	// end inline asm
	mov.b32 	%f395, %r307;
	add.f32 	%f396, %f509, %f395;
	add.s64 	%rd125, %rd124, 2048;
	// begin inline asm
	ld.global.nc.u32 %r308, [%rd125];
	// end inline asm
	mov.b32 	%f397, %r308;
	add.f32 	%f398, %f396, %f397;
	add.s64 	%rd126, %rd124, 4096;
	// begin inline asm
	ld.global.nc.u32 %r309, [%rd126];
	// end inline asm
	mov.b32 	%f399, %r309;
	add.f32 	%f400, %f398, %f399;
	add.s64 	%rd127, %rd124, 6144;
	// begin inline asm
	ld.global.nc.u32 %r310, [%rd127];
	// end inline asm
	mov.b32 	%f401, %r310;
	add.f32 	%f509, %f400, %f401;
	add.s32 	%r384, %r384, 2048;
	setp.lt.s32 	%p79, %r384, %r67;
	@%p79 bra 	$L__BB13_12;
$L__BB13_13:
	setp.lt.s32 	%p80, %r67, 512;
	@%p80 bra 	$L__BB13_18;
	// begin inline asm
	mov.u32 %r349, %laneid;
	// end inline asm
	mov.b32 	%r351, %f509;
	mov.b32 	%r352, 1;
	mov.b32 	%r373, 31;
	mov.b32 	%r374, -1;
	// begin inline asm
	shfl.sync.down.b32 %r350, %r351, %r352, %r373, %r374;
	// end inline asm
	setp.gt.s32 	%p104, %r349, 30;
	mov.b32 	%f460, %r350;
	add.f32 	%f461, %f509, %f460;
	selp.f32 	%f462, %f509, %f461, %p104;
	mov.b32 	%r356, %f462;
	mov.b32 	%r357, 2;
	// begin inline asm
	shfl.sync.down.b32 %r355, %r356, %r357, %r373, %r374;
	// end inline asm
	setp.gt.s32 	%p105, %r349, 29;
	mov.b32 	%f463, %r355;
	add.f32 	%f464, %f462, %f463;
	selp.f32 	%f465, %f462, %f464, %p105;
	mov.b32 	%r361, %f465;
	mov.b32 	%r362, 4;
	// begin inline asm
	shfl.sync.down.b32 %r360, %r361, %r362, %r373, %r374;
	// end inline asm
	setp.gt.s32 	%p106, %r349, 27;
	mov.b32 	%f466, %r360;
	add.f32 	%f467, %f465, %f466;
	selp.f32 	%f468, %f465, %f467, %p106;
	mov.b32 	%r366, %f468;
	mov.b32 	%r367, 8;
	// begin inline asm
	shfl.sync.down.b32 %r365, %r366, %r367, %r373, %r374;
	// end inline asm
	setp.gt.s32 	%p107, %r349, 23;
	mov.b32 	%f469, %r365;
	add.f32 	%f470, %f468, %f469;
	selp.f32 	%f471, %f468, %f470, %p107;
	mov.b32 	%r371, %f471;
	mov.b32 	%r372, 16;
	// begin inline asm
	shfl.sync.down.b32 %r370, %r371, %r372, %r373, %r374;
	// end inline asm
	setp.gt.s32 	%p108, %r349, 15;
	mov.b32 	%f472, %r370;
	add.f32 	%f10, %f471, %f472;
	selp.f32 	%f530, %f471, %f10, %p108;
	setp.ne.s32 	%p109, %r349, 0;
	@%p109 bra 	$L__BB13_16;
	shr.u32 	%r375, %r1, 3;
	and.b32  	%r376, %r375, 124;
	mov.u32 	%r377, _ZZN3cub18CUB_300001_SM_10006detail6reduce28DeviceReduceSingleTileKernelINS2_10policy_hubIfjN4cuda3std3__44plusIfEEE10Policy1000EPfPdiS9_dfNS7_10__identityEEEvT0_T1_T2_T3_T4_T6_E12temp_storage;
	add.s32 	%r378, %r377, %r376;
	st.shared.f32 	[%r378+16], %f10;
$L__BB13_16:
	bar.sync 	0;
	setp.ne.s32 	%p110, %r1, 0;
	@%p110 bra 	$L__BB13_72;
	ld.shared.f32 	%f473, [_ZZN3cub18CUB_300001_SM_10006detail6reduce28DeviceReduceSingleTileKernelINS2_10policy_hubIfjN4cuda3std3__44plusIfEEE10Policy1000EPfPdiS9_dfNS7_10__identityEEEvT0_T1_T2_T3_T4_T6_E12temp_storage+20];
	add.f32 	%f474, %f530, %f473;
	ld.shared.f32 	%f475, [_ZZN3cub18CUB_300001_SM_10006detail6reduce28DeviceReduceSingleTileKernelINS2_10policy_hubIfjN4cuda3std3__44plusIfEEE10Policy1000EPfPdiS9_dfNS7_10__identityEEEvT0_T1_T2_T3_T4_T6_E12temp_storage+24];
	add.f32 	%f476, %f474, %f475;
	ld.shared.f32 	%f477, [_ZZN3cub18CUB_300001_SM_10006detail6reduce28DeviceReduceSingleTileKernelINS2_10policy_hubIfjN4cuda3std3__44plusIfEEE10Policy1000EPfPdiS9_dfNS7_10__identityEEEvT0_T1_T2_T3_T4_T6_E12temp_storage+28];
	add.f32 	%f478, %f476, %f477;
	ld.shared.f32 	%f479, [_ZZN3cub18CUB_300001_SM_10006detail6reduce28DeviceReduceSingleTileKernelINS2_10policy_hubIfjN4cuda3std3__44plusIfEEE10Policy1000EPfPdiS9_dfNS7_10__identityEEEvT0_T1_T2_T3_T4_T6_E12temp_storage+32];
	add.f32 	%f480, %f478, %f479;
	ld.shared.f32 	%f481, [_ZZN3cub18CUB_300001_SM_10006detail6reduce28DeviceReduceSingleTileKernelINS2_10policy_hubIfjN4cuda3std3__44plusIfEEE10Policy1000EPfPdiS9_dfNS7_10__identityEEEvT0_T1_T2_T3_T4_T6_E12temp_storage+36];
	add.f32 	%f482, %f480, %f481;
	ld.shared.f32 	%f483, [_ZZN3cub18CUB_300001_SM_10006detail6reduce28DeviceReduceSingleTileKernelINS2_10policy_hubIfjN4cuda3std3__44plusIfEEE10Policy1000EPfPdiS9_dfNS7_10__identityEEEvT0_T1_T2_T3_T4_T6_E12temp_storage+40];
	add.f32 	%f484, %f482, %f483;
	ld.shared.f32 	%f485, [_ZZN3cub18CUB_300001_SM_10006detail6reduce28DeviceReduceSingleTileKernelINS2_10policy_hubIfjN4cuda3std3__44plusIfEEE10Policy1000EPfPdiS9_dfNS7_10__identityEEEvT0_T1_T2_T3_T4_T6_E12temp_storage+44];
	add.f32 	%f486, %f484, %f485;
	ld.shared.f32 	%f487, [_ZZN3cub18CUB_300001_SM_10006detail6reduce28DeviceReduceSingleTileKernelINS2_10policy_hubIfjN4cuda3std3__44plusIfEEE10Policy1000EPfPdiS9_dfNS7_10__identityEEEvT0_T1_T2_T3_T4_T6_E12temp_storage+48];
	add.f32 	%f488, %f486, %f487;
	ld.shared.f32 	%f489, [_ZZN3cub18CUB_300001_SM_10006detail6reduce28DeviceReduceSingleTileKernelINS2_10policy_hubIfjN4cuda3std3__44plusIfEEE10Policy1000EPfPdiS9_dfNS7_10__identityEEEvT0_T1_T2_T3_T4_T6_E12temp_storage+52];
	add.f32 	%f490, %f488, %f489;
	ld.shared.f32 	%f491, [_ZZN3cub18CUB_300001_SM_10006detail6reduce28DeviceReduceSingleTileKernelINS2_10policy_hubIfjN4cuda3std3__44plusIfEEE10Policy1000EPfPdiS9_dfNS7_10__identityEEEvT0_T1_T2_T3_T4_T6_E12temp_storage+56];
	add.f32 	%f492, %f490, %f491;
	ld.shared.f32 	%f493, [_ZZN3cub18CUB_300001_SM_10006detail6reduce28DeviceReduceSingleTileKernelINS2_10policy_hubIfjN4cuda3std3__44plusIfEEE10Policy1000EPfPdiS9_dfNS7_10__identityEEEvT0_T1_T2_T3_T4_T6_E12temp_storage+60];
	add.f32 	%f494, %f492, %f493;
	ld.shared.f32 	%f495, [_ZZN3cub18CUB_300001_SM_10006detail6reduce28DeviceReduceSingleTileKernelINS2_10policy_hubIfjN4cuda3std3__44plusIfEEE10Policy1000EPfPdiS9_dfNS7_10__identityEEEvT0_T1_T2_T3_T4_T6_E12temp_storage+64];
	add.f32 	%f496, %f494, %f495;
	ld.shared.f32 	%f497, [_ZZN3cub18CUB_300001_SM_10006detail6reduce28DeviceReduceSingleTileKernelINS2_10policy_hubIfjN4cuda3std3__44plusIfEEE10Policy1000EPfPdiS9_dfNS7_10__identityEEEvT0_T1_T2_T3_T4_T6_E12temp_storage+68];
	add.f32 	%f498, %f496, %f497;
	ld.shared.f32 	%f499, [_ZZN3cub18CUB_300001_SM_10006detail6reduce28DeviceReduceSingleTileKernelINS2_10policy_hubIfjN4cuda3std3__44plusIfEEE10Policy1000EPfPdiS9_dfNS7_10__identityEEEvT0_T1_T2_T3_T4_T6_E12temp_storage+72];
	add.f32 	%f500, %f498, %f499;
	ld.shared.f32 	%f501, [_ZZN3cub18CUB_300001_SM_10006detail6reduce28DeviceReduceSingleTileKernelINS2_10policy_hubIfjN4cuda3std3__44plusIfEEE10Policy1000EPfPdiS9_dfNS7_10__identityEEEvT0_T1_T2_T3_T4_T6_E12temp_storage+76];
	add.f32 	%f530, %f500, %f501;
	bra.uni 	$L__BB13_72;
$L__BB13_18:
	// begin inline asm
	mov.u32 %r311, %laneid;
	// end inline asm
	and.b32  	%r337, %r1, 992;
	add.s32 	%r338, %r337, 32;
	setp.gt.s32 	%p81, %r338, %r67;
	not.b32 	%r339, %r337;
	add.s32 	%r340, %r67, %r339;
	selp.b32 	%r335, %r340, 31, %p81;
	mov.b32 	%r313, %f509;
	mov.b32 	%r314, 1;
	mov.b32 	%r336, -1;
	// begin inline asm
	shfl.sync.down.b32 %r312, %r313, %r314, %r335, %r336;
	// end inline asm
	setp.lt.s32 	%p82, %r311, %r335;
	mov.b32 	%f402, %r312;
	add.f32 	%f403, %f509, %f402;
	selp.f32 	%f404, %f403, %f509, %p82;
	mov.b32 	%r318, %f404;
	mov.b32 	%r319, 2;
	// begin inline asm
	shfl.sync.down.b32 %r317, %r318, %r319, %r335, %r336;
	// end inline asm
	add.s32 	%r341, %r311, 2;
	setp.gt.s32 	%p83, %r341, %r335;
	mov.b32 	%f405, %r317;
	add.f32 	%f406, %f404, %f405;
	selp.f32 	%f407, %f404, %f406, %p83;
	mov.b32 	%r323, %f407;
	mov.b32 	%r324, 4;
	// begin inline asm
	shfl.sync.down.b32 %r322, %r323, %r324, %r335, %r336;
	// end inline asm
	add.s32 	%r342, %r311, 4;
	setp.gt.s32 	%p84, %r342, %r335;
	mov.b32 	%f408, %r322;
	add.f32 	%f409, %f407, %f408;
	selp.f32 	%f410, %f407, %f409, %p84;
	mov.b32 	%r328, %f410;
	mov.b32 	%r329, 8;
	// begin inline asm
	shfl.sync.down.b32 %r327, %r328, %r329, %r335, %r336;
	// end inline asm
	add.s32 	%r343, %r311, 8;
	setp.gt.s32 	%p85, %r343, %r335;
	mov.b32 	%f411, %r327;
	add.f32 	%f412, %f410, %f411;
	selp.f32 	%f413, %f410, %f412, %p85;
	mov.b32 	%r333, %f413;
	mov.b32 	%r334, 16;
	// begin inline asm
	shfl.sync.down.b32 %r332, %r333, %r334, %r335, %r336;
	// end inline asm
	add.s32 	%r344, %r311, 16;
	setp.gt.s32 	%p86, %r344, %r335;
	mov.b32 	%f414, %r332;
	add.f32 	%f415, %f413, %f414;
	selp.f32 	%f530, %f413, %f415, %p86;
	setp.ne.s32 	%p87, %r311, 0;
	@%p87 bra 	$L__BB13_20;
	shr.u32 	%r345, %r1, 3;
	and.b32  	%r346, %r345, 124;
	mov.u32 	%r347, _ZZN3cub18CUB_300001_SM_10006detail6reduce28DeviceReduceSingleTileKernelINS2_10policy_hubIfjN4cuda3std3__44plusIfEEE10Policy1000EPfPdiS9_dfNS7_10__identityEEEvT0_T1_T2_T3_T4_T6_E12temp_storage;
	add.s32 	%r348, %r347, %r346;
	st.shared.f32 	[%r348+16], %f530;
$L__BB13_20:
	bar.sync 	0;
	setp.ne.s32 	%p88, %r1, 0;
	@%p88 bra 	$L__BB13_72;
	setp.gt.s32 	%p89, %r67, 32;
	ld.shared.f32 	%f416, [_ZZN3cub18CUB_300001_SM_10006detail6reduce28DeviceReduceSingleTileKernelINS2_10policy_hubIfjN4cuda3std3__44plusIfEEE10Policy1000EPfPdiS9_dfNS7_10__identityEEEvT0_T1_T2_T3_T4_T6_E12temp_storage+20];
	add.f32 	%f417, %f530, %f416;
	selp.f32 	%f418, %f417, %f530, %p89;
	setp.gt.s32 	%p90, %r67, 64;
	ld.shared.f32 	%f419, [_ZZN3cub18CUB_300001_SM_10006detail6reduce28DeviceReduceSingleTileKernelINS2_10policy_hubIfjN4cuda3std3__44plusIfEEE10Policy1000EPfPdiS9_dfNS7_10__identityEEEvT0_T1_T2_T3_T4_T6_E12temp_storage+24];
	add.f32 	%f420, %f419, %f418;
	selp.f32 	%f421, %f420, %f418, %p90;
	setp.gt.s32 	%p91, %r67, 96;
	ld.shared.f32 	%f422, [_ZZN3cub18CUB_300001_SM_10006detail6reduce28DeviceReduceSingleTileKernelINS2_10policy_hubIfjN4cuda3std3__44plusIfEEE10Policy1000EPfPdiS9_dfNS7_10__identityEEEvT0_T1_T2_T3_T4_T6_E12temp_storage+28];
	add.f32 	%f423, %f422, %f421;
	selp.f32 	%f424, %f423, %f421, %p91;
	setp.gt.s32 	%p92, %r67, 128;
	ld.shared.f32 	%f425, [_ZZN3cub18CUB_300001_SM_10006detail6reduce28DeviceReduceSingleTileKernelINS2_10policy_hubIfjN4cuda3std3__44plusIfEEE10Policy1000EPfPdiS9_dfNS7_10__identityEEEvT0_T1_T2_T3_T4_T6_E12temp_storage+32];
	add.f32 	%f426, %f425, %f424;
	selp.f32 	%f427, %f426, %f424, %p92;
	setp.gt.s32 	%p93, %r67, 160;
	ld.shared.f32 	%f428, [_ZZN3cub18CUB_300001_SM_10006detail6reduce28DeviceReduceSingleTileKernelINS2_10policy_hubIfjN4cuda3std3__44plusIfEEE10Policy1000EPfPdiS9_dfNS7_10__identityEEEvT0_T1_T2_T3_T4_T6_E12temp_storage+36];
	add.f32 	%f429, %f428, %f427;
	selp.f32 	%f430, %f429, %f427, %p93;
	setp.gt.s32 	%p94, %r67, 192;
	ld.shared.f32 	%f431, [_ZZN3cub18CUB_300001_SM_10006detail6reduce28DeviceReduceSingleTileKernelINS2_10policy_hubIfjN4cuda3std3__44plusIfEEE10Policy1000EPfPdiS9_dfNS7_10__identityEEEvT0_T1_T2_T3_T4_T6_E12temp_storage+40];
	add.f32 	%f432, %f431, %f430;
	selp.f32 	%f433, %f432, %f430, %p94;
	setp.gt.s32 	%p95, %r67, 224;
	ld.shared.f32 	%f434, [_ZZN3cub18CUB_300001_SM_10006detail6reduce28DeviceReduceSingleTileKernelINS2_10policy_hubIfjN4cuda3std3__44plusIfEEE10Policy1000EPfPdiS9_dfNS7_10__identityEEEvT0_T1_T2_T3_T4_T6_E12temp_storage+44];
	add.f32 	%f435, %f434, %f433;
	selp.f32 	%f436, %f435, %f433, %p95;
	setp.gt.s32 	%p96, %r67, 256;
	ld.shared.f32 	%f437, [_ZZN3cub18CUB_300001_SM_10006detail6reduce28DeviceReduceSingleTileKernelINS2_10policy_hubIfjN4cuda3std3__44plusIfEEE10Policy1000EPfPdiS9_dfNS7_10__identityEEEvT0_T1_T2_T3_T4_T6_E12temp_storage+48];
	add.f32 	%f438, %f437, %f436;
	selp.f32 	%f439, %f438, %f436, %p96;
	setp.gt.s32 	%p97, %r67, 288;
	ld.shared.f32 	%f440, [_ZZN3cub18CUB_300001_SM_10006detail6reduce28DeviceReduceSingleTileKernelINS2_10policy_hubIfjN4cuda3std3__44plusIfEEE10Policy1000EPfPdiS9_dfNS7_10__identityEEEvT0_T1_T2_T3_T4_T6_E12temp_storage+52];
	add.f32 	%f441, %f440, %f439;
	selp.f32 	%f442, %f441, %f439, %p97;
	setp.gt.s32 	%p98, %r67, 320;
	ld.shared.f32 	%f443, [_ZZN3cub18CUB_300001_SM_10006detail6reduce28DeviceReduceSingleTileKernelINS2_10policy_hubIfjN4cuda3std3__44plusIfEEE10Policy1000EPfPdiS9_dfNS7_10__identityEEEvT0_T1_T2_T3_T4_T6_E12temp_storage+56];
	add.f32 	%f444, %f443, %f442;
	selp.f32 	%f445, %f444, %f442, %p98;
	setp.gt.s32 	%p99, %r67, 352;
	ld.shared.f32 	%f446, [_ZZN3cub18CUB_300001_SM_10006detail6reduce28DeviceReduceSingleTileKernelINS2_10policy_hubIfjN4cuda3std3__44plusIfEEE10Policy1000EPfPdiS9_dfNS7_10__identityEEEvT0_T1_T2_T3_T4_T6_E12temp_storage+60];
	add.f32 	%f447, %f446, %f445;
	selp.f32 	%f448, %f447, %f445, %p99;
	setp.gt.s32 	%p100, %r67, 384;
	ld.shared.f32 	%f449, [_ZZN3cub18CUB_300001_SM_10006detail6reduce28DeviceReduceSingleTileKernelINS2_10policy_hubIfjN4cuda3std3__44plusIfEEE10Policy1000EPfPdiS9_dfNS7_10__identityEEEvT0_T1_T2_T3_T4_T6_E12temp_storage+64];
	add.f32 	%f450, %f449, %f448;
	selp.f32 	%f451, %f450, %f448, %p100;
	setp.gt.s32 	%p101, %r67, 416;
	ld.shared.f32 	%f452, [_ZZN3cub18CUB_300001_SM_10006detail6reduce28DeviceReduceSingleTileKernelINS2_10policy_hubIfjN4cuda3std3__44plusIfEEE10Policy1000EPfPdiS9_dfNS7_10__identityEEEvT0_T1_T2_T3_T4_T6_E12temp_storage+68];
	add.f32 	%f453, %f452, %f451;
	selp.f32 	%f454, %f453, %f451, %p101;
	setp.gt.s32 	%p102, %r67, 448;
	ld.shared.f32 	%f455, [_ZZN3cub18CUB_300001_SM_10006detail6reduce28DeviceReduceSingleTileKernelINS2_10policy_hubIfjN4cuda3std3__44plusIfEEE10Policy1000EPfPdiS9_dfNS7_10__identityEEEvT0_T1_T2_T3_T4_T6_E12temp_storage+72];
	add.f32 	%f456, %f455, %f454;
	selp.f32 	%f457, %f456, %f454, %p102;
	setp.gt.s32 	%p103, %r67, 480;
	ld.shared.f32 	%f458, [_ZZN3cub18CUB_300001_SM_10006detail6reduce28DeviceReduceSingleTileKernelINS2_10policy_hubIfjN4cuda3std3__44plusIfEEE10Policy1000EPfPdiS9_dfNS7_10__identityEEEvT0_T1_T2_T3_T4_T6_E12temp_storage+76];
	add.f32 	%f459, %f458, %f457;
	selp.f32 	%f530, %f459, %f457, %p103;
	bra.uni 	$L__BB13_72;
$L__BB13_22:
	mov.u32 	%r13, %tid.x;
	shl.b32 	%r224, %r13, 1;
	mul.wide.u32 	%rd90, %r224, 4;
	add.s64 	%rd75, %rd16, %rd90;
	// begin inline asm
	ld.global.nc.u64 %rd74, [%rd75];
	// end inline asm
	mov.b64 	{%r225, %r226}, %rd74;
	mov.b32 	%f280, %r226;
	mov.b32 	%f281, %r225;
	add.s64 	%rd77, %rd75, 4096;
	// begin inline asm
	ld.global.nc.u64 %rd76, [%rd77];
	// end inline asm
	mov.b64 	{%r227, %r228}, %rd76;
	mov.b32 	%f282, %r228;
	mov.b32 	%f283, %r227;
	add.s64 	%rd79, %rd75, 8192;
	// begin inline asm
	ld.global.nc.u64 %rd78, [%rd79];
	// end inline asm
	mov.b64 	{%r229, %r230}, %rd78;
	mov.b32 	%f284, %r230;
	mov.b32 	%f285, %r229;
	add.s64 	%rd81, %rd75, 12288;
	// begin inline asm
	ld.global.nc.u64 %rd80, [%rd81];
	// end inline asm
	mov.b64 	{%r231, %r232}, %rd80;
	mov.b32 	%f286, %r232;
	mov.b32 	%f287, %r231;
	add.s64 	%rd83, %rd75, 16384;
	// begin inline asm
	ld.global.nc.u64 %rd82, [%rd83];
	// end inline asm
	mov.b64 	{%r233, %r234}, %rd82;
	mov.b32 	%f288, %r234;
	mov.b32 	%f289, %r233;
	add.s64 	%rd85, %rd75, 20480;
	// begin inline asm
	ld.global.nc.u64 %rd84, [%rd85];
	// end inline asm
	mov.b64 	{%r235, %r236}, %rd84;
	mov.b32 	%f290, %r236;
	mov.b32 	%f291, %r235;
	add.s64 	%rd87, %rd75, 24576;
	// begin inline asm
	ld.global.nc.u64 %rd86, [%rd87];
	// end inline asm
	mov.b64 	{%r237, %r238}, %rd86;
	mov.b32 	%f292, %r238;
	mov.b32 	%f293, %r237;
	add.s64 	%rd89, %rd75, 28672;
	// begin inline asm
	ld.global.nc.u64 %rd88, [%rd89];
	// end inline asm
	mov.b64 	{%r239, %r240}, %rd88;
	mov.b32 	%f294, %r240;
	mov.b32 	%f295, %r239;
	add.f32 	%f296, %f281, %f280;
	add.f32 	%f297, %f283, %f282;
	add.f32 	%f298, %f285, %f284;
	add.f32 	%f299, %f287, %f286;
	add.f32 	%f300, %f289, %f288;
	add.f32 	%f301, %f291, %f290;
	add.f32 	%f302, %f293, %f292;
	add.f32 	%f303, %f295, %f294;
	add.f32 	%f304, %f296, %f297;
	add.f32 	%f305, %f298, %f299;
	add.f32 	%f306, %f300, %f301;
	add.f32 	%f307, %f302, %f303;
	add.f32 	%f308, %f304, %f305;
	add.f32 	%f309, %f306, %f307;
	add.f32 	%f516, %f308, %f309;
	setp.lt.u32 	%p58, %r67, 16384;
	mov.b32 	%r387, 8192;
	@%p58 bra 	$L__BB13_26;
	add.s32 	%r14, %r67, -8192;
	mov.b32 	%r387, 8192;
$L__BB13_24:
	mul.wide.s32 	%rd107, %r387, 4;
	add.s64 	%rd92, %rd75, %rd107;
	// begin inline asm
	ld.global.nc.u64 %rd91, [%rd92];
	// end inline asm
	mov.b64 	{%r242, %r243}, %rd91;
	mov.b32 	%f310, %r243;
	mov.b32 	%f311, %r242;
	add.s64 	%rd94, %rd92, 4096;
	// begin inline asm
	ld.global.nc.u64 %rd93, [%rd94];
	// end inline asm
	mov.b64 	{%r244, %r245}, %rd93;
	mov.b32 	%f312, %r245;
	mov.b32 	%f313, %r244;
	add.s64 	%rd96, %rd92, 8192;
	// begin inline asm
	ld.global.nc.u64 %rd95, [%rd96];
	// end inline asm
	mov.b64 	{%r246, %r247}, %rd95;
	mov.b32 	%f314, %r247;
	mov.b32 	%f315, %r246;
	add.s64 	%rd98, %rd92, 12288;
	// begin inline asm
	ld.global.nc.u64 %rd97, [%rd98];
	// end inline asm
	mov.b64 	{%r248, %r249}, %rd97;
	mov.b32 	%f316, %r249;
	mov.b32 	%f317, %r248;
	add.s64 	%rd100, %rd92, 16384;
	// begin inline asm
	ld.global.nc.u64 %rd99, [%rd100];
	// end inline asm
	mov.b64 	{%r250, %r251}, %rd99;
	mov.b32 	%f318, %r251;
	mov.b32 	%f319, %r250;
	add.s64 	%rd102, %rd92, 20480;
	// begin inline asm
	ld.global.nc.u64 %rd101, [%rd102];
	// end inline asm
	mov.b64 	{%r252, %r253}, %rd101;
	mov.b32 	%f320, %r253;
	mov.b32 	%f321, %r252;
	add.s64 	%rd104, %rd92, 24576;
	// begin inline asm
	ld.global.nc.u64 %rd103, [%rd104];
	// end inline asm
	mov.b64 	{%r254, %r255}, %rd103;
	mov.b32 	%f322, %r255;
	mov.b32 	%f323, %r254;
	add.s64 	%rd106, %rd92, 28672;
	// begin inline asm
	ld.global.nc.u64 %rd105, [%rd106];
	// end inline asm
	mov.b64 	{%r256, %r257}, %rd105;
	mov.b32 	%f324, %r257;
	mov.b32 	%f325, %r256;
	add.f32 	%f326, %f516, %f311;
	add.f32 	%f327, %f310, %f313;
	add.f32 	%f328, %f312, %f315;
	add.f32 	%f329, %f314, %f317;
	add.f32 	%f330, %f316, %f319;
	add.f32 	%f331, %f318, %f321;
	add.f32 	%f332, %f320, %f323;
	add.f32 	%f333, %f322, %f325;
	add.f32 	%f334, %f326, %f327;
	add.f32 	%f335, %f328, %f329;
	add.f32 	%f336, %f330, %f331;
	add.f32 	%f337, %f332, %f333;
	add.f32 	%f338, %f334, %f335;
	add.f32 	%f339, %f336, %f337;
	add.f32 	%f340, %f338, %f339;
	add.f32 	%f516, %f340, %f324;
	sub.s32 	%r258, %r67, %r387;
	setp.lt.s32 	%p59, %r258, 8192;
	@%p59 bra 	$L__BB13_34;
	add.s32 	%r387, %r387, 8192;
	setp.le.s32 	%p60, %r387, %r14;
	@%p60 bra 	$L__BB13_24;
$L__BB13_26:
	setp.le.s32 	%p61, %r67, %r387;
	@%p61 bra 	$L__BB13_34;
	sub.s32 	%r18, %r67, %r387;
	setp.ge.s32 	%p62, %r13, %r18;
	@%p62 bra 	$L__BB13_34;
	not.b32 	%r259, %r13;
	add.s32 	%r260, %r67, %r259;
	sub.s32 	%r19, %r260, %r387;
	and.b32  	%r261, %r19, 1536;
	setp.eq.s32 	%p63, %r261, 1536;
	mov.u32 	%r391, %r13;
	@%p63 bra 	$L__BB13_31;
	add.s32 	%r389, %r13, %r387;
	shr.u32 	%r262, %r19, 9;
	add.s32 	%r263, %r262, 1;
	and.b32  	%r264, %r263, 3;
	neg.s32 	%r388, %r264;
	mov.u32 	%r391, %r13;
$L__BB13_30:
	.pragma "nounroll";
	mul.wide.u32 	%rd109, %r389, 4;
	add.s64 	%rd108, %rd16, %rd109;
	// begin inline asm
	ld.global.nc.u32 %r265, [%rd108];
	// end inline asm
	mov.b32 	%f342, %r265;
	add.f32 	%f516, %f516, %f342;
	add.s32 	%r391, %r391, 512;
	add.s32 	%r389, %r389, 512;
	add.s32 	%r388, %r388, 1;
	setp.ne.s32 	%p64, %r388, 0;
	@%p64 bra 	$L__BB13_30;
$L__BB13_31:
	setp.lt.u32 	%p65, %r19, 1536;
	@%p65 bra 	$L__BB13_34;
	cvt.u64.u32 	%rd110, %r391;
	cvt.u64.u32 	%rd111, %r387;
	add.s64 	%rd112, %rd110, %rd111;
	shl.b64 	%rd113, %rd112, 2;
	add.s64 	%rd114, %rd113, %rd16;
	add.s64 	%rd130, %rd114, 4096;
	add.s32 	%r392, %r391, %r387;
$L__BB13_33:
	mul.wide.u32 	%rd119, %r392, 4;
	add.s64 	%rd115, %rd16, %rd119;
	// begin inline asm
	ld.global.nc.u32 %r266, [%rd115];
	// end inline asm
	mov.b32 	%f343, %r266;
	add.f32 	%f344, %f516, %f343;
	add.s64 	%rd116, %rd130, -2048;
	// begin inline asm
	ld.global.nc.u32 %r267, [%rd116];
	// end inline asm
	mov.b32 	%f345, %r267;
	add.f32 	%f346, %f344, %f345;
	// begin inline asm
	ld.global.nc.u32 %r268, [%rd130];
	// end inline asm
	mov.b32 	%f347, %r268;
	add.f32 	%f348, %f346, %f347;
	add.s64 	%rd118, %rd130, 2048;
	// begin inline asm
	ld.global.nc.u32 %r269, [%rd118];
	// end inline asm
	mov.b32 	%f349, %r269;
	add.f32 	%f516, %f348, %f349;
	add.s32 	%r391, %r391, 2048;
	add.s64 	%rd130, %rd130, 8192;
	add.s32 	%r392, %r392, 2048;
	setp.lt.s32 	%p66, %r391, %r18;
	@%p66 bra 	$L__BB13_33;
$L__BB13_34:
	// begin inline asm
	mov.u32 %r270, %laneid;
	// end inline asm
	mov.b32 	%r272, %f516;
	mov.b32 	%r273, 1;
	mov.b32 	%r294, 31;
	mov.b32 	%r295, -1;
	// begin inline asm
	shfl.sync.down.b32 %r271, %r272, %r273, %r294, %r295;
	// end inline asm
	setp.gt.s32 	%p67, %r270, 30;
	mov.b32 	%f350, %r271;
	add.f32 	%f351, %f516, %f350;
	selp.f32 	%f352, %f516, %f351, %p67;
	mov.b32 	%r277, %f352;
	mov.b32 	%r278, 2;
	// begin inline asm
	shfl.sync.down.b32 %r276, %r277, %r278, %r294, %r295;
	// end inline asm
	setp.gt.s32 	%p68, %r270, 29;
	mov.b32 	%f353, %r276;
	add.f32 	%f354, %f352, %f353;
	selp.f32 	%f355, %f352, %f354, %p68;
	mov.b32 	%r282, %f355;
	mov.b32 	%r283, 4;
	// begin inline asm
	shfl.sync.down.b32 %r281, %r282, %r283, %r294, %r295;
	// end inline asm
	setp.gt.s32 	%p69, %r270, 27;
	mov.b32 	%f356, %r281;
	add.f32 	%f357, %f355, %f356;
	selp.f32 	%f358, %f355, %f357, %p69;
	mov.b32 	%r287, %f358;
	mov.b32 	%r288, 8;
	// begin inline asm
	shfl.sync.down.b32 %r286, %r287, %r288, %r294, %r295;
	// end inline asm
	setp.gt.s32 	%p70, %r270, 23;
	mov.b32 	%f359, %r286;
	add.f32 	%f360, %f358, %f359;
	selp.f32 	%f361, %f358, %f360, %p70;
	mov.b32 	%r292, %f361;
	mov.b32 	%r293, 16;
	// begin inline asm
	shfl.sync.down.b32 %r291, %r292, %r293, %r294, %r295;
	// end inline asm
	setp.gt.s32 	%p71, %r270, 15;
	mov.b32 	%f362, %r291;
	add.f32 	%f26, %f361, %f362;
	selp.f32 	%f530, %f361, %f26, %p71;
	setp.ne.s32 	%p72, %r270, 0;
	@%p72 bra 	$L__BB13_36;
	shr.u32 	%r296, %r13, 3;
	and.b32  	%r297, %r296, 124;
	mov.u32 	%r298, _ZZN3cub18CUB_300001_SM_10006detail6reduce28DeviceReduceSingleTileKernelINS2_10policy_hubIfjN4cuda3std3__44plusIfEEE10Policy1000EPfPdiS9_dfNS7_10__identityEEEvT0_T1_T2_T3_T4_T6_E12temp_storage;
	add.s32 	%r299, %r298, %r297;
	st.shared.f32 	[%r299+16], %f26;
$L__BB13_36:
	bar.sync 	0;
	setp.ne.s32 	%p73, %r13, 0;
	@%p73 bra 	$L__BB13_72;
	ld.shared.f32 	%f363, [_ZZN3cub18CUB_300001_SM_10006detail6reduce28DeviceReduceSingleTileKernelINS2_10policy_hubIfjN4cuda3std3__44plusIfEEE10Policy1000EPfPdiS9_dfNS7_10__identityEEEvT0_T1_T2_T3_T4_T6_E12temp_storage+20];
	add.f32 	%f364, %f530, %f363;
	ld.shared.f32 	%f365, [_ZZN3cub18CUB_300001_SM_10006detail6reduce28DeviceReduceSingleTileKernelINS2_10policy_hubIfjN4cuda3std3__44plusIfEEE10Policy1000EPfPdiS9_dfNS7_10__identityEEEvT0_T1_T2_T3_T4_T6_E12temp_storage+24];
	add.f32 	%f366, %f364, %f365;
	ld.shared.f32 	%f367, [_ZZN3cub18CUB_300001_SM_10006detail6reduce28DeviceReduceSingleTileKernelINS2_10policy_hubIfjN4cuda3std3__44plusIfEEE10Policy1000EPfPdiS9_dfNS7_10__identityEEEvT0_T1_T2_T3_T4_T6_E12temp_storage+28];
	add.f32 	%f368, %f366, %f367;
	ld.shared.f32 	%f369, [_ZZN3cub18CUB_300001_SM_10006detail6reduce28DeviceReduceSingleTileKernelINS2_10policy_hubIfjN4cuda3std3__44plusIfEEE10Policy1000EPfPdiS9_dfNS7_10__identityEEEvT0_T1_T2_T3_T4_T6_E12temp_storage+32];
	add.f32 	%f370, %f368, %f369;
	ld.shared.f32 	%f371, [_ZZN3cub18CUB_300001_SM_10006detail6reduce28DeviceReduceSingleTileKernelINS2_10policy_hubIfjN4cuda3std3__44plusIfEEE10Policy1000EPfPdiS9_dfNS7_10__identityEEEvT0_T1_T2_T3_T4_T6_E12temp_storage+36];
	add.f32 	%f372, %f370, %f371;
	ld.shared.f32 	%f373, [_ZZN3cub18CUB_300001_SM_10006detail6reduce28DeviceReduceSingleTileKernelINS2_10policy_hubIfjN4cuda3std3__44plusIfEEE10Policy1000EPfPdiS9_dfNS7_10__identityEEEvT0_T1_T2_T3_T4_T6_E12temp_storage+40];
	add.f32 	%f374, %f372, %f373;
	ld.shared.f32 	%f375, [_ZZN3cub18CUB_300001_SM_10006detail6reduce28DeviceReduceSingleTileKernelINS2_10policy_hubIfjN4cuda3std3__44plusIfEEE10Policy1000EPfPdiS9_dfNS7_10__identityEEEvT0_T1_T2_T3_T4_T6_E12temp_storage+44];
	add.f32 	%f376, %f374, %f375;
	ld.shared.f32 	%f377, [_ZZN3cub18CUB_300001_SM_10006detail6reduce28DeviceReduceSingleTileKernelINS2_10policy_hubIfjN4cuda3std3__44plusIfEEE10Policy1000EPfPdiS9_dfNS7_10__identityEEEvT0_T1_T2_T3_T4_T6_E12temp_storage+48];
	add.f32 	%f378, %f376, %f377;
	ld.shared.f32 	%f379, [_ZZN3cub18CUB_300001_SM_10006detail6reduce28DeviceReduceSingleTileKernelINS2_10policy_hubIfjN4cuda3std3__44plusIfEEE10Policy1000EPfPdiS9_dfNS7_10__identityEEEvT0_T1_T2_T3_T4_T6_E12temp_storage+52];
	add.f32 	%f380, %f378, %f379;
	ld.shared.f32 	%f381, [_ZZN3cub18CUB_300001_SM_10006detail6reduce28DeviceReduceSingleTileKernelINS2_10policy_hubIfjN4cuda3std3__44plusIfEEE10Policy1000EPfPdiS9_dfNS7_10__identityEEEvT0_T1_T2_T3_T4_T6_E12temp_storage+56];
	add.f32 	%f382, %f380, %f381;
	ld.shared.f32 	%f383, [_ZZN3cub18CUB_300001_SM_10006detail6reduce28DeviceReduceSingleTileKernelINS2_10policy_hubIfjN4cuda3std3__44plusIfEEE10Policy1000EPfPdiS9_dfNS7_10__identityEEEvT0_T1_T2_T3_T4_T6_E12temp_storage+60];
	add.f32 	%f384, %f382, %f383;
	ld.shared.f32 	%f385, [_ZZN3cub18CUB_300001_SM_10006detail6reduce28DeviceReduceSingleTileKernelINS2_10policy_hubIfjN4cuda3std3__44plusIfEEE10Policy1000EPfPdiS9_dfNS7_10__identityEEEvT0_T1_T2_T3_T4_T6_E12temp_storage+64];
	add.f32 	%f386, %f384, %f385;
	ld.shared.f32 	%f387, [_ZZN3cub18CUB_300001_SM_10006detail6reduce28DeviceReduceSingleTileKernelINS2_10policy_hubIfjN4cuda3std3__44plusIfEEE10Policy1000EPfPdiS9_dfNS7_10__identityEEEvT0_T1_T2_T3_T4_T6_E12temp_storage+68];
	add.f32 	%f388, %f386, %f387;
	ld.shared.f32 	%f389, [_ZZN3cub18CUB_300001_SM_10006detail6reduce28DeviceReduceSingleTileKernelINS2_10policy_hubIfjN4cuda3std3__44plusIfEEE10Policy1000EPfPdiS9_dfNS7_10__identityEEEvT0_T1_T2_T3_T4_T6_E12temp_storage+72];
	add.f32 	%f390, %f388, %f389;
	ld.shared.f32 	%f391, [_ZZN3cub18CUB_300001_SM_10006detail6reduce28DeviceReduceSingleTileKernelINS2_10policy_hubIfjN4cuda3std3__44plusIfEEE10Policy1000EPfPdiS9_dfNS7_10__identityEEEvT0_T1_T2_T3_T4_T6_E12temp_storage+76];
	add.f32 	%f530, %f390, %f391;
	bra.uni 	$L__BB13_72;
$L__BB13_38:
	setp.gt.s32 	%p3, %r67, 8191;
	@%p3 bra 	$L__BB13_56;
	mov.u32 	%r34, %tid.x;
	setp.ge.s32 	%p20, %r34, %r67;
	mov.f32 	%f522, 0f00000000;
	mov.u32 	%r397, %r34;
	@%p20 bra 	$L__BB13_41;
	mul.wide.u32 	%rd66, %r34, 4;
	add.s64 	%rd65, %rd16, %rd66;
	// begin inline asm
	ld.global.nc.u32 %r144, [%rd65];
	// end inline asm
	mov.b32 	%f522, %r144;
	add.s32 	%r397, %r34, 512;
$L__BB13_41:
	setp.ge.s32 	%p21, %r397, %r67;
	@%p21 bra 	$L__BB13_47;
	not.b32 	%r145, %r397;
	add.s32 	%r37, %r67, %r145;
	and.b32  	%r146, %r37, 1536;
	setp.eq.s32 	%p22, %r146, 1536;
	@%p22 bra 	$L__BB13_45;
	mul.wide.u32 	%rd67, %r397, 4;
	add.s64 	%rd131, %rd16, %rd67;
	shr.u32 	%r147, %r37, 9;
	add.s32 	%r148, %r147, 1;
	and.b32  	%r149, %r148, 3;
	neg.s32 	%r395, %r149;
$L__BB13_44:
	.pragma "nounroll";
	// begin inline asm
	ld.global.nc.u32 %r150, [%rd131];
	// end inline asm
	mov.b32 	%f172, %r150;
	add.f32 	%f522, %f522, %f172;
	add.s32 	%r397, %r397, 512;
	add.s64 	%rd131, %rd131, 2048;
	add.s32 	%r395, %r395, 1;
	setp.ne.s32 	%p23, %r395, 0;
	@%p23 bra 	$L__BB13_44;
$L__BB13_45:
	setp.lt.u32 	%p24, %r37, 1536;
	@%p24 bra 	$L__BB13_47;
$L__BB13_46:
	mul.wide.s32 	%rd73, %r397, 4;
	add.s64 	%rd69, %rd16, %rd73;
	// begin inline asm
	ld.global.nc.u32 %r151, [%rd69];
	// end inline asm
	mov.b32 	%f173, %r151;
	add.f32 	%f174, %f522, %f173;
	add.s64 	%rd70, %rd69, 2048;
	// begin inline asm
	ld.global.nc.u32 %r152, [%rd70];
	// end inline asm
	mov.b32 	%f175, %r152;
	add.f32 	%f176, %f174, %f175;
	add.s64 	%rd71, %rd69, 4096;
	// begin inline asm
	ld.global.nc.u32 %r153, [%rd71];
	// end inline asm
	mov.b32 	%f177, %r153;
	add.f32 	%f178, %f176, %f177;
	add.s64 	%rd72, %rd69, 6144;
	// begin inline asm
	ld.global.nc.u32 %r154, [%rd72];
	// end inline asm
	mov.b32 	%f179, %r154;
	add.f32 	%f522, %f178, %f179;
	add.s32 	%r397, %r397, 2048;
	setp.lt.s32 	%p25, %r397, %r67;
	@%p25 bra 	$L__BB13_46;
$L__BB13_47:
	setp.lt.s32 	%p26, %r67, 512;
	@%p26 bra 	$L__BB13_52;
	// begin inline asm
	mov.u32 %r193, %laneid;
	// end inline asm
	mov.b32 	%r195, %f522;
	mov.b32 	%r196, 1;
	mov.b32 	%r217, 31;
	mov.b32 	%r218, -1;
	// begin inline asm
	shfl.sync.down.b32 %r194, %r195, %r196, %r217, %r218;
	// end inline asm
	setp.gt.s32 	%p50, %r193, 30;
	mov.b32 	%f238, %r194;
	add.f32 	%f239, %f522, %f238;
	selp.f32 	%f240, %f522, %f239, %p50;
	mov.b32 	%r200, %f240;
	mov.b32 	%r201, 2;
	// begin inline asm
	shfl.sync.down.b32 %r199, %r200, %r201, %r217, %r218;
	// end inline asm
	setp.gt.s32 	%p51, %r193, 29;
	mov.b32 	%f241, %r199;
	add.f32 	%f242, %f240, %f241;
	selp.f32 	%f243, %f240, %f242, %p51;
	mov.b32 	%r205, %f243;
	mov.b32 	%r206, 4;
	// begin inline asm
	shfl.sync.down.b32 %r204, %r205, %r206, %r217, %r218;
	// end inline asm
	setp.gt.s32 	%p52, %r193, 27;
	mov.b32 	%f244, %r204;
	add.f32 	%f245, %f243, %f244;
	selp.f32 	%f246, %f243, %f245, %p52;
	mov.b32 	%r210, %f246;
	mov.b32 	%r211, 8;
	// begin inline asm
	shfl.sync.down.b32 %r209, %r210, %r211, %r217, %r218;
	// end inline asm
	setp.gt.s32 	%p53, %r193, 23;
	mov.b32 	%f247, %r209;
	add.f32 	%f248, %f246, %f247;
	selp.f32 	%f249, %f246, %f248, %p53;
	mov.b32 	%r215, %f249;
	mov.b32 	%r216, 16;
	// begin inline asm
	shfl.sync.down.b32 %r214, %r215, %r216, %r217, %r218;
	// end inline asm
	setp.gt.s32 	%p54, %r193, 15;
	mov.b32 	%f250, %r214;
	add.f32 	%f38, %f249, %f250;
	selp.f32 	%f530, %f249, %f38, %p54;
	setp.ne.s32 	%p55, %r193, 0;
	@%p55 bra 	$L__BB13_50;
	shr.u32 	%r219, %r34, 3;
	and.b32  	%r220, %r219, 124;
	mov.u32 	%r221, _ZZN3cub18CUB_300001_SM_10006detail6reduce28DeviceReduceSingleTileKernelINS2_10policy_hubIfjN4cuda3std3__44plusIfEEE10Policy1000EPfPdiS9_dfNS7_10__identityEEEvT0_T1_T2_T3_T4_T6_E12temp_storage;
	add.s32 	%r222, %r221, %r220;
	st.shared.f32 	[%r222+16], %f38;
$L__BB13_50:
	bar.sync 	0;
	setp.ne.s32 	%p56, %r34, 0;
	@%p56 bra 	$L__BB13_72;
	ld.shared.f32 	%f251, [_ZZN3cub18CUB_300001_SM_10006detail6reduce28DeviceReduceSingleTileKernelINS2_10policy_hubIfjN4cuda3std3__44plusIfEEE10Policy1000EPfPdiS9_dfNS7_10__identityEEEvT0_T1_T2_T3_T4_T6_E12temp_storage+20];
	add.f32 	%f252, %f530, %f251;
	ld.shared.f32 	%f253, [_ZZN3cub18CUB_300001_SM_10006detail6reduce28DeviceReduceSingleTileKernelINS2_10policy_hubIfjN4cuda3std3__44plusIfEEE10Policy1000EPfPdiS9_dfNS7_10__identityEEEvT0_T1_T2_T3_T4_T6_E12temp_storage+24];
	add.f32 	%f254, %f252, %f253;
	ld.shared.f32 	%f255, [_ZZN3cub18CUB_300001_SM_10006detail6reduce28DeviceReduceSingleTileKernelINS2_10policy_hubIfjN4cuda3std3__44plusIfEEE10Policy1000EPfPdiS9_dfNS7_10__identityEEEvT0_T1_T2_T3_T4_T6_E12temp_storage+28];
	add.f32 	%f256, %f254, %f255;
	ld.shared.f32 	%f257, [_ZZN3cub18CUB_300001_SM_10006detail6reduce28DeviceReduceSingleTileKernelINS2_10policy_hubIfjN4cuda3std3__44plusIfEEE10Policy1000EPfPdiS9_dfNS7_10__identityEEEvT0_T1_T2_T3_T4_T6_E12temp_storage+32];
	add.f32 	%f258, %f256, %f257;
	ld.shared.f32 	%f259, [_ZZN3cub18CUB_300001_SM_10006detail6reduce28DeviceReduceSingleTileKernelINS2_10policy_hubIfjN4cuda3std3__44plusIfEEE10Policy1000EPfPdiS9_dfNS7_10__identityEEEvT0_T1_T2_T3_T4_T6_E12temp_storage+36];
	add.f32 	%f260, %f258, %f259;
	ld.shared.f32 	%f261, [_ZZN3cub18CUB_300001_SM_10006detail6reduce28DeviceReduceSingleTileKernelINS2_10policy_hubIfjN4cuda3std3__44plusIfEEE10Policy1000EPfPdiS9_dfNS7_10__identityEEEvT0_T1_T2_T3_T4_T6_E12temp_storage+40];
	add.f32 	%f262, %f260, %f261;
	ld.shared.f32 	%f263, [_ZZN3cub18CUB_300001_SM_10006detail6reduce28DeviceReduceSingleTileKernelINS2_10policy_hubIfjN4cuda3std3__44plusIfEEE10Policy1000EPfPdiS9_dfNS7_10__identityEEEvT0_T1_T2_T3_T4_T6_E12temp_storage+44];
	add.f32 	%f264, %f262, %f263;
	ld.shared.f32 	%f265, [_ZZN3cub18CUB_300001_SM_10006detail6reduce28DeviceReduceSingleTileKernelINS2_10policy_hubIfjN4cuda3std3__44plusIfEEE10Policy1000EPfPdiS9_dfNS7_10__identityEEEvT0_T1_T2_T3_T4_T6_E12temp_storage+48];
	add.f32 	%f266, %f264, %f265;
	ld.shared.f32 	%f267, [_ZZN3cub18CUB_300001_SM_10006detail6reduce28DeviceReduceSingleTileKernelINS2_10policy_hubIfjN4cuda3std3__44plusIfEEE10Policy1000EPfPdiS9_dfNS7_10__identityEEEvT0_T1_T2_T3_T4_T6_E12temp_storage+52];
	add.f32 	%f268, %f266, %f267;
	ld.shared.f32 	%f269, [_ZZN3cub18CUB_300001_SM_10006detail6reduce28DeviceReduceSingleTileKernelINS2_10policy_hubIfjN4cuda3std3__44plusIfEEE10Policy1000EPfPdiS9_dfNS7_10__identityEEEvT0_T1_T2_T3_T4_T6_E12temp_storage+56];
	add.f32 	%f270, %f268, %f269;
	ld.shared.f32 	%f271, [_ZZN3cub18CUB_300001_SM_10006detail6reduce28DeviceReduceSingleTileKernelINS2_10policy_hubIfjN4cuda3std3__44plusIfEEE10Policy1000EPfPdiS9_dfNS7_10__identityEEEvT0_T1_T2_T3_T4_T6_E12temp_storage+60];
	add.f32 	%f272, %f270, %f271;
	ld.shared.f32 	%f273, [_ZZN3cub18CUB_300001_SM_10006detail6reduce28DeviceReduceSingleTileKernelINS2_10policy_hubIfjN4cuda3std3__44plusIfEEE10Policy1000EPfPdiS9_dfNS7_10__identityEEEvT0_T1_T2_T3_T4_T6_E12temp_storage+64];
	add.f32 	%f274, %f272, %f273;
	ld.shared.f32 	%f275, [_ZZN3cub18CUB_300001_SM_10006detail6reduce28DeviceReduceSingleTileKernelINS2_10policy_hubIfjN4cuda3std3__44plusIfEEE10Policy1000EPfPdiS9_dfNS7_10__identityEEEvT0_T1_T2_T3_T4_T6_E12temp_storage+68];
	add.f32 	%f276, %f274, %f275;
	ld.shared.f32 	%f277, [_ZZN3cub18CUB_300001_SM_10006detail6reduce28DeviceReduceSingleTileKernelINS2_10policy_hubIfjN4cuda3std3__44plusIfEEE10Policy1000EPfPdiS9_dfNS7_10__identityEEEvT0_T1_T2_T3_T4_T6_E12temp_storage+72];
	add.f32 	%f278, %f276, %f277;
	ld.shared.f32 	%f279, [_ZZN3cub18CUB_300001_SM_10006detail6reduce28DeviceReduceSingleTileKernelINS2_10policy_hubIfjN4cuda3std3__44plusIfEEE10Policy1000EPfPdiS9_dfNS7_10__identityEEEvT0_T1_T2_T3_T4_T6_E12temp_storage+76];
	add.f32 	%f530, %f278, %f279;
	bra.uni 	$L__BB13_72;
$L__BB13_52:
	// begin inline asm
	mov.u32 %r155, %laneid;
	// end inline asm
	and.b32  	%r181, %r34, 992;
	add.s32 	%r182, %r181, 32;
	setp.gt.s32 	%p27, %r182, %r67;
	not.b32 	%r183, %r181;
	add.s32 	%r184, %r67, %r183;
	selp.b32 	%r179, %r184, 31, %p27;
	mov.b32 	%r157, %f522;
	mov.b32 	%r158, 1;
	mov.b32 	%r180, -1;
	// begin inline asm
	shfl.sync.down.b32 %r156, %r157, %r158, %r179, %r180;
	// end inline asm
	setp.lt.s32 	%p28, %r155, %r179;
	mov.b32 	%f180, %r156;
	add.f32 	%f181, %f522, %f180;
	selp.f32 	%f182, %f181, %f522, %p28;
	mov.b32 	%r162, %f182;
	mov.b32 	%r163, 2;
	// begin inline asm
	shfl.sync.down.b32 %r161, %r162, %r163, %r179, %r180;
	// end inline asm
	add.s32 	%r185, %r155, 2;
	setp.gt.s32 	%p29, %r185, %r179;
	mov.b32 	%f183, %r161;
	add.f32 	%f184, %f182, %f183;
	selp.f32 	%f185, %f182, %f184, %p29;
	mov.b32 	%r167, %f185;
	mov.b32 	%r168, 4;
	// begin inline asm
	shfl.sync.down.b32 %r166, %r167, %r168, %r179, %r180;
	// end inline asm
	add.s32 	%r186, %r155, 4;
	setp.gt.s32 	%p30, %r186, %r179;
	mov.b32 	%f186, %r166;
	add.f32 	%f187, %f185, %f186;
	selp.f32 	%f188, %f185, %f187, %p30;
	mov.b32 	%r172, %f188;
	mov.b32 	%r173, 8;
	// begin inline asm
	shfl.sync.down.b32 %r171, %r172, %r173, %r179, %r180;
	// end inline asm
	add.s32 	%r187, %r155, 8;
	setp.gt.s32 	%p31, %r187, %r179;
	mov.b32 	%f189, %r171;
	add.f32 	%f190, %f188, %f189;
	selp.f32 	%f191, %f188, %f190, %p31;
	mov.b32 	%r177, %f191;
	mov.b32 	%r178, 16;
	// begin inline asm
	shfl.sync.down.b32 %r176, %r177, %r178, %r179, %r180;
	// end inline asm
	add.s32 	%r188, %r155, 16;
	setp.gt.s32 	%p32, %r188, %r179;
	mov.b32 	%f192, %r176;
	add.f32 	%f193, %f191, %f192;
	selp.f32 	%f530, %f191, %f193, %p32;
	setp.ne.s32 	%p33, %r155, 0;
	@%p33 bra 	$L__BB13_54;
	shr.u32 	%r189, %r34, 3;
	and.b32  	%r190, %r189, 124;
	mov.u32 	%r191, _ZZN3cub18CUB_300001_SM_10006detail6reduce28DeviceReduceSingleTileKernelINS2_10policy_hubIfjN4cuda3std3__44plusIfEEE10Policy1000EPfPdiS9_dfNS7_10__identityEEEvT0_T1_T2_T3_T4_T6_E12temp_storage;
	add.s32 	%r192, %r191, %r190;
	st.shared.f32 	[%r192+16], %f530;
$L__BB13_54:
	bar.sync 	0;
	setp.ne.s32 	%p34, %r34, 0;
	@%p34 bra 	$L__BB13_72;
	setp.gt.s32 	%p35, %r67, 32;
	ld.shared.f32 	%f194, [_ZZN3cub18CUB_300001_SM_10006detail6reduce28DeviceReduceSingleTileKernelINS2_10policy_hubIfjN4cuda3std3__44plusIfEEE10Policy1000EPfPdiS9_dfNS7_10__identityEEEvT0_T1_T2_T3_T4_T6_E12temp_storage+20];
	add.f32 	%f195, %f530, %f194;
	selp.f32 	%f196, %f195, %f530, %p35;
	setp.gt.s32 	%p36, %r67, 64;
	ld.shared.f32 	%f197, [_ZZN3cub18CUB_300001_SM_10006detail6reduce28DeviceReduceSingleTileKernelINS2_10policy_hubIfjN4cuda3std3__44plusIfEEE10Policy1000EPfPdiS9_dfNS7_10__identityEEEvT0_T1_T2_T3_T4_T6_E12temp_storage+24];
	add.f32 	%f198, %f197, %f196;
	selp.f32 	%f199, %f198, %f196, %p36;
	setp.gt.s32 	%p37, %r67, 96;
	ld.shared.f32 	%f200, [_ZZN3cub18CUB_300001_SM_10006detail6reduce28DeviceReduceSingleTileKernelINS2_10policy_hubIfjN4cuda3std3__44plusIfEEE10Policy1000EPfPdiS9_dfNS7_10__identityEEEvT0_T1_T2_T3_T4_T6_E12temp_storage+28];
	add.f32 	%f201, %f200, %f199;
	selp.f32 	%f202, %f201, %f199, %p37;
	setp.gt.s32 	%p38, %r67, 128;
	ld.shared.f32 	%f203, [_ZZN3cub18CUB_300001_SM_10006detail6reduce28DeviceReduceSingleTileKernelINS2_10policy_hubIfjN4cuda3std3__44plusIfEEE10Policy1000EPfPdiS9_dfNS7_10__identityEEEvT0_T1_T2_T3_T4_T6_E12temp_storage+32];
	add.f32 	%f204, %f203, %f202;
	selp.f32 	%f205, %f204, %f202, %p38;
	setp.gt.s32 	%p39, %r67, 160;
	ld.shared.f32 	%f206, [_ZZN3cub18CUB_300001_SM_10006detail6reduce28DeviceReduceSingleTileKernelINS2_10policy_hubIfjN4cuda3std3__44plusIfEEE10Policy1000EPfPdiS9_dfNS7_10__identityEEEvT0_T1_T2_T3_T4_T6_E12temp_storage+36];
	add.f32 	%f207, %f206, %f205;
	selp.f32 	%f208, %f207, %f205, %p39;
	setp.gt.s32 	%p40, %r67, 192;
	ld.shared.f32 	%f209, [_ZZN3cub18CUB_300001_SM_10006detail6reduce28DeviceReduceSingleTileKernelINS2_10policy_hubIfjN4cuda3std3__44plusIfEEE10Policy1000EPfPdiS9_dfNS7_10__identityEEEvT0_T1_T2_T3_T4_T6_E12temp_storage+40];
	add.f32 	%f210, %f209, %f208;
	selp.f32 	%f211, %f210, %f208, %p40;
	setp.gt.s32 	%p41, %r67, 224;
	ld.shared.f32 	%f212, [_ZZN3cub18CUB_300001_SM_10006detail6reduce28DeviceReduceSingleTileKernelINS2_10policy_hubIfjN4cuda3std3__44plusIfEEE10Policy1000EPfPdiS9_dfNS7_10__identityEEEvT0_T1_T2_T3_T4_T6_E12temp_storage+44];
	add.f32 	%f213, %f212, %f211;
	selp.f32 	%f214, %f213, %f211, %p41;
	setp.gt.s32 	%p42, %r67, 256;
	ld.shared.f32 	%f215, [_ZZN3cub18CUB_300001_SM_10006detail6reduce28DeviceReduceSingleTileKernelINS2_10policy_hubIfjN4cuda3std3__44plusIfEEE10Policy1000EPfPdiS9_dfNS7_10__identityEEEvT0_T1_T2_T3_T4_T6_E12temp_storage+48];
	add.f32 	%f216, %f215, %f214;
	selp.f32 	%f217, %f216, %f214, %p42;
	setp.gt.s32 	%p43, %r67, 288;
	ld.shared.f32 	%f218, [_ZZN3cub18CUB_300001_SM_10006detail6reduce28DeviceReduceSingleTileKernelINS2_10policy_hubIfjN4cuda3std3__44plusIfEEE10Policy1000EPfPdiS9_dfNS7_10__identityEEEvT0_T1_T2_T3_T4_T6_E12temp_storage+52];
	add.f32 	%f219, %f218, %f217;
	selp.f32 	%f220, %f219, %f217, %p43;
	setp.gt.s32 	%p44, %r67, 320;
	ld.shared.f32 	%f221, [_ZZN3cub18CUB_300001_SM_10006detail6reduce28DeviceReduceSingleTileKernelINS2_10policy_hubIfjN4cuda3std3__44plusIfEEE10Policy1000EPfPdiS9_dfNS7_10__identityEEEvT0_T1_T2_T3_T4_T6_E12temp_storage+56];
	add.f32 	%f222, %f221, %f220;
	selp.f32 	%f223, %f222, %f220, %p44;
	setp.gt.s32 	%p45, %r67, 352;
	ld.shared.f32 	%f224, [_ZZN3cub18CUB_300001_SM_10006detail6reduce28DeviceReduceSingleTileKernelINS2_10policy_hubIfjN4cuda3std3__44plusIfEEE10Policy1000EPfPdiS9_dfNS7_10__identityEEEvT0_T1_T2_T3_T4_T6_E12temp_storage+60];
	add.f32 	%f225, %f224, %f223;
	selp.f32 	%f226, %f225, %f223, %p45;
	setp.gt.s32 	%p46, %r67, 384;
	ld.shared.f32 	%f227, [_ZZN3cub18CUB_300001_SM_10006detail6reduce28DeviceReduceSingleTileKernelINS2_10policy_hubIfjN4cuda3std3__44plusIfEEE10Policy1000EPfPdiS9_dfNS7_10__identityEEEvT0_T1_T2_T3_T4_T6_E12temp_storage+64];
	add.f32 	%f228, %f227, %f226;
	selp.f32 	%f229, %f228, %f226, %p46;
	setp.gt.s32 	%p47, %r67, 416;
	ld.shared.f32 	%f230, [_ZZN3cub18CUB_300001_SM_10006detail6reduce28DeviceReduceSingleTileKernelINS2_10policy_hubIfjN4cuda3std3__44plusIfEEE10Policy1000EPfPdiS9_dfNS7_10__identityEEEvT0_T1_T2_T3_T4_T6_E12temp_storage+68];
	add.f32 	%f231, %f230, %f229;
	selp.f32 	%f232, %f231, %f229, %p47;
	setp.gt.s32 	%p48, %r67, 448;
	ld.shared.f32 	%f233, [_ZZN3cub18CUB_300001_SM_10006detail6reduce28DeviceReduceSingleTileKernelINS2_10policy_hubIfjN4cuda3std3__44plusIfEEE10Policy1000EPfPdiS9_dfNS7_10__identityEEEvT0_T1_T2_T3_T4_T6_E12temp_storage+72];
	add.f32 	%f234, %f233, %f232;
	selp.f32 	%f235, %f234, %f232, %p48;
	setp.gt.s32 	%p49, %r67, 480;
	ld.shared.f32 	%f236, [_ZZN3cub18CUB_300001_SM_10006detail6reduce28DeviceReduceSingleTileKernelINS2_10policy_hubIfjN4cuda3std3__44plusIfEEE10Policy1000EPfPdiS9_dfNS7_10__identityEEEvT0_T1_T2_T3_T4_T6_E12temp_storage+76];
	add.f32 	%f237, %f236, %f235;
	selp.f32 	%f530, %f237, %f235, %p49;
	bra.uni 	$L__BB13_72;
$L__BB13_56:
	mov.u32 	%r46, %tid.x;
	mul.wide.u32 	%rd35, %r46, 4;
	add.s64 	%rd19, %rd16, %rd35;
	// begin inline asm
	ld.global.nc.u32 %r68, [%rd19];
	// end inline asm
	mov.b32 	%f58, %r68;
	add.s64 	%rd20, %rd19, 2048;
	// begin inline asm
	ld.global.nc.u32 %r69, [%rd20];
	// end inline asm
	mov.b32 	%f59, %r69;
	add.s64 	%rd21, %rd19, 4096;
	// begin inline asm
	ld.global.nc.u32 %r70, [%rd21];
	// end inline asm
	mov.b32 	%f60, %r70;
	add.s64 	%rd22, %rd19, 6144;
	// begin inline asm
	ld.global.nc.u32 %r71, [%rd22];
	// end inline asm
	mov.b32 	%f61, %r71;
	add.s64 	%rd23, %rd19, 8192;
	// begin inline asm
	ld.global.nc.u32 %r72, [%rd23];
	// end inline asm
	mov.b32 	%f62, %r72;
	add.s64 	%rd24, %rd19, 10240;
	// begin inline asm
	ld.global.nc.u32 %r73, [%rd24];
	// end inline asm
	mov.b32 	%f63, %r73;
	add.s64 	%rd25, %rd19, 12288;
	// begin inline asm
	ld.global.nc.u32 %r74, [%rd25];
	// end inline asm
	mov.b32 	%f64, %r74;
	add.s64 	%rd26, %rd19, 14336;
	// begin inline asm
	ld.global.nc.u32 %r75, [%rd26];
	// end inline asm
	mov.b32 	%f65, %r75;
	add.s64 	%rd27, %rd19, 16384;
	// begin inline asm
	ld.global.nc.u32 %r76, [%rd27];
	// end inline asm
	mov.b32 	%f66, %r76;
	add.s64 	%rd28, %rd19, 18432;
	// begin inline asm
	ld.global.nc.u32 %r77, [%rd28];
	// end inline asm
	mov.b32 	%f67, %r77;
	add.s64 	%rd29, %rd19, 20480;
	// begin inline asm
	ld.global.nc.u32 %r78, [%rd29];
	// end inline asm
	mov.b32 	%f68, %r78;
	add.s64 	%rd30, %rd19, 22528;
	// begin inline asm
	ld.global.nc.u32 %r79, [%rd30];
	// end inline asm
	mov.b32 	%f69, %r79;
	add.s64 	%rd31, %rd19, 24576;
	// begin inline asm
	ld.global.nc.u32 %r80, [%rd31];
	// end inline asm
	mov.b32 	%f70, %r80;
	add.s64 	%rd32, %rd19, 26624;
	// begin inline asm
	ld.global.nc.u32 %r81, [%rd32];
	// end inline asm
	mov.b32 	%f71, %r81;
	add.s64 	%rd33, %rd19, 28672;
	// begin inline asm
	ld.global.nc.u32 %r82, [%rd33];
	// end inline asm
	mov.b32 	%f72, %r82;
	add.s64 	%rd34, %rd19, 30720;
	// begin inline asm
	ld.global.nc.u32 %r83, [%rd34];
	// end inline asm
	mov.b32 	%f73, %r83;
	add.f32 	%f74, %f58, %f59;
	add.f32 	%f75, %f60, %f61;
	add.f32 	%f76, %f62, %f63;
	add.f32 	%f77, %f64, %f65;
	add.f32 	%f78, %f66, %f67;
	add.f32 	%f79, %f68, %f69;
	add.f32 	%f80, %f70, %f71;
	add.f32 	%f81, %f72, %f73;
	add.f32 	%f82, %f74, %f75;
	add.f32 	%f83, %f76, %f77;
	add.f32 	%f84, %f78, %f79;
	add.f32 	%f85, %f80, %f81;
	add.f32 	%f86, %f82, %f83;
	add.f32 	%f87, %f84, %f85;
	add.f32 	%f529, %f86, %f87;
	setp.lt.u32 	%p4, %r67, 16384;
	mov.b32 	%r400, 8192;
	@%p4 bra 	$L__BB13_60;
	add.s32 	%r47, %r67, -8192;
	mov.b32 	%r400, 8192;
$L__BB13_58:
	mul.wide.s32 	%rd52, %r400, 4;
	add.s64 	%rd36, %rd19, %rd52;
	// begin inline asm
	ld.global.nc.u32 %r86, [%rd36];
	// end inline asm
	mov.b32 	%f88, %r86;
	add.s64 	%rd37, %rd36, 2048;
	// begin inline asm
	ld.global.nc.u32 %r87, [%rd37];
	// end inline asm
	mov.b32 	%f89, %r87;
	add.s64 	%rd38, %rd36, 4096;
	// begin inline asm
	ld.global.nc.u32 %r88, [%rd38];
	// end inline asm
	mov.b32 	%f90, %r88;
	add.s64 	%rd39, %rd36, 6144;
	// begin inline asm
	ld.global.nc.u32 %r89, [%rd39];
	// end inline asm
	mov.b32 	%f91, %r89;
	add.s64 	%rd40, %rd36, 8192;
	// begin inline asm
	ld.global.nc.u32 %r90, [%rd40];
	// end inline asm
	mov.b32 	%f92, %r90;
	add.s64 	%rd41, %rd36, 10240;
	// begin inline asm
	ld.global.nc.u32 %r91, [%rd41];
	// end inline asm
	mov.b32 	%f93, %r91;
	add.s64 	%rd42, %rd36, 12288;
	// begin inline asm
	ld.global.nc.u32 %r92, [%rd42];
	// end inline asm
	mov.b32 	%f94, %r92;
	add.s64 	%rd43, %rd36, 14336;
	// begin inline asm
	ld.global.nc.u32 %r93, [%rd43];
	// end inline asm
	mov.b32 	%f95, %r93;
	add.s64 	%rd44, %rd36, 16384;
	// begin inline asm
	ld.global.nc.u32 %r94, [%rd44];
	// end inline asm
	mov.b32 	%f96, %r94;
	add.s64 	%rd45, %rd36, 18432;
	// begin inline asm
	ld.global.nc.u32 %r95, [%rd45];
	// end inline asm
	mov.b32 	%f97, %r95;
	add.s64 	%rd46, %rd36, 20480;
	// begin inline asm
	ld.global.nc.u32 %r96, [%rd46];
	// end inline asm
	mov.b32 	%f98, %r96;
	add.s64 	%rd47, %rd36, 22528;
	// begin inline asm
	ld.global.nc.u32 %r97, [%rd47];
	// end inline asm
	mov.b32 	%f99, %r97;
	add.s64 	%rd48, %rd36, 24576;
	// begin inline asm
	ld.global.nc.u32 %r98, [%rd48];
	// end inline asm
	mov.b32 	%f100, %r98;
	add.s64 	%rd49, %rd36, 26624;
	// begin inline asm
	ld.global.nc.u32 %r99, [%rd49];
	// end inline asm
	mov.b32 	%f101, %r99;
	add.s64 	%rd50, %rd36, 28672;
	// begin inline asm
	ld.global.nc.u32 %r100, [%rd50];
	// end inline asm
	mov.b32 	%f102, %r100;
	add.s64 	%rd51, %rd36, 30720;
	// begin inline asm
	ld.global.nc.u32 %r101, [%rd51];
	// end inline asm
	mov.b32 	%f103, %r101;
	add.f32 	%f104, %f529, %f88;
	add.f32 	%f105, %f89, %f90;
	add.f32 	%f106, %f91, %f92;
	add.f32 	%f107, %f93, %f94;
	add.f32 	%f108, %f95, %f96;
	add.f32 	%f109, %f97, %f98;
	add.f32 	%f110, %f99, %f100;
	add.f32 	%f111, %f101, %f102;
	add.f32 	%f112, %f104, %f105;
	add.f32 	%f113, %f106, %f107;
	add.f32 	%f114, %f108, %f109;
	add.f32 	%f115, %f110, %f111;
	add.f32 	%f116, %f112, %f113;
	add.f32 	%f117, %f114, %f115;
	add.f32 	%f118, %f116, %f117;
	add.f32 	%f529, %f118, %f103;
	sub.s32 	%r102, %r67, %r400;
	setp.lt.s32 	%p5, %r102, 8192;
	@%p5 bra 	$L__BB13_68;
	add.s32 	%r400, %r400, 8192;
	setp.le.s32 	%p6, %r400, %r47;
	@%p6 bra 	$L__BB13_58;
$L__BB13_60:
	setp.le.s32 	%p7, %r67, %r400;
	@%p7 bra 	$L__BB13_68;
	sub.s32 	%r51, %r67, %r400;
	setp.ge.s32 	%p8, %r46, %r51;
	@%p8 bra 	$L__BB13_68;
	not.b32 	%r103, %r46;
	add.s32 	%r104, %r67, %r103;
	sub.s32 	%r52, %r104, %r400;
	and.b32  	%r105, %r52, 1536;
	setp.eq.s32 	%p9, %r105, 1536;
	mov.u32 	%r404, %r46;
	@%p9 bra 	$L__BB13_65;
	add.s32 	%r402, %r46, %r400;
	shr.u32 	%r106, %r52, 9;
	add.s32 	%r107, %r106, 1;
	and.b32  	%r108, %r107, 3;
	neg.s32 	%r401, %r108;
	mov.u32 	%r404, %r46;
$L__BB13_64:
	.pragma "nounroll";
	mul.wide.u32 	%rd54, %r402, 4;
	add.s64 	%rd53, %rd16, %rd54;
	// begin inline asm
	ld.global.nc.u32 %r109, [%rd53];
	// end inline asm
	mov.b32 	%f120, %r109;
	add.f32 	%f529, %f529, %f120;
	add.s32 	%r404, %r404, 512;
	add.s32 	%r402, %r402, 512;
	add.s32 	%r401, %r401, 1;
	setp.ne.s32 	%p10, %r401, 0;
	@%p10 bra 	$L__BB13_64;
$L__BB13_65:
	setp.lt.u32 	%p11, %r52, 1536;
	@%p11 bra 	$L__BB13_68;
	cvt.u64.u32 	%rd55, %r404;
	cvt.u64.u32 	%rd56, %r400;
	add.s64 	%rd57, %rd55, %rd56;
	shl.b64 	%rd58, %rd57, 2;
	add.s64 	%rd59, %rd58, %rd16;
	add.s64 	%rd132, %rd59, 4096;
	add.s32 	%r405, %r404, %r400;
$L__BB13_67:
	mul.wide.u32 	%rd64, %r405, 4;
	add.s64 	%rd60, %rd16, %rd64;
	// begin inline asm
	ld.global.nc.u32 %r110, [%rd60];
	// end inline asm
	mov.b32 	%f121, %r110;
	add.f32 	%f122, %f529, %f121;
	add.s64 	%rd61, %rd132, -2048;
	// begin inline asm
	ld.global.nc.u32 %r111, [%rd61];
	// end inline asm
	mov.b32 	%f123, %r111;
	add.f32 	%f124, %f122, %f123;
	// begin inline asm
	ld.global.nc.u32 %r112, [%rd132];
	// end inline asm
	mov.b32 	%f125, %r112;
	add.f32 	%f126, %f124, %f125;
	add.s64 	%rd63, %rd132, 2048;
	// begin inline asm
	ld.global.nc.u32 %r113, [%rd63];
	// end inline asm
	mov.b32 	%f127, %r113;
	add.f32 	%f529, %f126, %f127;
	add.s32 	%r404, %r404, 2048;
	add.s64 	%rd132, %rd132, 8192;
	add.s32 	%r405, %r405, 2048;
	setp.lt.s32 	%p12, %r404, %r51;
	@%p12 bra 	$L__BB13_67;
$L__BB13_68:
	// begin inline asm
	mov.u32 %r114, %laneid;
	// end inline asm
	mov.b32 	%r116, %f529;
	mov.b32 	%r117, 1;
	mov.b32 	%r138, 31;
	mov.b32 	%r139, -1;
	// begin inline asm
	shfl.sync.down.b32 %r115, %r116, %r117, %r138, %r139;
	// end inline asm
	setp.gt.s32 	%p13, %r114, 30;
	mov.b32 	%f128, %r115;
	add.f32 	%f129, %f529, %f128;
	selp.f32 	%f130, %f529, %f129, %p13;
	mov.b32 	%r121, %f130;
	mov.b32 	%r122, 2;
	// begin inline asm
	shfl.sync.down.b32 %r120, %r121, %r122, %r138, %r139;
	// end inline asm
	setp.gt.s32 	%p14, %r114, 29;
	mov.b32 	%f131, %r120;
	add.f32 	%f132, %f130, %f131;
	selp.f32 	%f133, %f130, %f132, %p14;
	mov.b32 	%r126, %f133;
	mov.b32 	%r127, 4;
	// begin inline asm
	shfl.sync.down.b32 %r125, %r126, %r127, %r138, %r139;
	// end inline asm
	setp.gt.s32 	%p15, %r114, 27;
	mov.b32 	%f134, %r125;
	add.f32 	%f135, %f133, %f134;
	selp.f32 	%f136, %f133, %f135, %p15;
	mov.b32 	%r131, %f136;
	mov.b32 	%r132, 8;
	// begin inline asm
	shfl.sync.down.b32 %r130, %r131, %r132, %r138, %r139;
	// end inline asm
	setp.gt.s32 	%p16, %r114, 23;
	mov.b32 	%f137, %r130;
	add.f32 	%f138, %f136, %f137;
	selp.f32 	%f139, %f136, %f138, %p16;
	mov.b32 	%r136, %f139;
	mov.b32 	%r137, 16;
	// begin inline asm
	shfl.sync.down.b32 %r135, %r136, %r137, %r138, %r139;
	// end inline asm
	setp.gt.s32 	%p17, %r114, 15;
	mov.b32 	%f140, %r135;
	add.f32 	%f54, %f139, %f140;
	selp.f32 	%f530, %f139, %f54, %p17;
	setp.ne.s32 	%p18, %r114, 0;
	@%p18 bra 	$L__BB13_70;
	shr.u32 	%r140, %r46, 3;
	and.b32  	%r141, %r140, 124;
	mov.u32 	%r142, _ZZN3cub18CUB_300001_SM_10006detail6reduce28DeviceReduceSingleTileKernelINS2_10policy_hubIfjN4cuda3std3__44plusIfEEE10Policy1000EPfPdiS9_dfNS7_10__identityEEEvT0_T1_T2_T3_T4_T6_E12temp_storage;
	add.s32 	%r143, %r142, %r141;
	st.shared.f32 	[%r143+16], %f54;
$L__BB13_70:
	bar.sync 	0;
	setp.ne.s32 	%p19, %r46, 0;
	@%p19 bra 	$L__BB13_72;
	ld.shared.f32 	%f141, [_ZZN3cub18CUB_300001_SM_10006detail6reduce28DeviceReduceSingleTileKernelINS2_10policy_hubIfjN4cuda3std3__44plusIfEEE10Policy1000EPfPdiS9_dfNS7_10__identityEEEvT0_T1_T2_T3_T4_T6_E12temp_storage+20];
	add.f32 	%f142, %f530, %f141;
	ld.shared.f32 	%f143, [_ZZN3cub18CUB_300001_SM_10006detail6reduce28DeviceReduceSingleTileKernelINS2_10policy_hubIfjN4cuda3std3__44plusIfEEE10Policy1000EPfPdiS9_dfNS7_10__identityEEEvT0_T1_T2_T3_T4_T6_E12temp_storage+24];
	add.f32 	%f144, %f142, %f143;
	ld.shared.f32 	%f145, [_ZZN3cub18CUB_300001_SM_10006detail6reduce28DeviceReduceSingleTileKernelINS2_10policy_hubIfjN4cuda3std3__44plusIfEEE10Policy1000EPfPdiS9_dfNS7_10__identityEEEvT0_T1_T2_T3_T4_T6_E12temp_storage+28];
	add.f32 	%f146, %f144, %f145;
	ld.shared.f32 	%f147, [_ZZN3cub18CUB_300001_SM_10006detail6reduce28DeviceReduceSingleTileKernelINS2_10policy_hubIfjN4cuda3std3__44plusIfEEE10Policy1000EPfPdiS9_dfNS7_10__identityEEEvT0_T1_T2_T3_T4_T6_E12temp_storage+32];
	add.f32 	%f148, %f146, %f147;
	ld.shared.f32 	%f149, [_ZZN3cub18CUB_300001_SM_10006detail6reduce28DeviceReduceSingleTileKernelINS2_10policy_hubIfjN4cuda3std3__44plusIfEEE10Policy1000EPfPdiS9_dfNS7_10__identityEEEvT0_T1_T2_T3_T4_T6_E12temp_storage+36];
	add.f32 	%f150, %f148, %f149;
	ld.shared.f32 	%f151, [_ZZN3cub18CUB_300001_SM_10006detail6reduce28DeviceReduceSingleTileKernelINS2_10policy_hubIfjN4cuda3std3__44plusIfEEE10Policy1000EPfPdiS9_dfNS7_10__identityEEEvT0_T1_T2_T3_T4_T6_E12temp_storage+40];
	add.f32 	%f152, %f150, %f151;
	ld.shared.f32 	%f153, [_ZZN3cub18CUB_300001_SM_10006detail6reduce28DeviceReduceSingleTileKernelINS2_10policy_hubIfjN4cuda3std3__44plusIfEEE10Policy1000EPfPdiS9_dfNS7_10__identityEEEvT0_T1_T2_T3_T4_T6_E12temp_storage+44];
	add.f32 	%f154, %f152, %f153;
	ld.shared.f32 	%f155, [_ZZN3cub18CUB_300001_SM_10006detail6reduce28DeviceReduceSingleTileKernelINS2_10policy_hubIfjN4cuda3std3__44plusIfEEE10Policy1000EPfPdiS9_dfNS7_10__identityEEEvT0_T1_T2_T3_T4_T6_E12temp_storage+48];
	add.f32 	%f156, %f154, %f155;
	ld.shared.f32 	%f157, [_ZZN3cub18CUB_300001_SM_10006detail6reduce28DeviceReduceSingleTileKernelINS2_10policy_hubIfjN4cuda3std3__44plusIfEEE10Policy1000EPfPdiS9_dfNS7_10__identityEEEvT0_T1_T2_T3_T4_T6_E12temp_storage+52];
	add.f32 	%f158, %f156, %f157;
	ld.shared.f32 	%f159, [_ZZN3cub18CUB_300001_SM_10006detail6reduce28DeviceReduceSingleTileKernelINS2_10policy_hubIfjN4cuda3std3__44plusIfEEE10Policy1000EPfPdiS9_dfNS7_10__identityEEEvT0_T1_T2_T3_T4_T6_E12temp_storage+56];
	add.f32 	%f160, %f158, %f159;
	ld.shared.f32 	%f161, [_ZZN3cub18CUB_300001_SM_10006detail6reduce28DeviceReduceSingleTileKernelINS2_10policy_hubIfjN4cuda3std3__44plusIfEEE10Policy1000EPfPdiS9_dfNS7_10__identityEEEvT0_T1_T2_T3_T4_T6_E12temp_storage+60];
	add.f32 	%f162, %f160, %f161;
	ld.shared.f32 	%f163, [_ZZN3cub18CUB_300001_SM_10006detail6reduce28DeviceReduceSingleTileKernelINS2_10policy_hubIfjN4cuda3std3__44plusIfEEE10Policy1000EPfPdiS9_dfNS7_10__identityEEEvT0_T1_T2_T3_T4_T6_E12temp_storage+64];
	add.f32 	%f164, %f162, %f163;
	ld.shared.f32 	%f165, [_ZZN3cub18CUB_300001_SM_10006detail6reduce28DeviceReduceSingleTileKernelINS2_10policy_hubIfjN4cuda3std3__44plusIfEEE10Policy1000EPfPdiS9_dfNS7_10__identityEEEvT0_T1_T2_T3_T4_T6_E12temp_storage+68];
	add.f32 	%f166, %f164, %f165;
	ld.shared.f32 	%f167, [_ZZN3cub18CUB_300001_SM_10006detail6reduce28DeviceReduceSingleTileKernelINS2_10policy_hubIfjN4cuda3std3__44plusIfEEE10Policy1000EPfPdiS9_dfNS7_10__identityEEEvT0_T1_T2_T3_T4_T6_E12temp_storage+72];
	add.f32 	%f168, %f166, %f167;
	ld.shared.f32 	%f169, [_ZZN3cub18CUB_300001_SM_10006detail6reduce28DeviceReduceSingleTileKernelINS2_10policy_hubIfjN4cuda3std3__44plusIfEEE10Policy1000EPfPdiS9_dfNS7_10__identityEEEvT0_T1_T2_T3_T4_T6_E12temp_storage+76];
	add.f32 	%f530, %f168, %f169;
$L__BB13_72:
	mov.u32 	%r379, %tid.x;
	setp.ne.s32 	%p111, %r379, 0;
	@%p111 bra 	$L__BB13_74;
	cvt.rn.f32.f64 	%f502, %fd1;
	add.f32 	%f503, %f530, %f502;
	cvt.f64.f32 	%fd2, %f503;
	st.global.f64 	[%rd1], %fd2;
$L__BB13_74:
	ret;

}
	// .globl	_ZN3cub18CUB_300001_SM_10006detail6reduce28DeviceReduceSingleTileKernelINS2_10policy_hubIfyN4cuda3std3__44plusIfEEE10Policy1000EN6thrust24THRUST_300001_SM_1000_NS6detail15normal_iteratorINSD_10device_ptrIdEEEEPdyS9_df3ExpEEvT0_T1_T2_T3_T4_T6_
.visible .entry _ZN3cub18CUB_300001_SM_10006detail6reduce28DeviceReduceSingleTileKernelINS2_10policy_hubIfyN4cuda3std3__44plusIfEEE10Policy1000EN6thrust24THRUST_300001_SM_1000_NS6detail15normal_iteratorINSD_10device_ptrIdEEEEPdyS9_df3ExpEEvT0_T1_T2_T3_T4_T6_(
	.param .align 8 .b8 _ZN3cub18CUB_300001_SM_10006detail6reduce28DeviceReduceSingleTileKernelINS2_10policy_hubIfyN4cuda3std3__44plusIfEEE10Policy1000EN6thrust24THRUST_300001_SM_1000_NS6detail15normal_iteratorINSD_10device_ptrIdEEEEPdyS9_df3ExpEEvT0_T1_T2_T3_T4_T6__param_0[8],
	.param .u64 .ptr .align 1 _ZN3cub18CUB_300001_SM_10006detail6reduce28DeviceReduceSingleTileKernelINS2_10policy_hubIfyN4cuda3std3__44plusIfEEE10Policy1000EN6thrust24THRUST_300001_SM_1000_NS6detail15normal_iteratorINSD_10device_ptrIdEEEEPdyS9_df3ExpEEvT0_T1_T2_T3_T4_T6__param_1,
	.param .u64 _ZN3cub18CUB_300001_SM_10006detail6reduce28DeviceReduceSingleTileKernelINS2_10policy_hubIfyN4cuda3std3__44plusIfEEE10Policy1000EN6thrust24THRUST_300001_SM_1000_NS6detail15normal_iteratorINSD_10device_ptrIdEEEEPdyS9_df3ExpEEvT0_T1_T2_T3_T4_T6__param_2,
	.param .align 1 .b8 _ZN3cub18CUB_300001_SM_10006detail6reduce28DeviceReduceSingleTileKernelINS2_10policy_hubIfyN4cuda3std3__44plusIfEEE10Policy1000EN6thrust24THRUST_300001_SM_1000_NS6detail15normal_iteratorINSD_10device_ptrIdEEEEPdyS9_df3ExpEEvT0_T1_T2_T3_T4_T6__param_3[1],
	.param .f64 _ZN3cub18CUB_300001_SM_10006detail6reduce28DeviceReduceSingleTileKernelINS2_10policy_hubIfyN4cuda3std3__44plusIfEEE10Policy1000EN6thrust24THRUST_300001_SM_1000_NS6detail15normal_iteratorINSD_10device_ptrIdEEEEPdyS9_df3ExpEEvT0_T1_T2_T3_T4_T6__param_4,
	.param .align 1 .b8 _ZN3cub18CUB_300001_SM_10006detail6reduce28DeviceReduceSingleTileKernelINS2_10policy_hubIfyN4cuda3std3__44plusIfEEE10Policy1000EN6thrust24THRUST_300001_SM_1000_NS6detail15normal_iteratorINSD_10device_ptrIdEEEEPdyS9_df3ExpEEvT0_T1_T2_T3_T4_T6__param_5[1]
)
.maxntid 256
.minnctapersm 1
{
	.reg .pred 	%p<172>;
	.reg .b32 	%r<755>;
	.reg .b32 	%f<288>;
	.reg .b64 	%rd<39>;
	.reg .b64 	%fd<1028>;
	// demoted variable
	.shared .align 4 .b8 _ZZN3cub18CUB_300001_SM_10006detail6reduce28DeviceReduceSingleTileKernelINS2_10policy_hubIfyN4cuda3std3__44plusIfEEE10Policy1000EN6thrust24THRUST_300001_SM_1000_NS6detail15normal_iteratorINSD_10device_ptrIdEEEEPdyS9_df3ExpEEvT0_T1_T2_T3_T4_T6_E12temp_storage[44];
	ld.param.u64 	%rd17, [_ZN3cub18CUB_300001_SM_10006detail6reduce28DeviceReduceSingleTileKernelINS2_10policy_hubIfyN4cuda3std3__44plusIfEEE10Policy1000EN6thrust24THRUST_300001_SM_1000_NS6detail15normal_iteratorINSD_10device_ptrIdEEEEPdyS9_df3ExpEEvT0_T1_T2_T3_T4_T6__param_0];
	ld.param.u64 	%rd19, [_ZN3cub18CUB_300001_SM_10006detail6reduce28DeviceReduceSingleTileKernelINS2_10policy_hubIfyN4cuda3std3__44plusIfEEE10Policy1000EN6thrust24THRUST_300001_SM_1000_NS6detail15normal_iteratorINSD_10device_ptrIdEEEEPdyS9_df3ExpEEvT0_T1_T2_T3_T4_T6__param_1];
	ld.param.u64 	%rd18, [_ZN3cub18CUB_300001_SM_10006detail6reduce28DeviceReduceSingleTileKernelINS2_10policy_hubIfyN4cuda3std3__44plusIfEEE10Policy1000EN6thrust24THRUST_300001_SM_1000_NS6detail15normal_iteratorINSD_10device_ptrIdEEEEPdyS9_df3ExpEEvT0_T1_T2_T3_T4_T6__param_2];
	ld.param.f64 	%fd206, [_ZN3cub18CUB_300001_SM_10006detail6reduce28DeviceReduceSingleTileKernelINS2_10policy_hubIfyN4cuda3std3__44plusIfEEE10Policy1000EN6thrust24THRUST_300001_SM_1000_NS6detail15normal_iteratorINSD_10device_ptrIdEEEEPdyS9_df3ExpEEvT0_T1_T2_T3_T4_T6__param_4];
	cvta.to.global.u64 	%rd1, %rd19;
	setp.ne.s64 	%p1, %rd18, 0;
	@%p1 bra 	$L__BB14_3;
	mov.u32 	%r747, %tid.x;
	setp.ne.s32 	%p171, %r747, 0;
	@%p171 bra 	$L__BB14_162;
	st.global.f64 	[%rd1], %fd206;
	bra.uni 	$L__BB14_162;
$L__BB14_3:
	cvta.to.global.u64 	%rd2, %rd17;
	setp.gt.u64 	%p2, %rd18, 4095;
	@%p2 bra 	$L__BB14_40;
	cvt.u32.u64 	%r1, %rd18;
	mov.u32 	%r2, %tid.x;
	setp.ge.u32 	%p123, %r2, %r1;
	mov.f32 	%f280, 0f00000000;
	mov.u32 	%r751, %r2;
	@%p123 bra 	$L__BB14_9;
	mul.wide.u32 	%rd31, %r2, 8;
	add.s64 	%rd32, %rd2, %rd31;
	ld.global.f64 	%fd1, [%rd32];
	fma.rn.f64 	%fd872, %fd1, 0d3FF71547652B82FE, 0d4338000000000000;
	{
	.reg .b32 %temp; 
	mov.b64 	{%r3, %temp}, %fd872;
	}
	mov.f64 	%fd873, 0dC338000000000000;
	add.rn.f64 	%fd874, %fd872, %fd873;
	fma.rn.f64 	%fd875, %fd874, 0dBFE62E42FEFA39EF, %fd1;
	fma.rn.f64 	%fd876, %fd874, 0dBC7ABC9E3B39803F, %fd875;
	fma.rn.f64 	%fd877, %fd876, 0d3E5ADE1569CE2BDF, 0d3E928AF3FCA213EA;
	fma.rn.f64 	%fd878, %fd877, %fd876, 0d3EC71DEE62401315;
	fma.rn.f64 	%fd879, %fd878, %fd876, 0d3EFA01997C89EB71;
	fma.rn.f64 	%fd880, %fd879, %fd876, 0d3F2A01A014761F65;
	fma.rn.f64 	%fd881, %fd880, %fd876, 0d3F56C16C1852B7AF;
	fma.rn.f64 	%fd882, %fd881, %fd876, 0d3F81111111122322;
	fma.rn.f64 	%fd883, %fd882, %fd876, 0d3FA55555555502A1;
	fma.rn.f64 	%fd884, %fd883, %fd876, 0d3FC5555555555511;
	fma.rn.f64 	%fd885, %fd884, %fd876, 0d3FE000000000000B;
	fma.rn.f64 	%fd886, %fd885, %fd876, 0d3FF0000000000000;
	fma.rn.f64 	%fd887, %fd886, %fd876, 0d3FF0000000000000;
	{
	.reg .b32 %temp; 
	mov.b64 	{%r4, %temp}, %fd887;
	}
	{
	.reg .b32 %temp; 
	mov.b64 	{%temp, %r5}, %fd887;
	}
	shl.b32 	%r601, %r3, 20;
	add.s32 	%r602, %r601, %r5;
	mov.b64 	%fd987, {%r4, %r602};
	{
	.reg .b32 %temp; 
	mov.b64 	{%temp, %r603}, %fd1;
	}
	mov.b32 	%f201, %r603;
	abs.f32 	%f1, %f201;
	setp.lt.f32 	%p124, %f1, 0f4086232B;
	@%p124 bra 	$L__BB14_8;
	setp.lt.f64 	%p125, %fd1, 0d0000000000000000;
	add.f64 	%fd888, %fd1, 0d7FF0000000000000;
	selp.f64 	%fd987, 0d0000000000000000, %fd888, %p125;
	setp.geu.f32 	%p126, %f1, 0f40874800;
	@%p126 bra 	$L__BB14_8;
	shr.u32 	%r604, %r3, 31;
	add.s32 	%r605, %r3, %r604;
	shr.s32 	%r606, %r605, 1;
	shl.b32 	%r607, %r606, 20;
	add.s32 	%r608, %r5, %r607;
	mov.b64 	%fd889, {%r4, %r608};
	sub.s32 	%r609, %r3, %r606;
	shl.b32 	%r610, %r609, 20;
	add.s32 	%r611, %r610, 1072693248;
	mov.b32 	%r612, 0;
	mov.b64 	%fd890, {%r612, %r611};
	mul.f64 	%fd987, %fd890, %fd889;
$L__BB14_8:
	cvt.rn.f32.f64 	%f280, %fd987;
	add.s32 	%r751, %r2, 256;
$L__BB14_9:
	setp.ge.u32 	%p127, %r751, %r1;
	@%p127 bra 	$L__BB14_31;
	not.b32 	%r613, %r751;
	add.s32 	%r8, %r613, %r1;
	and.b32  	%r614, %r8, 768;
	setp.eq.s32 	%p128, %r614, 768;
	@%p128 bra 	$L__BB14_16;
	mul.wide.u32 	%rd33, %r751, 8;
	add.s64 	%rd35, %rd2, %rd33;
	shr.u32 	%r615, %r8, 8;
	add.s32 	%r616, %r615, 1;
	and.b32  	%r617, %r616, 3;
	neg.s32 	%r749, %r617;
$L__BB14_12:
	.pragma "nounroll";
	ld.global.f64 	%fd6, [%rd35];
	fma.rn.f64 	%fd891, %fd6, 0d3FF71547652B82FE, 0d4338000000000000;
	{
	.reg .b32 %temp; 
	mov.b64 	{%r12, %temp}, %fd891;
	}
	mov.f64 	%fd892, 0dC338000000000000;
	add.rn.f64 	%fd893, %fd891, %fd892;
	fma.rn.f64 	%fd894, %fd893, 0dBFE62E42FEFA39EF, %fd6;
	fma.rn.f64 	%fd895, %fd893, 0dBC7ABC9E3B39803F, %fd894;
	fma.rn.f64 	%fd896, %fd895, 0d3E5ADE1569CE2BDF, 0d3E928AF3FCA213EA;
	fma.rn.f64 	%fd897, %fd896, %fd895, 0d3EC71DEE62401315;
	fma.rn.f64 	%fd898, %fd897, %fd895, 0d3EFA01997C89EB71;
	fma.rn.f64 	%fd899, %fd898, %fd895, 0d3F2A01A014761F65;
	fma.rn.f64 	%fd900, %fd899, %fd895, 0d3F56C16C1852B7AF;
	fma.rn.f64 	%fd901, %fd900, %fd895, 0d3F81111111122322;
	fma.rn.f64 	%fd902, %fd901, %fd895, 0d3FA55555555502A1;
	fma.rn.f64 	%fd903, %fd902, %fd895, 0d3FC5555555555511;
	fma.rn.f64 	%fd904, %fd903, %fd895, 0d3FE000000000000B;
	fma.rn.f64 	%fd905, %fd904, %fd895, 0d3FF0000000000000;
	fma.rn.f64 	%fd906, %fd905, %fd895, 0d3FF0000000000000;
	{
	.reg .b32 %temp; 
	mov.b64 	{%r13, %temp}, %fd906;
	}
	{
	.reg .b32 %temp; 
	mov.b64 	{%temp, %r14}, %fd906;
	}
	shl.b32 	%r618, %r12, 20;
	add.s32 	%r619, %r618, %r14;
	mov.b64 	%fd988, {%r13, %r619};
	{
	.reg .b32 %temp; 
	mov.b64 	{%temp, %r620}, %fd6;
	}
	mov.b32 	%f203, %r620;
	abs.f32 	%f5, %f203;
	setp.lt.f32 	%p129, %f5, 0f4086232B;
	@%p129 bra 	$L__BB14_15;
	setp.lt.f64 	%p130, %fd6, 0d0000000000000000;
	add.f64 	%fd907, %fd6, 0d7FF0000000000000;
	selp.f64 	%fd988, 0d0000000000000000, %fd907, %p130;
	setp.geu.f32 	%p131, %f5, 0f40874800;
	@%p131 bra 	$L__BB14_15;
	shr.u32 	%r621, %r12, 31;
	add.s32 	%r622, %r12, %r621;
	shr.s32 	%r623, %r622, 1;
	shl.b32 	%r624, %r623, 20;
	add.s32 	%r625, %r14, %r624;
	mov.b64 	%fd908, {%r13, %r625};
	sub.s32 	%r626, %r12, %r623;
	shl.b32 	%r627, %r626, 20;
	add.s32 	%r628, %r627, 1072693248;
	mov.b32 	%r629, 0;
	mov.b64 	%fd909, {%r629, %r628};
	mul.f64 	%fd988, %fd909, %fd908;
$L__BB14_15:
	cvt.rn.f32.f64 	%f204, %fd988;
	add.f32 	%f280, %f280, %f204;
	add.s32 	%r751, %r751, 256;
	add.s64 	%rd35, %rd35, 2048;
	add.s32 	%r749, %r749, 1;
	setp.ne.s32 	%p132, %r749, 0;
	@%p132 bra 	$L__BB14_12;
$L__BB14_16:
	setp.lt.u32 	%p133, %r8, 768;
	@%p133 bra 	$L__BB14_31;
	add.s64 	%rd6, %rd2, 4096;
$L__BB14_18:
	mul.wide.s32 	%rd34, %r751, 8;
	add.s64 	%rd7, %rd6, %rd34;
	ld.global.f64 	%fd11, [%rd7+-4096];
	fma.rn.f64 	%fd910, %fd11, 0d3FF71547652B82FE, 0d4338000000000000;
	{
	.reg .b32 %temp; 
	mov.b64 	{%r19, %temp}, %fd910;
	}
	mov.f64 	%fd911, 0dC338000000000000;
	add.rn.f64 	%fd912, %fd910, %fd911;
	fma.rn.f64 	%fd913, %fd912, 0dBFE62E42FEFA39EF, %fd11;
	fma.rn.f64 	%fd914, %fd912, 0dBC7ABC9E3B39803F, %fd913;
	fma.rn.f64 	%fd915, %fd914, 0d3E5ADE1569CE2BDF, 0d3E928AF3FCA213EA;
	fma.rn.f64 	%fd916, %fd915, %fd914, 0d3EC71DEE62401315;
	fma.rn.f64 	%fd917, %fd916, %fd914, 0d3EFA01997C89EB71;
	fma.rn.f64 	%fd918, %fd917, %fd914, 0d3F2A01A014761F65;
	fma.rn.f64 	%fd919, %fd918, %fd914, 0d3F56C16C1852B7AF;
	fma.rn.f64 	%fd920, %fd919, %fd914, 0d3F81111111122322;
	fma.rn.f64 	%fd921, %fd920, %fd914, 0d3FA55555555502A1;
	fma.rn.f64 	%fd922, %fd921, %fd914, 0d3FC5555555555511;
	fma.rn.f64 	%fd923, %fd922, %fd914, 0d3FE000000000000B;
	fma.rn.f64 	%fd924, %fd923, %fd914, 0d3FF0000000000000;
	fma.rn.f64 	%fd925, %fd924, %fd914, 0d3FF0000000000000;
	{
	.reg .b32 %temp; 
	mov.b64 	{%r20, %temp}, %fd925;
	}
	{
	.reg .b32 %temp; 
	mov.b64 	{%temp, %r21}, %fd925;
	}
	shl.b32 	%r630, %r19, 20;
	add.s32 	%r631, %r630, %r21;
	mov.b64 	%fd989, {%r20, %r631};
	{
	.reg .b32 %temp; 
	mov.b64 	{%temp, %r632}, %fd11;
	}
	mov.b32 	%f205, %r632;
	abs.f32 	%f10, %f205;
	setp.lt.f32 	%p134, %f10, 0f4086232B;
	@%p134 bra 	$L__BB14_21;
	setp.lt.f64 	%p135, %fd11, 0d0000000000000000;
	add.f64 	%fd926, %fd11, 0d7FF0000000000000;
	selp.f64 	%fd989, 0d0000000000000000, %fd926, %p135;
	setp.geu.f32 	%p136, %f10, 0f40874800;
	@%p136 bra 	$L__BB14_21;
	shr.u32 	%r633, %r19, 31;
	add.s32 	%r634, %r19, %r633;
	shr.s32 	%r635, %r634, 1;
	shl.b32 	%r636, %r635, 20;
	add.s32 	%r637, %r21, %r636;
	mov.b64 	%fd927, {%r20, %r637};
	sub.s32 	%r638, %r19, %r635;
	shl.b32 	%r639, %r638, 20;
	add.s32 	%r640, %r639, 1072693248;
	mov.b32 	%r641, 0;
	mov.b64 	%fd928, {%r641, %r640};
	mul.f64 	%fd989, %fd928, %fd927;
$L__BB14_21:
	cvt.rn.f32.f64 	%f206, %fd989;
	add.f32 	%f11, %f280, %f206;
	ld.global.f64 	%fd16, [%rd7+-2048];
	fma.rn.f64 	%fd929, %fd16, 0d3FF71547652B82FE, 0d4338000000000000;
	{
	.reg .b32 %temp; 
	mov.b64 	{%r22, %temp}, %fd929;
	}
	mov.f64 	%fd930, 0dC338000000000000;
	add.rn.f64 	%fd931, %fd929, %fd930;
	fma.rn.f64 	%fd932, %fd931, 0dBFE62E42FEFA39EF, %fd16;
	fma.rn.f64 	%fd933, %fd931, 0dBC7ABC9E3B39803F, %fd932;
	fma.rn.f64 	%fd934, %fd933, 0d3E5ADE1569CE2BDF, 0d3E928AF3FCA213EA;
	fma.rn.f64 	%fd935, %fd934, %fd933, 0d3EC71DEE62401315;
	fma.rn.f64 	%fd936, %fd935, %fd933, 0d3EFA01997C89EB71;
	fma.rn.f64 	%fd937, %fd936, %fd933, 0d3F2A01A014761F65;
	fma.rn.f64 	%fd938, %fd937, %fd933, 0d3F56C16C1852B7AF;
	fma.rn.f64 	%fd939, %fd938, %fd933, 0d3F81111111122322;
	fma.rn.f64 	%fd940, %fd939, %fd933, 0d3FA55555555502A1;
	fma.rn.f64 	%fd941, %fd940, %fd933, 0d3FC5555555555511;
	fma.rn.f64 	%fd942, %fd941, %fd933, 0d3FE000000000000B;
	fma.rn.f64 	%fd943, %fd942, %fd933, 0d3FF0000000000000;
	fma.rn.f64 	%fd944, %fd943, %fd933, 0d3FF0000000000000;
	{
	.reg .b32 %temp; 
	mov.b64 	{%r23, %temp}, %fd944;
	}
	{
	.reg .b32 %temp; 
	mov.b64 	{%temp, %r24}, %fd944;
	}
	shl.b32 	%r642, %r22, 20;
	add.s32 	%r643, %r642, %r24;
	mov.b64 	%fd990, {%r23, %r643};
	{
	.reg .b32 %temp; 
	mov.b64 	{%temp, %r644}, %fd16;
	}
	mov.b32 	%f207, %r644;
	abs.f32 	%f12, %f207;
	setp.lt.f32 	%p137, %f12, 0f4086232B;
	@%p137 bra 	$L__BB14_24;
	setp.lt.f64 	%p138, %fd16, 0d0000000000000000;
	add.f64 	%fd945, %fd16, 0d7FF0000000000000;
	selp.f64 	%fd990, 0d0000000000000000, %fd945, %p138;
	setp.geu.f32 	%p139, %f12, 0f40874800;
	@%p139 bra 	$L__BB14_24;
	shr.u32 	%r645, %r22, 31;
	add.s32 	%r646, %r22, %r645;
	shr.s32 	%r647, %r646, 1;
	shl.b32 	%r648, %r647, 20;
	add.s32 	%r649, %r24, %r648;
	mov.b64 	%fd946, {%r23, %r649};
	sub.s32 	%r650, %r22, %r647;
	shl.b32 	%r651, %r650, 20;
	add.s32 	%r652, %r651, 1072693248;
	mov.b32 	%r653, 0;
	mov.b64 	%fd947, {%r653, %r652};
	mul.f64 	%fd990, %fd947, %fd946;
$L__BB14_24:
	cvt.rn.f32.f64 	%f208, %fd990;
	add.f32 	%f13, %f11, %f208;
	ld.global.f64 	%fd21, [%rd7];
	fma.rn.f64 	%fd948, %fd21, 0d3FF71547652B82FE, 0d4338000000000000;
	{
	.reg .b32 %temp; 
	mov.b64 	{%r25, %temp}, %fd948;
	}
	mov.f64 	%fd949, 0dC338000000000000;
	add.rn.f64 	%fd950, %fd948, %fd949;
	fma.rn.f64 	%fd951, %fd950, 0dBFE62E42FEFA39EF, %fd21;
	fma.rn.f64 	%fd952, %fd950, 0dBC7ABC9E3B39803F, %fd951;
	fma.rn.f64 	%fd953, %fd952, 0d3E5ADE1569CE2BDF, 0d3E928AF3FCA213EA;
	fma.rn.f64 	%fd954, %fd953, %fd952, 0d3EC71DEE62401315;
	fma.rn.f64 	%fd955, %fd954, %fd952, 0d3EFA01997C89EB71;
	fma.rn.f64 	%fd956, %fd955, %fd952, 0d3F2A01A014761F65;
	fma.rn.f64 	%fd957, %fd956, %fd952, 0d3F56C16C1852B7AF;
	fma.rn.f64 	%fd958, %fd957, %fd952, 0d3F81111111122322;
	fma.rn.f64 	%fd959, %fd958, %fd952, 0d3FA55555555502A1;
	fma.rn.f64 	%fd960, %fd959, %fd952, 0d3FC5555555555511;
	fma.rn.f64 	%fd961, %fd960, %fd952, 0d3FE000000000000B;
	fma.rn.f64 	%fd962, %fd961, %fd952, 0d3FF0000000000000;
	fma.rn.f64 	%fd963, %fd962, %fd952, 0d3FF0000000000000;
	{
	.reg .b32 %temp; 
	mov.b64 	{%r26, %temp}, %fd963;
	}
	{
	.reg .b32 %temp; 
	mov.b64 	{%temp, %r27}, %fd963;
	}
	shl.b32 	%r654, %r25, 20;
	add.s32 	%r655, %r654, %r27;
	mov.b64 	%fd991, {%r26, %r655};
	{
	.reg .b32 %temp; 
	mov.b64 	{%temp, %r656}, %fd21;
	}
	mov.b32 	%f209, %r656;
	abs.f32 	%f14, %f209;
	setp.lt.f32 	%p140, %f14, 0f4086232B;
	@%p140 bra 	$L__BB14_27;
	setp.lt.f64 	%p141, %fd21, 0d0000000000000000;
	add.f64 	%fd964, %fd21, 0d7FF0000000000000;
	selp.f64 	%fd991, 0d0000000000000000, %fd964, %p141;
	setp.geu.f32 	%p142, %f14, 0f40874800;
	@%p142 bra 	$L__BB14_27;
	shr.u32 	%r657, %r25, 31;
	add.s32 	%r658, %r25, %r657;
	shr.s32 	%r659, %r658, 1;
	shl.b32 	%r660, %r659, 20;
	add.s32 	%r661, %r27, %r660;
	mov.b64 	%fd965, {%r26, %r661};
	sub.s32 	%r662, %r25, %r659;
	shl.b32 	%r663, %r662, 20;
	add.s32 	%r664, %r663, 1072693248;
	mov.b32 	%r665, 0;
	mov.b64 	%fd966, {%r665, %r664};
	mul.f64 	%fd991, %fd966, %fd965;
$L__BB14_27:
	cvt.rn.f32.f64 	%f210, %fd991;
	add.f32 	%f15, %f13, %f210;
	ld.global.f64 	%fd26, [%rd7+2048];
	fma.rn.f64 	%fd967, %fd26, 0d3FF71547652B82FE, 0d4338000000000000;
	{
	.reg .b32 %temp; 
	mov.b64 	{%r28, %temp}, %fd967;
	}
	mov.f64 	%fd968, 0dC338000000000000;
	add.rn.f64 	%fd969, %fd967, %fd968;
	fma.rn.f64 	%fd970, %fd969, 0dBFE62E42FEFA39EF, %fd26;
	fma.rn.f64 	%fd971, %fd969, 0dBC7ABC9E3B39803F, %fd970;
	fma.rn.f64 	%fd972, %fd971, 0d3E5ADE1569CE2BDF, 0d3E928AF3FCA213EA;
	fma.rn.f64 	%fd973, %fd972, %fd971, 0d3EC71DEE62401315;
	fma.rn.f64 	%fd974, %fd973, %fd971, 0d3EFA01997C89EB71;
	fma.rn.f64 	%fd975, %fd974, %fd971, 0d3F2A01A014761F65;
	fma.rn.f64 	%fd976, %fd975, %fd971, 0d3F56C16C1852B7AF;
	fma.rn.f64 	%fd977, %fd976, %fd971, 0d3F81111111122322;
	fma.rn.f64 	%fd978, %fd977, %fd971, 0d3FA55555555502A1;
	fma.rn.f64 	%fd979, %fd978, %fd971, 0d3FC5555555555511;
	fma.rn.f64 	%fd980, %fd979, %fd971, 0d3FE000000000000B;
	fma.rn.f64 	%fd981, %fd980, %fd971, 0d3FF0000000000000;
	fma.rn.f64 	%fd982, %fd981, %fd971, 0d3FF0000000000000;
	{
	.reg .b32 %temp; 
	mov.b64 	{%r29, %temp}, %fd982;
	}
	{
	.reg .b32 %temp; 
	mov.b64 	{%temp, %r30}, %fd982;
	}
	shl.b32 	%r666, %r28, 20;
	add.s32 	%r667, %r666, %r30;
	mov.b64 	%fd992, {%r29, %r667};
	{
	.reg .b32 %temp; 
	mov.b64 	{%temp, %r668}, %fd26;
	}
	mov.b32 	%f211, %r668;
	abs.f32 	%f16, %f211;
	setp.lt.f32 	%p143, %f16, 0f4086232B;
	@%p143 bra 	$L__BB14_30;
	setp.lt.f64 	%p144, %fd26, 0d0000000000000000;
	add.f64 	%fd983, %fd26, 0d7FF0000000000000;
	selp.f64 	%fd992, 0d0000000000000000, %fd983, %p144;
	setp.geu.f32 	%p145, %f16, 0f40874800;
	@%p145 bra 	$L__BB14_30;
	shr.u32 	%r669, %r28, 31;
	add.s32 	%r670, %r28, %r669;
	shr.s32 	%r671, %r670, 1;
	shl.b32 	%r672, %r671, 20;
	add.s32 	%r673, %r30, %r672;
	mov.b64 	%fd984, {%r29, %r673};
	sub.s32 	%r674, %r28, %r671;
	shl.b32 	%r675, %r674, 20;
	add.s32 	%r676, %r675, 1072693248;
	mov.b32 	%r677, 0;
	mov.b64 	%fd985, {%r677, %r676};
	mul.f64 	%fd992, %fd985, %fd984;
$L__BB14_30:
	cvt.rn.f32.f64 	%f212, %fd992;
	add.f32 	%f280, %f15, %f212;
	add.s32 	%r751, %r751, 1024;
	setp.lt.s32 	%p146, %r751, %r1;
	@%p146 bra 	$L__BB14_18;
$L__BB14_31:
	setp.lt.s64 	%p147, %rd18, 256;
	@%p147 bra 	$L__BB14_36;
	// begin inline asm
	mov.u32 %r716, %laneid;
	// end inline asm
	mov.b32 	%r718, %f280;
	mov.b32 	%r719, 1;
	mov.b32 	%r740, 31;
	mov.b32 	%r741, -1;
	// begin inline asm
	shfl.sync.down.b32 %r717, %r718, %r719, %r740, %r741;
	// end inline asm
	setp.gt.s32 	%p163, %r716, 30;
	mov.b32 	%f247, %r717;
	add.f32 	%f248, %f280, %f247;
	selp.f32 	%f249, %f280, %f248, %p163;
	mov.b32 	%r723, %f249;
	mov.b32 	%r724, 2;
	// begin inline asm
	shfl.sync.down.b32 %r722, %r723, %r724, %r740, %r741;
	// end inline asm
	setp.gt.s32 	%p164, %r716, 29;
	mov.b32 	%f250, %r722;
	add.f32 	%f251, %f249, %f250;
	selp.f32 	%f252, %f249, %f251, %p164;
	mov.b32 	%r728, %f252;
	mov.b32 	%r729, 4;
	// begin inline asm
	shfl.sync.down.b32 %r727, %r728, %r729, %r740, %r741;
	// end inline asm
	setp.gt.s32 	%p165, %r716, 27;
	mov.b32 	%f253, %r727;
	add.f32 	%f254, %f252, %f253;
	selp.f32 	%f255, %f252, %f254, %p165;
	mov.b32 	%r733, %f255;
	mov.b32 	%r734, 8;
	// begin inline asm
	shfl.sync.down.b32 %r732, %r733, %r734, %r740, %r741;
	// end inline asm
	setp.gt.s32 	%p166, %r716, 23;
	mov.b32 	%f256, %r732;
	add.f32 	%f257, %f255, %f256;
	selp.f32 	%f258, %f255, %f257, %p166;
	mov.b32 	%r738, %f258;
	mov.b32 	%r739, 16;
	// begin inline asm
	shfl.sync.down.b32 %r737, %r738, %r739, %r740, %r741;
	// end inline asm
	setp.gt.s32 	%p167, %r716, 15;
	mov.b32 	%f259, %r737;
	add.f32 	%f19, %f258, %f259;
	selp.f32 	%f287, %f258, %f19, %p167;
	setp.ne.s32 	%p168, %r716, 0;
	@%p168 bra 	$L__BB14_34;
	shr.u32 	%r742, %r2, 3;
	and.b32  	%r743, %r742, 124;
	mov.u32 	%r744, _ZZN3cub18CUB_300001_SM_10006detail6reduce28DeviceReduceSingleTileKernelINS2_10policy_hubIfyN4cuda3std3__44plusIfEEE10Policy1000EN6thrust24THRUST_300001_SM_1000_NS6detail15normal_iteratorINSD_10device_ptrIdEEEEPdyS9_df3ExpEEvT0_T1_T2_T3_T4_T6_E12temp_storage;
	add.s32 	%r745, %r744, %r743;
	st.shared.f32 	[%r745+8], %f19;
$L__BB14_34:
	bar.sync 	0;
	setp.ne.s32 	%p169, %r2, 0;
	@%p169 bra 	$L__BB14_160;
	ld.shared.f32 	%f260, [_ZZN3cub18CUB_300001_SM_10006detail6reduce28DeviceReduceSingleTileKernelINS2_10policy_hubIfyN4cuda3std3__44plusIfEEE10Policy1000EN6thrust24THRUST_300001_SM_1000_NS6detail15normal_iteratorINSD_10device_ptrIdEEEEPdyS9_df3ExpEEvT0_T1_T2_T3_T4_T6_E12temp_storage+12];
	add.f32 	%f261, %f287, %f260;
	ld.shared.f32 	%f262, [_ZZN3cub18CUB_300001_SM_10006detail6reduce28DeviceReduceSingleTileKernelINS2_10policy_hubIfyN4cuda3std3__44plusIfEEE10Policy1000EN6thrust24THRUST_300001_SM_1000_NS6detail15normal_iteratorINSD_10device_ptrIdEEEEPdyS9_df3ExpEEvT0_T1_T2_T3_T4_T6_E12temp_storage+16];
	add.f32 	%f263, %f261, %f262;
	ld.shared.f32 	%f264, [_ZZN3cub18CUB_300001_SM_10006detail6reduce28DeviceReduceSingleTileKernelINS2_10policy_hubIfyN4cuda3std3__44plusIfEEE10Policy1000EN6thrust24THRUST_300001_SM_1000_NS6detail15normal_iteratorINSD_10device_ptrIdEEEEPdyS9_df3ExpEEvT0_T1_T2_T3_T4_T6_E12temp_storage+20];
	add.f32 	%f265, %f263, %f264;
	ld.shared.f32 	%f266, [_ZZN3cub18CUB_300001_SM_10006detail6reduce28DeviceReduceSingleTileKernelINS2_10policy_hubIfyN4cuda3std3__44plusIfEEE10Policy1000EN6thrust24THRUST_300001_SM_1000_NS6detail15normal_iteratorINSD_10device_ptrIdEEEEPdyS9_df3ExpEEvT0_T1_T2_T3_T4_T6_E12temp_storage+24];
	add.f32 	%f267, %f265, %f266;
	ld.shared.f32 	%f268, [_ZZN3cub18CUB_300001_SM_10006detail6reduce28DeviceReduceSingleTileKernelINS2_10policy_hubIfyN4cuda3std3__44plusIfEEE10Policy1000EN6thrust24THRUST_300001_SM_1000_NS6detail15normal_iteratorINSD_10device_ptrIdEEEEPdyS9_df3ExpEEvT0_T1_T2_T3_T4_T6_E12temp_storage+28];
	add.f32 	%f269, %f267, %f268;
	ld.shared.f32 	%f270, [_ZZN3cub18CUB_300001_SM_10006detail6reduce28DeviceReduceSingleTileKernelINS2_10policy_hubIfyN4cuda3std3__44plusIfEEE10Policy1000EN6thrust24THRUST_300001_SM_1000_NS6detail15normal_iteratorINSD_10device_ptrIdEEEEPdyS9_df3ExpEEvT0_T1_T2_T3_T4_T6_E12temp_storage+32];
	add.f32 	%f271, %f269, %f270;
	ld.shared.f32 	%f272, [_ZZN3cub18CUB_300001_SM_10006detail6reduce28DeviceReduceSingleTileKernelINS2_10policy_hubIfyN4cuda3std3__44plusIfEEE10Policy1000EN6thrust24THRUST_300001_SM_1000_NS6detail15normal_iteratorINSD_10device_ptrIdEEEEPdyS9_df3ExpEEvT0_T1_T2_T3_T4_T6_E12temp_storage+36];
	add.f32 	%f287, %f271, %f272;
	bra.uni 	$L__BB14_160;
$L__BB14_36:
	// begin inline asm
	mov.u32 %r678, %laneid;
	// end inline asm
	and.b32  	%r704, %r2, 992;
	add.s32 	%r705, %r704, 32;
	setp.gt.s32 	%p148, %r705, %r1;
	not.b32 	%r706, %r704;
	add.s32 	%r707, %r1, %r706;
	selp.b32 	%r702, %r707, 31, %p148;
	mov.b32 	%r680, %f280;
	mov.b32 	%r681, 1;
	mov.b32 	%r703, -1;
	// begin inline asm
	shfl.sync.down.b32 %r679, %r680, %r681, %r702, %r703;
	// end inline asm
	setp.lt.s32 	%p149, %r678, %r702;
	mov.b32 	%f213, %r679;
	add.f32 	%f214, %f280, %f213;
	selp.f32 	%f215, %f214, %f280, %p149;
	mov.b32 	%r685, %f215;
	mov.b32 	%r686, 2;
	// begin inline asm
	shfl.sync.down.b32 %r684, %r685, %r686, %r702, %r703;
	// end inline asm
	add.s32 	%r708, %r678, 2;
	setp.gt.s32 	%p150, %r708, %r702;
	mov.b32 	%f216, %r684;
	add.f32 	%f217, %f215, %f216;
	selp.f32 	%f218, %f215, %f217, %p150;
	mov.b32 	%r690, %f218;
	mov.b32 	%r691, 4;
	// begin inline asm
	shfl.sync.down.b32 %r689, %r690, %r691, %r702, %r703;
	// end inline asm
	add.s32 	%r709, %r678, 4;
	setp.gt.s32 	%p151, %r709, %r702;
	mov.b32 	%f219, %r689;
	add.f32 	%f220, %f218, %f219;
	selp.f32 	%f221, %f218, %f220, %p151;
	mov.b32 	%r695, %f221;
	mov.b32 	%r696, 8;
	// begin inline asm
	shfl.sync.down.b32 %r694, %r695, %r696, %r702, %r703;
	// end inline asm
	add.s32 	%r710, %r678, 8;
	setp.gt.s32 	%p152, %r710, %r702;
	mov.b32 	%f222, %r694;
	add.f32 	%f223, %f221, %f222;
	selp.f32 	%f224, %f221, %f223, %p152;
	mov.b32 	%r700, %f224;
	mov.b32 	%r701, 16;
	// begin inline asm
	shfl.sync.down.b32 %r699, %r700, %r701, %r702, %r703;
	// end inline asm
	add.s32 	%r711, %r678, 16;
	setp.gt.s32 	%p153, %r711, %r702;
	mov.b32 	%f225, %r699;
	add.f32 	%f226, %f224, %f225;
	selp.f32 	%f287, %f224, %f226, %p153;
	setp.ne.s32 	%p154, %r678, 0;
	@%p154 bra 	$L__BB14_38;
	shr.u32 	%r712, %r2, 3;
	and.b32  	%r713, %r712, 124;
	mov.u32 	%r714, _ZZN3cub18CUB_300001_SM_10006detail6reduce28DeviceReduceSingleTileKernelINS2_10policy_hubIfyN4cuda3std3__44plusIfEEE10Policy1000EN6thrust24THRUST_300001_SM_1000_NS6detail15normal_iteratorINSD_10device_ptrIdEEEEPdyS9_df3ExpEEvT0_T1_T2_T3_T4_T6_E12temp_storage;
	add.s32 	%r715, %r714, %r713;
	st.shared.f32 	[%r715+8], %f287;
$L__BB14_38:
	bar.sync 	0;
	setp.ne.s32 	%p155, %r2, 0;
	@%p155 bra 	$L__BB14_160;
	setp.gt.s64 	%p156, %rd18, 32;
	ld.shared.f32 	%f227, [_ZZN3cub18CUB_300001_SM_10006detail6reduce28DeviceReduceSingleTileKernelINS2_10policy_hubIfyN4cuda3std3__44plusIfEEE10Policy1000EN6thrust24THRUST_300001_SM_1000_NS6detail15normal_iteratorINSD_10device_ptrIdEEEEPdyS9_df3ExpEEvT0_T1_T2_T3_T4_T6_E12temp_storage+12];
	add.f32 	%f228, %f287, %f227;
	selp.f32 	%f229, %f228, %f287, %p156;
	setp.gt.s64 	%p157, %rd18, 64;
	ld.shared.f32 	%f230, [_ZZN3cub18CUB_300001_SM_10006detail6reduce28DeviceReduceSingleTileKernelINS2_10policy_hubIfyN4cuda3std3__44plusIfEEE10Policy1000EN6thrust24THRUST_300001_SM_1000_NS6detail15normal_iteratorINSD_10device_ptrIdEEEEPdyS9_df3ExpEEvT0_T1_T2_T3_T4_T6_E12temp_storage+16];
	add.f32 	%f231, %f230, %f229;
	selp.f32 	%f232, %f231, %f229, %p157;
	setp.gt.s64 	%p158, %rd18, 96;
	ld.shared.f32 	%f233, [_ZZN3cub18CUB_300001_SM_10006detail6reduce28DeviceReduceSingleTileKernelINS2_10policy_hubIfyN4cuda3std3__44plusIfEEE10Policy1000EN6thrust24THRUST_300001_SM_1000_NS6detail15normal_iteratorINSD_10device_ptrIdEEEEPdyS9_df3ExpEEvT0_T1_T2_T3_T4_T6_E12temp_storage+20];
	add.f32 	%f234, %f233, %f232;
	selp.f32 	%f235, %f234, %f232, %p158;
	setp.gt.s64 	%p159, %rd18, 128;
	ld.shared.f32 	%f236, [_ZZN3cub18CUB_300001_SM_10006detail6reduce28DeviceReduceSingleTileKernelINS2_10policy_hubIfyN4cuda3std3__44plusIfEEE10Policy1000EN6thrust24THRUST_300001_SM_1000_NS6detail15normal_iteratorINSD_10device_ptrIdEEEEPdyS9_df3ExpEEvT0_T1_T2_T3_T4_T6_E12temp_storage+24];
	add.f32 	%f237, %f236, %f235;
	selp.f32 	%f238, %f237, %f235, %p159;
	setp.gt.s64 	%p160, %rd18, 160;
	ld.shared.f32 	%f239, [_ZZN3cub18CUB_300001_SM_10006detail6reduce28DeviceReduceSingleTileKernelINS2_10policy_hubIfyN4cuda3std3__44plusIfEEE10Policy1000EN6thrust24THRUST_300001_SM_1000_NS6detail15normal_iteratorINSD_10device_ptrIdEEEEPdyS9_df3ExpEEvT0_T1_T2_T3_T4_T6_E12temp_storage+28];
	add.f32 	%f240, %f239, %f238;
	selp.f32 	%f241, %f240, %f238, %p160;
	setp.gt.s64 	%p161, %rd18, 192;
	ld.shared.f32 	%f242, [_ZZN3cub18CUB_300001_SM_10006detail6reduce28DeviceReduceSingleTileKernelINS2_10policy_hubIfyN4cuda3std3__44plusIfEEE10Policy1000EN6thrust24THRUST_300001_SM_1000_NS6detail15normal_iteratorINSD_10device_ptrIdEEEEPdyS9_df3ExpEEvT0_T1_T2_T3_T4_T6_E12temp_storage+32];
	add.f32 	%f243, %f242, %f241;
	selp.f32 	%f244, %f243, %f241, %p161;
	setp.gt.s64 	%p162, %rd18, 224;
	ld.shared.f32 	%f245, [_ZZN3cub18CUB_300001_SM_10006detail6reduce28DeviceReduceSingleTileKernelINS2_10policy_hubIfyN4cuda3std3__44plusIfEEE10Policy1000EN6thrust24THRUST_300001_SM_1000_NS6detail15normal_iteratorINSD_10device_ptrIdEEEEPdyS9_df3ExpEEvT0_T1_T2_T3_T4_T6_E12temp_storage+36];
	add.f32 	%f246, %f245, %f244;
	selp.f32 	%f287, %f246, %f244, %p162;
	bra.uni 	$L__BB14_160;
$L__BB14_40:
	mov.u32 	%r32, %tid.x;
	mul.wide.u32 	%rd20, %r32, 8;
	add.s64 	%rd8, %rd2, %rd20;
	ld.global.f64 	%fd31, [%rd8];
	fma.rn.f64 	%fd207, %fd31, 0d3FF71547652B82FE, 0d4338000000000000;
	{
	.reg .b32 %temp; 
	mov.b64 	{%r33, %temp}, %fd207;
	}
	mov.f64 	%fd208, 0dC338000000000000;
	add.rn.f64 	%fd209, %fd207, %fd208;
	fma.rn.f64 	%fd210, %fd209, 0dBFE62E42FEFA39EF, %fd31;
	fma.rn.f64 	%fd211, %fd209, 0dBC7ABC9E3B39803F, %fd210;
	fma.rn.f64 	%fd212, %fd211, 0d3E5ADE1569CE2BDF, 0d3E928AF3FCA213EA;
	fma.rn.f64 	%fd213, %fd212, %fd211, 0d3EC71DEE62401315;
	fma.rn.f64 	%fd214, %fd213, %fd211, 0d3EFA01997C89EB71;
	fma.rn.f64 	%fd215, %fd214, %fd211, 0d3F2A01A014761F65;
	fma.rn.f64 	%fd216, %fd215, %fd211, 0d3F56C16C1852B7AF;
	fma.rn.f64 	%fd217, %fd216, %fd211, 0d3F81111111122322;
	fma.rn.f64 	%fd218, %fd217, %fd211, 0d3FA55555555502A1;
	fma.rn.f64 	%fd219, %fd218, %fd211, 0d3FC5555555555511;
	fma.rn.f64 	%fd220, %fd219, %fd211, 0d3FE000000000000B;
	fma.rn.f64 	%fd221, %fd220, %fd211, 0d3FF0000000000000;
	fma.rn.f64 	%fd222, %fd221, %fd211, 0d3FF0000000000000;
	{
	.reg .b32 %temp; 
	mov.b64 	{%r34, %temp}, %fd222;
	}
	{
	.reg .b32 %temp; 
	mov.b64 	{%temp, %r35}, %fd222;
	}
	shl.b32 	%r144, %r33, 20;
	add.s32 	%r145, %r144, %r35;
	mov.b64 	%fd993, {%r34, %r145};
	{
	.reg .b32 %temp; 
	mov.b64 	{%temp, %r146}, %fd31;
	}
	mov.b32 	%f104, %r146;
	abs.f32 	%f24, %f104;
	setp.lt.f32 	%p3, %f24, 0f4086232B;
	@%p3 bra 	$L__BB14_43;
	setp.lt.f64 	%p4, %fd31, 0d0000000000000000;
	add.f64 	%fd223, %fd31, 0d7FF0000000000000;
	selp.f64 	%fd993, 0d0000000000000000, %fd223, %p4;
	setp.geu.f32 	%p5, %f24, 0f40874800;
	@%p5 bra 	$L__BB14_43;
	shr.u32 	%r147, %r33, 31;
	add.s32 	%r148, %r33, %r147;
	shr.s32 	%r149, %r148, 1;
	shl.b32 	%r150, %r149, 20;
	add.s32 	%r151, %r35, %r150;
	mov.b64 	%fd224, {%r34, %r151};
	sub.s32 	%r152, %r33, %r149;
	shl.b32 	%r153, %r152, 20;
	add.s32 	%r154, %r153, 1072693248;
	mov.b32 	%r155, 0;
	mov.b64 	%fd225, {%r155, %r154};
	mul.f64 	%fd993, %fd225, %fd224;
$L__BB14_43:
	cvt.rn.f32.f64 	%f25, %fd993;
	ld.global.f64 	%fd36, [%rd8+2048];
	fma.rn.f64 	%fd226, %fd36, 0d3FF71547652B82FE, 0d4338000000000000;
	{
	.reg .b32 %temp; 
	mov.b64 	{%r36, %temp}, %fd226;
	}
	mov.f64 	%fd227, 0dC338000000000000;
	add.rn.f64 	%fd228, %fd226, %fd227;
	fma.rn.f64 	%fd229, %fd228, 0dBFE62E42FEFA39EF, %fd36;
	fma.rn.f64 	%fd230, %fd228, 0dBC7ABC9E3B39803F, %fd229;
	fma.rn.f64 	%fd231, %fd230, 0d3E5ADE1569CE2BDF, 0d3E928AF3FCA213EA;
	fma.rn.f64 	%fd232, %fd231, %fd230, 0d3EC71DEE62401315;
	fma.rn.f64 	%fd233, %fd232, %fd230, 0d3EFA01997C89EB71;
	fma.rn.f64 	%fd234, %fd233, %fd230, 0d3F2A01A014761F65;
	fma.rn.f64 	%fd235, %fd234, %fd230, 0d3F56C16C1852B7AF;
	fma.rn.f64 	%fd236, %fd235, %fd230, 0d3F81111111122322;
	fma.rn.f64 	%fd237, %fd236, %fd230, 0d3FA55555555502A1;
	fma.rn.f64 	%fd238, %fd237, %fd230, 0d3FC5555555555511;
	fma.rn.f64 	%fd239, %fd238, %fd230, 0d3FE000000000000B;
	fma.rn.f64 	%fd240, %fd239, %fd230, 0d3FF0000000000000;
	fma.rn.f64 	%fd241, %fd240, %fd230, 0d3FF0000000000000;
	{
	.reg .b32 %temp; 
	mov.b64 	{%r37, %temp}, %fd241;
	}
	{
	.reg .b32 %temp; 
	mov.b64 	{%temp, %r38}, %fd241;
	}
	shl.b32 	%r156, %r36, 20;
	add.s32 	%r157, %r156, %r38;
	mov.b64 	%fd994, {%r37, %r157};
	{
	.reg .b32 %temp; 
	mov.b64 	{%temp, %r158}, %fd36;
	}
	mov.b32 	%f105, %r158;
	abs.f32 	%f26, %f105;
	setp.lt.f32 	%p6, %f26, 0f4086232B;
	@%p6 bra 	$L__BB14_46;
	setp.lt.f64 	%p7, %fd36, 0d0000000000000000;
	add.f64 	%fd242, %fd36, 0d7FF0000000000000;
	selp.f64 	%fd994, 0d0000000000000000, %fd242, %p7;
	setp.geu.f32 	%p8, %f26, 0f40874800;
	@%p8 bra 	$L__BB14_46;
	shr.u32 	%r159, %r36, 31;
	add.s32 	%r160, %r36, %r159;
	shr.s32 	%r161, %r160, 1;
	shl.b32 	%r162, %r161, 20;
	add.s32 	%r163, %r38, %r162;
	mov.b64 	%fd243, {%r37, %r163};
	sub.s32 	%r164, %r36, %r161;
	shl.b32 	%r165, %r164, 20;
	add.s32 	%r166, %r165, 1072693248;
	mov.b32 	%r167, 0;
	mov.b64 	%fd244, {%r167, %r166};
	mul.f64 	%fd994, %fd244, %fd243;
$L__BB14_46:
	cvt.rn.f32.f64 	%f27, %fd994;
	ld.global.f64 	%fd41, [%rd8+4096];
	fma.rn.f64 	%fd245, %fd41, 0d3FF71547652B82FE, 0d4338000000000000;
	{
	.reg .b32 %temp; 
	mov.b64 	{%r39, %temp}, %fd245;
	}
	mov.f64 	%fd246, 0dC338000000000000;
	add.rn.f64 	%fd247, %fd245, %fd246;
	fma.rn.f64 	%fd248, %fd247, 0dBFE62E42FEFA39EF, %fd41;
	fma.rn.f64 	%fd249, %fd247, 0dBC7ABC9E3B39803F, %fd248;
	fma.rn.f64 	%fd250, %fd249, 0d3E5ADE1569CE2BDF, 0d3E928AF3FCA213EA;
	fma.rn.f64 	%fd251, %fd250, %fd249, 0d3EC71DEE62401315;
	fma.rn.f64 	%fd252, %fd251, %fd249, 0d3EFA01997C89EB71;
	fma.rn.f64 	%fd253, %fd252, %fd249, 0d3F2A01A014761F65;
	fma.rn.f64 	%fd254, %fd253, %fd249, 0d3F56C16C1852B7AF;
	fma.rn.f64 	%fd255, %fd254, %fd249, 0d3F81111111122322;
	fma.rn.f64 	%fd256, %fd255, %fd249, 0d3FA55555555502A1;
	fma.rn.f64 	%fd257, %fd256, %fd249, 0d3FC5555555555511;
	fma.rn.f64 	%fd258, %fd257, %fd249, 0d3FE000000000000B;
	fma.rn.f64 	%fd259, %fd258, %fd249, 0d3FF0000000000000;
	fma.rn.f64 	%fd260, %fd259, %fd249, 0d3FF0000000000000;
	{
	.reg .b32 %temp; 
	mov.b64 	{%r40, %temp}, %fd260;
	}
	{
	.reg .b32 %temp; 
	mov.b64 	{%temp, %r41}, %fd260;
	}
	shl.b32 	%r168, %r39, 20;
	add.s32 	%r169, %r168, %r41;
	mov.b64 	%fd995, {%r40, %r169};
	{
	.reg .b32 %temp; 
	mov.b64 	{%temp, %r170}, %fd41;
	}
	mov.b32 	%f106, %r170;
	abs.f32 	%f28, %f106;
	setp.lt.f32 	%p9, %f28, 0f4086232B;
	@%p9 bra 	$L__BB14_49;
	setp.lt.f64 	%p10, %fd41, 0d0000000000000000;
	add.f64 	%fd261, %fd41, 0d7FF0000000000000;
	selp.f64 	%fd995, 0d0000000000000000, %fd261, %p10;
	setp.geu.f32 	%p11, %f28, 0f40874800;
	@%p11 bra 	$L__BB14_49;
	shr.u32 	%r171, %r39, 31;
	add.s32 	%r172, %r39, %r171;
	shr.s32 	%r173, %r172, 1;
	shl.b32 	%r174, %r173, 20;
	add.s32 	%r175, %r41, %r174;
	mov.b64 	%fd262, {%r40, %r175};
	sub.s32 	%r176, %r39, %r173;
	shl.b32 	%r177, %r176, 20;
	add.s32 	%r178, %r177, 1072693248;
	mov.b32 	%r179, 0;
	mov.b64 	%fd263, {%r179, %r178};
	mul.f64 	%fd995, %fd263, %fd262;
$L__BB14_49:
	cvt.rn.f32.f64 	%f29, %fd995;
	ld.global.f64 	%fd46, [%rd8+6144];
	fma.rn.f64 	%fd264, %fd46, 0d3FF71547652B82FE, 0d4338000000000000;
	{
	.reg .b32 %temp; 
	mov.b64 	{%r42, %temp}, %fd264;
	}
	mov.f64 	%fd265, 0dC338000000000000;
	add.rn.f64 	%fd266, %fd264, %fd265;
	fma.rn.f64 	%fd267, %fd266, 0dBFE62E42FEFA39EF, %fd46;
	fma.rn.f64 	%fd268, %fd266, 0dBC7ABC9E3B39803F, %fd267;
	fma.rn.f64 	%fd269, %fd268, 0d3E5ADE1569CE2BDF, 0d3E928AF3FCA213EA;
	fma.rn.f64 	%fd270, %fd269, %fd268, 0d3EC71DEE62401315;
	fma.rn.f64 	%fd271, %fd270, %fd268, 0d3EFA01997C89EB71;
	fma.rn.f64 	%fd272, %fd271, %fd268, 0d3F2A01A014761F65;
	fma.rn.f64 	%fd273, %fd272, %fd268, 0d3F56C16C1852B7AF;
	fma.rn.f64 	%fd274, %fd273, %fd268, 0d3F81111111122322;
	fma.rn.f64 	%fd275, %fd274, %fd268, 0d3FA55555555502A1;
	fma.rn.f64 	%fd276, %fd275, %fd268, 0d3FC5555555555511;
	fma.rn.f64 	%fd277, %fd276, %fd268, 0d3FE000000000000B;
	fma.rn.f64 	%fd278, %fd277, %fd268, 0d3FF0000000000000;
	fma.rn.f64 	%fd279, %fd278, %fd268, 0d3FF0000000000000;
	{
	.reg .b32 %temp; 
	mov.b64 	{%r43, %temp}, %fd279;
	}
	{
	.reg .b32 %temp; 
	mov.b64 	{%temp, %r44}, %fd279;
	}
	shl.b32 	%r180, %r42, 20;
	add.s32 	%r181, %r180, %r44;
	mov.b64 	%fd996, {%r43, %r181};
	{
	.reg .b32 %temp; 
	mov.b64 	{%temp, %r182}, %fd46;
	}
	mov.b32 	%f107, %r182;
	abs.f32 	%f30, %f107;
	setp.lt.f32 	%p12, %f30, 0f4086232B;
	@%p12 bra 	$L__BB14_52;
	setp.lt.f64 	%p13, %fd46, 0d0000000000000000;
	add.f64 	%fd280, %fd46, 0d7FF0000000000000;
	selp.f64 	%fd996, 0d0000000000000000, %fd280, %p13;
	setp.geu.f32 	%p14, %f30, 0f40874800;
	@%p14 bra 	$L__BB14_52;
	shr.u32 	%r183, %r42, 31;
	add.s32 	%r184, %r42, %r183;
	shr.s32 	%r185, %r184, 1;
	shl.b32 	%r186, %r185, 20;
	add.s32 	%r187, %r44, %r186;
	mov.b64 	%fd281, {%r43, %r187};
	sub.s32 	%r188, %r42, %r185;
	shl.b32 	%r189, %r188, 20;
	add.s32 	%r190, %r189, 1072693248;
	mov.b32 	%r191, 0;
	mov.b64 	%fd282, {%r191, %r190};
	mul.f64 	%fd996, %fd282, %fd281;
$L__BB14_52:
	cvt.rn.f32.f64 	%f31, %fd996;
	ld.global.f64 	%fd51, [%rd8+8192];
	fma.rn.f64 	%fd283, %fd51, 0d3FF71547652B82FE, 0d4338000000000000;
	{
	.reg .b32 %temp; 
	mov.b64 	{%r45, %temp}, %fd283;
	}
	mov.f64 	%fd284, 0dC338000000000000;
	add.rn.f64 	%fd285, %fd283, %fd284;
	fma.rn.f64 	%fd286, %fd285, 0dBFE62E42FEFA39EF, %fd51;
	fma.rn.f64 	%fd287, %fd285, 0dBC7ABC9E3B39803F, %fd286;
	fma.rn.f64 	%fd288, %fd287, 0d3E5ADE1569CE2BDF, 0d3E928AF3FCA213EA;
	fma.rn.f64 	%fd289, %fd288, %fd287, 0d3EC71DEE62401315;
	fma.rn.f64 	%fd290, %fd289, %fd287, 0d3EFA01997C89EB71;
	fma.rn.f64 	%fd291, %fd290, %fd287, 0d3F2A01A014761F65;
	fma.rn.f64 	%fd292, %fd291, %fd287, 0d3F56C16C1852B7AF;
	fma.rn.f64 	%fd293, %fd292, %fd287, 0d3F81111111122322;
	fma.rn.f64 	%fd294, %fd293, %fd287, 0d3FA55555555502A1;
	fma.rn.f64 	%fd295, %fd294, %fd287, 0d3FC5555555555511;
	fma.rn.f64 	%fd296, %fd295, %fd287, 0d3FE000000000000B;
	fma.rn.f64 	%fd297, %fd296, %fd287, 0d3FF0000000000000;
	fma.rn.f64 	%fd298, %fd297, %fd287, 0d3FF0000000000000;
	{
	.reg .b32 %temp; 
	mov.b64 	{%r46, %temp}, %fd298;
	}
	{
	.reg .b32 %temp; 
	mov.b64 	{%temp, %r47}, %fd298;
	}
	shl.b32 	%r192, %r45, 20;
	add.s32 	%r193, %r192, %r47;
	mov.b64 	%fd997, {%r46, %r193};
	{
	.reg .b32 %temp; 
	mov.b64 	{%temp, %r194}, %fd51;
	}
	mov.b32 	%f108, %r194;
	abs.f32 	%f32, %f108;
	setp.lt.f32 	%p15, %f32, 0f4086232B;
	@%p15 bra 	$L__BB14_55;
	setp.lt.f64 	%p16, %fd51, 0d0000000000000000;
	add.f64 	%fd299, %fd51, 0d7FF0000000000000;
	selp.f64 	%fd997, 0d0000000000000000, %fd299, %p16;
	setp.geu.f32 	%p17, %f32, 0f40874800;
	@%p17 bra 	$L__BB14_55;
	shr.u32 	%r195, %r45, 31;
	add.s32 	%r196, %r45, %r195;
	shr.s32 	%r197, %r196, 1;
	shl.b32 	%r198, %r197, 20;
	add.s32 	%r199, %r47, %r198;
	mov.b64 	%fd300, {%r46, %r199};
	sub.s32 	%r200, %r45, %r197;
	shl.b32 	%r201, %r200, 20;
	add.s32 	%r202, %r201, 1072693248;
	mov.b32 	%r203, 0;
	mov.b64 	%fd301, {%r203, %r202};
	mul.f64 	%fd997, %fd301, %fd300;
$L__BB14_55:
	cvt.rn.f32.f64 	%f33, %fd997;
	ld.global.f64 	%fd56, [%rd8+10240];
	fma.rn.f64 	%fd302, %fd56, 0d3FF71547652B82FE, 0d4338000000000000;
	{
	.reg .b32 %temp; 
	mov.b64 	{%r48, %temp}, %fd302;
	}
	mov.f64 	%fd303, 0dC338000000000000;
	add.rn.f64 	%fd304, %fd302, %fd303;
	fma.rn.f64 	%fd305, %fd304, 0dBFE62E42FEFA39EF, %fd56;
	fma.rn.f64 	%fd306, %fd304, 0dBC7ABC9E3B39803F, %fd305;
	fma.rn.f64 	%fd307, %fd306, 0d3E5ADE1569CE2BDF, 0d3E928AF3FCA213EA;
	fma.rn.f64 	%fd308, %fd307, %fd306, 0d3EC71DEE62401315;
	fma.rn.f64 	%fd309, %fd308, %fd306, 0d3EFA01997C89EB71;
	fma.rn.f64 	%fd310, %fd309, %fd306, 0d3F2A01A014761F65;
	fma.rn.f64 	%fd311, %fd310, %fd306, 0d3F56C16C1852B7AF;
	fma.rn.f64 	%fd312, %fd311, %fd306, 0d3F81111111122322;
	fma.rn.f64 	%fd313, %fd312, %fd306, 0d3FA55555555502A1;
	fma.rn.f64 	%fd314, %fd313, %fd306, 0d3FC5555555555511;
	fma.rn.f64 	%fd315, %fd314, %fd306, 0d3FE000000000000B;
	fma.rn.f64 	%fd316, %fd315, %fd306, 0d3FF0000000000000;
	fma.rn.f64 	%fd317, %fd316, %fd306, 0d3FF0000000000000;
	{
	.reg .b32 %temp; 
	mov.b64 	{%r49, %temp}, %fd317;
	}
	{
	.reg .b32 %temp; 
	mov.b64 	{%temp, %r50}, %fd317;
	}
	shl.b32 	%r204, %r48, 20;
	add.s32 	%r205, %r204, %r50;
	mov.b64 	%fd998, {%r49, %r205};
	{
	.reg .b32 %temp; 
	mov.b64 	{%temp, %r206}, %fd56;
	}
	mov.b32 	%f109, %r206;
	abs.f32 	%f34, %f109;
	setp.lt.f32 	%p18, %f34, 0f4086232B;
	@%p18 bra 	$L__BB14_58;
	setp.lt.f64 	%p19, %fd56, 0d0000000000000000;
	add.f64 	%fd318, %fd56, 0d7FF0000000000000;
	selp.f64 	%fd998, 0d0000000000000000, %fd318, %p19;
	setp.geu.f32 	%p20, %f34, 0f40874800;
	@%p20 bra 	$L__BB14_58;
	shr.u32 	%r207, %r48, 31;
	add.s32 	%r208, %r48, %r207;
	shr.s32 	%r209, %r208, 1;
	shl.b32 	%r210, %r209, 20;
	add.s32 	%r211, %r50, %r210;
	mov.b64 	%fd319, {%r49, %r211};
	sub.s32 	%r212, %r48, %r209;
	shl.b32 	%r213, %r212, 20;
	add.s32 	%r214, %r213, 1072693248;
	mov.b32 	%r215, 0;
	mov.b64 	%fd320, {%r215, %r214};
	mul.f64 	%fd998, %fd320, %fd319;
$L__BB14_58:
	cvt.rn.f32.f64 	%f35, %fd998;
	ld.global.f64 	%fd61, [%rd8+12288];
	fma.rn.f64 	%fd321, %fd61, 0d3FF71547652B82FE, 0d4338000000000000;
	{
	.reg .b32 %temp; 
	mov.b64 	{%r51, %temp}, %fd321;
	}
	mov.f64 	%fd322, 0dC338000000000000;
	add.rn.f64 	%fd323, %fd321, %fd322;
	fma.rn.f64 	%fd324, %fd323, 0dBFE62E42FEFA39EF, %fd61;
	fma.rn.f64 	%fd325, %fd323, 0dBC7ABC9E3B39803F, %fd324;
	fma.rn.f64 	%fd326, %fd325, 0d3E5ADE1569CE2BDF, 0d3E928AF3FCA213EA;
	fma.rn.f64 	%fd327, %fd326, %fd325, 0d3EC71DEE62401315;
	fma.rn.f64 	%fd328, %fd327, %fd325, 0d3EFA01997C89EB71;
	fma.rn.f64 	%fd329, %fd328, %fd325, 0d3F2A01A014761F65;
	fma.rn.f64 	%fd330, %fd329, %fd325, 0d3F56C16C1852B7AF;
	fma.rn.f64 	%fd331, %fd330, %fd325, 0d3F81111111122322;
	fma.rn.f64 	%fd332, %fd331, %fd325, 0d3FA55555555502A1;
	fma.rn.f64 	%fd333, %fd332, %fd325, 0d3FC5555555555511;
	fma.rn.f64 	%fd334, %fd333, %fd325, 0d3FE000000000000B;
	fma.rn.f64 	%fd335, %fd334, %fd325, 0d3FF0000000000000;
	fma.rn.f64 	%fd336, %fd335, %fd325, 0d3FF0000000000000;
	{
	.reg .b32 %temp; 
	mov.b64 	{%r52, %temp}, %fd336;
	}
	{
	.reg .b32 %temp; 
	mov.b64 	{%temp, %r53}, %fd336;
	}
	shl.b32 	%r216, %r51, 20;
	add.s32 	%r217, %r216, %r53;
	mov.b64 	%fd999, {%r52, %r217};
	{
	.reg .b32 %temp; 
	mov.b64 	{%temp, %r218}, %fd61;
	}
	mov.b32 	%f110, %r218;
	abs.f32 	%f36, %f110;
	setp.lt.f32 	%p21, %f36, 0f4086232B;
	@%p21 bra 	$L__BB14_61;
	setp.lt.f64 	%p22, %fd61, 0d0000000000000000;
	add.f64 	%fd337, %fd61, 0d7FF0000000000000;
	selp.f64 	%fd999, 0d0000000000000000, %fd337, %p22;
	setp.geu.f32 	%p23, %f36, 0f40874800;
	@%p23 bra 	$L__BB14_61;
	shr.u32 	%r219, %r51, 31;
	add.s32 	%r220, %r51, %r219;
	shr.s32 	%r221, %r220, 1;
	shl.b32 	%r222, %r221, 20;
	add.s32 	%r223, %r53, %r222;
	mov.b64 	%fd338, {%r52, %r223};
	sub.s32 	%r224, %r51, %r221;
	shl.b32 	%r225, %r224, 20;
	add.s32 	%r226, %r225, 1072693248;
	mov.b32 	%r227, 0;
	mov.b64 	%fd339, {%r227, %r226};
	mul.f64 	%fd999, %fd339, %fd338;
$L__BB14_61:
	cvt.rn.f32.f64 	%f37, %fd999;
	ld.global.f64 	%fd66, [%rd8+14336];
	fma.rn.f64 	%fd340, %fd66, 0d3FF71547652B82FE, 0d4338000000000000;
	{
	.reg .b32 %temp; 
	mov.b64 	{%r54, %temp}, %fd340;
	}
	mov.f64 	%fd341, 0dC338000000000000;
	add.rn.f64 	%fd342, %fd340, %fd341;
	fma.rn.f64 	%fd343, %fd342, 0dBFE62E42FEFA39EF, %fd66;
	fma.rn.f64 	%fd344, %fd342, 0dBC7ABC9E3B39803F, %fd343;
	fma.rn.f64 	%fd345, %fd344, 0d3E5ADE1569CE2BDF, 0d3E928AF3FCA213EA;
	fma.rn.f64 	%fd346, %fd345, %fd344, 0d3EC71DEE62401315;
	fma.rn.f64 	%fd347, %fd346, %fd344, 0d3EFA01997C89EB71;
	fma.rn.f64 	%fd348, %fd347, %fd344, 0d3F2A01A014761F65;
	fma.rn.f64 	%fd349, %fd348, %fd344, 0d3F56C16C1852B7AF;
	fma.rn.f64 	%fd350, %fd349, %fd344, 0d3F81111111122322;
	fma.rn.f64 	%fd351, %fd350, %fd344, 0d3FA55555555502A1;
	fma.rn.f64 	%fd352, %fd351, %fd344, 0d3FC5555555555511;
	fma.rn.f64 	%fd353, %fd352, %fd344, 0d3FE000000000000B;
	fma.rn.f64 	%fd354, %fd353, %fd344, 0d3FF0000000000000;
	fma.rn.f64 	%fd355, %fd354, %fd344, 0d3FF0000000000000;
	{
	.reg .b32 %temp; 
	mov.b64 	{%r55, %temp}, %fd355;
	}
	{
	.reg .b32 %temp; 
	mov.b64 	{%temp, %r56}, %fd355;
	}
	shl.b32 	%r228, %r54, 20;
	add.s32 	%r229, %r228, %r56;
	mov.b64 	%fd1000, {%r55, %r229};
	{
	.reg .b32 %temp; 
	mov.b64 	{%temp, %r230}, %fd66;
	}
	mov.b32 	%f111, %r230;
	abs.f32 	%f38, %f111;
	setp.lt.f32 	%p24, %f38, 0f4086232B;
	@%p24 bra 	$L__BB14_64;
	setp.lt.f64 	%p25, %fd66, 0d0000000000000000;
	add.f64 	%fd356, %fd66, 0d7FF0000000000000;
	selp.f64 	%fd1000, 0d0000000000000000, %fd356, %p25;
	setp.geu.f32 	%p26, %f38, 0f40874800;
	@%p26 bra 	$L__BB14_64;
	shr.u32 	%r231, %r54, 31;
	add.s32 	%r232, %r54, %r231;
	shr.s32 	%r233, %r232, 1;
	shl.b32 	%r234, %r233, 20;
	add.s32 	%r235, %r56, %r234;
	mov.b64 	%fd357, {%r55, %r235};
	sub.s32 	%r236, %r54, %r233;
	shl.b32 	%r237, %r236, 20;
	add.s32 	%r238, %r237, 1072693248;
	mov.b32 	%r239, 0;
	mov.b64 	%fd358, {%r239, %r238};
	mul.f64 	%fd1000, %fd358, %fd357;
$L__BB14_64:
	cvt.rn.f32.f64 	%f39, %fd1000;
	ld.global.f64 	%fd71, [%rd8+16384];
	fma.rn.f64 	%fd359, %fd71, 0d3FF71547652B82FE, 0d4338000000000000;
	{
	.reg .b32 %temp; 
	mov.b64 	{%r57, %temp}, %fd359;
	}
	mov.f64 	%fd360, 0dC338000000000000;
	add.rn.f64 	%fd361, %fd359, %fd360;
	fma.rn.f64 	%fd362, %fd361, 0dBFE62E42FEFA39EF, %fd71;
	fma.rn.f64 	%fd363, %fd361, 0dBC7ABC9E3B39803F, %fd362;
	fma.rn.f64 	%fd364, %fd363, 0d3E5ADE1569CE2BDF, 0d3E928AF3FCA213EA;
	fma.rn.f64 	%fd365, %fd364, %fd363, 0d3EC71DEE62401315;
	fma.rn.f64 	%fd366, %fd365, %fd363, 0d3EFA01997C89EB71;
	fma.rn.f64 	%fd367, %fd366, %fd363, 0d3F2A01A014761F65;
	fma.rn.f64 	%fd368, %fd367, %fd363, 0d3F56C16C1852B7AF;
	fma.rn.f64 	%fd369, %fd368, %fd363, 0d3F81111111122322;
	fma.rn.f64 	%fd370, %fd369, %fd363, 0d3FA55555555502A1;
	fma.rn.f64 	%fd371, %fd370, %fd363, 0d3FC5555555555511;
	fma.rn.f64 	%fd372, %fd371, %fd363, 0d3FE000000000000B;
	fma.rn.f64 	%fd373, %fd372, %fd363, 0d3FF0000000000000;
	fma.rn.f64 	%fd374, %fd373, %fd363, 0d3FF0000000000000;
	{
	.reg .b32 %temp; 
	mov.b64 	{%r58, %temp}, %fd374;
	}
	{
	.reg .b32 %temp; 
	mov.b64 	{%temp, %r59}, %fd374;
	}
	shl.b32 	%r240, %r57, 20;
	add.s32 	%r241, %r240, %r59;
	mov.b64 	%fd1001, {%r58, %r241};
	{
	.reg .b32 %temp; 
	mov.b64 	{%temp, %r242}, %fd71;
	}
	mov.b32 	%f112, %r242;
	abs.f32 	%f40, %f112;
	setp.lt.f32 	%p27, %f40, 0f4086232B;
	@%p27 bra 	$L__BB14_67;
	setp.lt.f64 	%p28, %fd71, 0d0000000000000000;
	add.f64 	%fd375, %fd71, 0d7FF0000000000000;
	selp.f64 	%fd1001, 0d0000000000000000, %fd375, %p28;
	setp.geu.f32 	%p29, %f40, 0f40874800;
	@%p29 bra 	$L__BB14_67;
	shr.u32 	%r243, %r57, 31;
	add.s32 	%r244, %r57, %r243;
	shr.s32 	%r245, %r244, 1;
	shl.b32 	%r246, %r245, 20;
	add.s32 	%r247, %r59, %r246;
	mov.b64 	%fd376, {%r58, %r247};
	sub.s32 	%r248, %r57, %r245;
	shl.b32 	%r249, %r248, 20;
	add.s32 	%r250, %r249, 1072693248;
	mov.b32 	%r251, 0;
	mov.b64 	%fd377, {%r251, %r250};
	mul.f64 	%fd1001, %fd377, %fd376;
$L__BB14_67:
	cvt.rn.f32.f64 	%f41, %fd1001;
	ld.global.f64 	%fd76, [%rd8+18432];
	fma.rn.f64 	%fd378, %fd76, 0d3FF71547652B82FE, 0d4338000000000000;
	{
	.reg .b32 %temp; 
	mov.b64 	{%r60, %temp}, %fd378;
	}
	mov.f64 	%fd379, 0dC338000000000000;
	add.rn.f64 	%fd380, %fd378, %fd379;
	fma.rn.f64 	%fd381, %fd380, 0dBFE62E42FEFA39EF, %fd76;
	fma.rn.f64 	%fd382, %fd380, 0dBC7ABC9E3B39803F, %fd381;
	fma.rn.f64 	%fd383, %fd382, 0d3E5ADE1569CE2BDF, 0d3E928AF3FCA213EA;
	fma.rn.f64 	%fd384, %fd383, %fd382, 0d3EC71DEE62401315;
	fma.rn.f64 	%fd385, %fd384, %fd382, 0d3EFA01997C89EB71;
	fma.rn.f64 	%fd386, %fd385, %fd382, 0d3F2A01A014761F65;
	fma.rn.f64 	%fd387, %fd386, %fd382, 0d3F56C16C1852B7AF;
	fma.rn.f64 	%fd388, %fd387, %fd382, 0d3F81111111122322;
	fma.rn.f64 	%fd389, %fd388, %fd382, 0d3FA55555555502A1;
	fma.rn.f64 	%fd390, %fd389, %fd382, 0d3FC5555555555511;
	fma.rn.f64 	%fd391, %fd390, %fd382, 0d3FE000000000000B;
	fma.rn.f64 	%fd392, %fd391, %fd382, 0d3FF0000000000000;
	fma.rn.f64 	%fd393, %fd392, %fd382, 0d3FF0000000000000;
	{
	.reg .b32 %temp; 
	mov.b64 	{%r61, %temp}, %fd393;
	}
	{
	.reg .b32 %temp; 
	mov.b64 	{%temp, %r62}, %fd393;
	}
	shl.b32 	%r252, %r60, 20;
	add.s32 	%r253, %r252, %r62;
	mov.b64 	%fd1002, {%r61, %r253};
	{
	.reg .b32 %temp; 
	mov.b64 	{%temp, %r254}, %fd76;
	}
	mov.b32 	%f113, %r254;
	abs.f32 	%f42, %f113;
	setp.lt.f32 	%p30, %f42, 0f4086232B;
	@%p30 bra 	$L__BB14_70;
	setp.lt.f64 	%p31, %fd76, 0d0000000000000000;
	add.f64 	%fd394, %fd76, 0d7FF0000000000000;
	selp.f64 	%fd1002, 0d0000000000000000, %fd394, %p31;
	setp.geu.f32 	%p32, %f42, 0f40874800;
	@%p32 bra 	$L__BB14_70;
	shr.u32 	%r255, %r60, 31;
	add.s32 	%r256, %r60, %r255;
	shr.s32 	%r257, %r256, 1;
	shl.b32 	%r258, %r257, 20;
	add.s32 	%r259, %r62, %r258;
	mov.b64 	%fd395, {%r61, %r259};
	sub.s32 	%r260, %r60, %r257;
	shl.b32 	%r261, %r260, 20;
	add.s32 	%r262, %r261, 1072693248;
	mov.b32 	%r263, 0;
	mov.b64 	%fd396, {%r263, %r262};
	mul.f64 	%fd1002, %fd396, %fd395;
$L__BB14_70:
	cvt.rn.f32.f64 	%f43, %fd1002;
	ld.global.f64 	%fd81, [%rd8+20480];
	fma.rn.f64 	%fd397, %fd81, 0d3FF71547652B82FE, 0d4338000000000000;
	{
	.reg .b32 %temp; 
	mov.b64 	{%r63, %temp}, %fd397;
	}
	mov.f64 	%fd398, 0dC338000000000000;
	add.rn.f64 	%fd399, %fd397, %fd398;
	fma.rn.f64 	%fd400, %fd399, 0dBFE62E42FEFA39EF, %fd81;
	fma.rn.f64 	%fd401, %fd399, 0dBC7ABC9E3B39803F, %fd400;
	fma.rn.f64 	%fd402, %fd401, 0d3E5ADE1569CE2BDF, 0d3E928AF3FCA213EA;
	fma.rn.f64 	%fd403, %fd402, %fd401, 0d3EC71DEE62401315;
	fma.rn.f64 	%fd404, %fd403, %fd401, 0d3EFA01997C89EB71;
	fma.rn.f64 	%fd405, %fd404, %fd401, 0d3F2A01A014761F65;
	fma.rn.f64 	%fd406, %fd405, %fd401, 0d3F56C16C1852B7AF;
	fma.rn.f64 	%fd407, %fd406, %fd401, 0d3F81111111122322;
	fma.rn.f64 	%fd408, %fd407, %fd401, 0d3FA55555555502A1;
	fma.rn.f64 	%fd409, %fd408, %fd401, 0d3FC5555555555511;
	fma.rn.f64 	%fd410, %fd409, %fd401, 0d3FE000000000000B;
	fma.rn.f64 	%fd411, %fd410, %fd401, 0d3FF0000000000000;
	fma.rn.f64 	%fd412, %fd411, %fd401, 0d3FF0000000000000;
	{
	.reg .b32 %temp; 
	mov.b64 	{%r64, %temp}, %fd412;
	}
	{
	.reg .b32 %temp; 
	mov.b64 	{%temp, %r65}, %fd412;
	}
	shl.b32 	%r264, %r63, 20;
	add.s32 	%r265, %r264, %r65;
	mov.b64 	%fd1003, {%r64, %r265};
	{
	.reg .b32 %temp; 
	mov.b64 	{%temp, %r266}, %fd81;
	}
	mov.b32 	%f114, %r266;
	abs.f32 	%f44, %f114;
	setp.lt.f32 	%p33, %f44, 0f4086232B;
	@%p33 bra 	$L__BB14_73;
	setp.lt.f64 	%p34, %fd81, 0d0000000000000000;
	add.f64 	%fd413, %fd81, 0d7FF0000000000000;
	selp.f64 	%fd1003, 0d0000000000000000, %fd413, %p34;
	setp.geu.f32 	%p35, %f44, 0f40874800;
	@%p35 bra 	$L__BB14_73;
	shr.u32 	%r267, %r63, 31;
	add.s32 	%r268, %r63, %r267;
	shr.s32 	%r269, %r268, 1;
	shl.b32 	%r270, %r269, 20;
	add.s32 	%r271, %r65, %r270;
	mov.b64 	%fd414, {%r64, %r271};
	sub.s32 	%r272, %r63, %r269;
	shl.b32 	%r273, %r272, 20;
	add.s32 	%r274, %r273, 1072693248;
	mov.b32 	%r275, 0;
	mov.b64 	%fd415, {%r275, %r274};
	mul.f64 	%fd1003, %fd415, %fd414;
$L__BB14_73:
	cvt.rn.f32.f64 	%f45, %fd1003;
	ld.global.f64 	%fd86, [%rd8+22528];
	fma.rn.f64 	%fd416, %fd86, 0d3FF71547652B82FE, 0d4338000000000000;
	{
	.reg .b32 %temp; 
	mov.b64 	{%r66, %temp}, %fd416;
	}
	mov.f64 	%fd417, 0dC338000000000000;
	add.rn.f64 	%fd418, %fd416, %fd417;
	fma.rn.f64 	%fd419, %fd418, 0dBFE62E42FEFA39EF, %fd86;
	fma.rn.f64 	%fd420, %fd418, 0dBC7ABC9E3B39803F, %fd419;
	fma.rn.f64 	%fd421, %fd420, 0d3E5ADE1569CE2BDF, 0d3E928AF3FCA213EA;
	fma.rn.f64 	%fd422, %fd421, %fd420, 0d3EC71DEE62401315;
	fma.rn.f64 	%fd423, %fd422, %fd420, 0d3EFA01997C89EB71;
	fma.rn.f64 	%fd424, %fd423, %fd420, 0d3F2A01A014761F65;
	fma.rn.f64 	%fd425, %fd424, %fd420, 0d3F56C16C1852B7AF;
	fma.rn.f64 	%fd426, %fd425, %fd420, 0d3F81111111122322;
	fma.rn.f64 	%fd427, %fd426, %fd420, 0d3FA55555555502A1;
	fma.rn.f64 	%fd428, %fd427, %fd420, 0d3FC5555555555511;
	fma.rn.f64 	%fd429, %fd428, %fd420, 0d3FE000000000000B;
	fma.rn.f64 	%fd430, %fd429, %fd420, 0d3FF0000000000000;
	fma.rn.f64 	%fd431, %fd430, %fd420, 0d3FF0000000000000;
	{
	.reg .b32 %temp; 
	mov.b64 	{%r67, %temp}, %fd431;
	}
	{
	.reg .b32 %temp; 
	mov.b64 	{%temp, %r68}, %fd431;
	}
	shl.b32 	%r276, %r66, 20;
	add.s32 	%r277, %r276, %r68;
	mov.b64 	%fd1004, {%r67, %r277};
	{
	.reg .b32 %temp; 
	mov.b64 	{%temp, %r278}, %fd86;
	}
	mov.b32 	%f115, %r278;
	abs.f32 	%f46, %f115;
	setp.lt.f32 	%p36, %f46, 0f4086232B;
	@%p36 bra 	$L__BB14_76;
	setp.lt.f64 	%p37, %fd86, 0d0000000000000000;
	add.f64 	%fd432, %fd86, 0d7FF0000000000000;
	selp.f64 	%fd1004, 0d0000000000000000, %fd432, %p37;
	setp.geu.f32 	%p38, %f46, 0f40874800;
	@%p38 bra 	$L__BB14_76;
	shr.u32 	%r279, %r66, 31;
	add.s32 	%r280, %r66, %r279;
	shr.s32 	%r281, %r280, 1;
	shl.b32 	%r282, %r281, 20;
	add.s32 	%r283, %r68, %r282;
	mov.b64 	%fd433, {%r67, %r283};
	sub.s32 	%r284, %r66, %r281;
	shl.b32 	%r285, %r284, 20;
	add.s32 	%r286, %r285, 1072693248;
	mov.b32 	%r287, 0;
	mov.b64 	%fd434, {%r287, %r286};
	mul.f64 	%fd1004, %fd434, %fd433;
$L__BB14_76:
	cvt.rn.f32.f64 	%f47, %fd1004;
	ld.global.f64 	%fd91, [%rd8+24576];
	fma.rn.f64 	%fd435, %fd91, 0d3FF71547652B82FE, 0d4338000000000000;
	{
	.reg .b32 %temp; 
	mov.b64 	{%r69, %temp}, %fd435;
	}
	mov.f64 	%fd436, 0dC338000000000000;
	add.rn.f64 	%fd437, %fd435, %fd436;
	fma.rn.f64 	%fd438, %fd437, 0dBFE62E42FEFA39EF, %fd91;
	fma.rn.f64 	%fd439, %fd437, 0dBC7ABC9E3B39803F, %fd438;
	fma.rn.f64 	%fd440, %fd439, 0d3E5ADE1569CE2BDF, 0d3E928AF3FCA213EA;
	fma.rn.f64 	%fd441, %fd440, %fd439, 0d3EC71DEE62401315;
	fma.rn.f64 	%fd442, %fd441, %fd439, 0d3EFA01997C89EB71;
	fma.rn.f64 	%fd443, %fd442, %fd439, 0d3F2A01A014761F65;
	fma.rn.f64 	%fd444, %fd443, %fd439, 0d3F56C16C1852B7AF;
	fma.rn.f64 	%fd445, %fd444, %fd439, 0d3F81111111122322;
	fma.rn.f64 	%fd446, %fd445, %fd439, 0d3FA55555555502A1;
	fma.rn.f64 	%fd447, %fd446, %fd439, 0d3FC5555555555511;
	fma.rn.f64 	%fd448, %fd447, %fd439, 0d3FE000000000000B;
	fma.rn.f64 	%fd449, %fd448, %fd439, 0d3FF0000000000000;
	fma.rn.f64 	%fd450, %fd449, %fd439, 0d3FF0000000000000;
	{
	.reg .b32 %temp; 
	mov.b64 	{%r70, %temp}, %fd450;
	}
	{
	.reg .b32 %temp; 
	mov.b64 	{%temp, %r71}, %fd450;
	}
	shl.b32 	%r288, %r69, 20;
	add.s32 	%r289, %r288, %r71;
	mov.b64 	%fd1005, {%r70, %r289};
	{
	.reg .b32 %temp; 
	mov.b64 	{%temp, %r290}, %fd91;
	}
	mov.b32 	%f116, %r290;
	abs.f32 	%f48, %f116;
	setp.lt.f32 	%p39, %f48, 0f4086232B;
	@%p39 bra 	$L__BB14_79;
	setp.lt.f64 	%p40, %fd91, 0d0000000000000000;
	add.f64 	%fd451, %fd91, 0d7FF0000000000000;
	selp.f64 	%fd1005, 0d0000000000000000, %fd451, %p40;
	setp.geu.f32 	%p41, %f48, 0f40874800;
	@%p41 bra 	$L__BB14_79;
	shr.u32 	%r291, %r69, 31;
	add.s32 	%r292, %r69, %r291;
	shr.s32 	%r293, %r292, 1;
	shl.b32 	%r294, %r293, 20;
	add.s32 	%r295, %r71, %r294;
	mov.b64 	%fd452, {%r70, %r295};
	sub.s32 	%r296, %r69, %r293;
	shl.b32 	%r297, %r296, 20;
	add.s32 	%r298, %r297, 1072693248;
	mov.b32 	%r299, 0;
	mov.b64 	%fd453, {%r299, %r298};
	mul.f64 	%fd1005, %fd453, %fd452;
$L__BB14_79:
	cvt.rn.f32.f64 	%f49, %fd1005;
	ld.global.f64 	%fd96, [%rd8+26624];
	fma.rn.f64 	%fd454, %fd96, 0d3FF71547652B82FE, 0d4338000000000000;
	{
	.reg .b32 %temp; 
	mov.b64 	{%r72, %temp}, %fd454;
	}
	mov.f64 	%fd455, 0dC338000000000000;
	add.rn.f64 	%fd456, %fd454, %fd455;
	fma.rn.f64 	%fd457, %fd456, 0dBFE62E42FEFA39EF, %fd96;
	fma.rn.f64 	%fd458, %fd456, 0dBC7ABC9E3B39803F, %fd457;
	fma.rn.f64 	%fd459, %fd458, 0d3E5ADE1569CE2BDF, 0d3E928AF3FCA213EA;
	fma.rn.f64 	%fd460, %fd459, %fd458, 0d3EC71DEE62401315;
	fma.rn.f64 	%fd461, %fd460, %fd458, 0d3EFA01997C89EB71;
	fma.rn.f64 	%fd462, %fd461, %fd458, 0d3F2A01A014761F65;
	fma.rn.f64 	%fd463, %fd462, %fd458, 0d3F56C16C1852B7AF;
	fma.rn.f64 	%fd464, %fd463, %fd458, 0d3F81111111122322;
	fma.rn.f64 	%fd465, %fd464, %fd458, 0d3FA55555555502A1;
	fma.rn.f64 	%fd466, %fd465, %fd458, 0d3FC5555555555511;
	fma.rn.f64 	%fd467, %fd466, %fd458, 0d3FE000000000000B;
	fma.rn.f64 	%fd468, %fd467, %fd458, 0d3FF0000000000000;
	fma.rn.f64 	%fd469, %fd468, %fd458, 0d3FF0000000000000;
	{
	.reg .b32 %temp; 
	mov.b64 	{%r73, %temp}, %fd469;
	}
	{
	.reg .b32 %temp; 
	mov.b64 	{%temp, %r74}, %fd469;
	}
	shl.b32 	%r300, %r72, 20;
	add.s32 	%r301, %r300, %r74;
	mov.b64 	%fd1006, {%r73, %r301};
	{
	.reg .b32 %temp; 
	mov.b64 	{%temp, %r302}, %fd96;
	}
	mov.b32 	%f117, %r302;
	abs.f32 	%f50, %f117;
	setp.lt.f32 	%p42, %f50, 0f4086232B;
	@%p42 bra 	$L__BB14_82;
	setp.lt.f64 	%p43, %fd96, 0d0000000000000000;
	add.f64 	%fd470, %fd96, 0d7FF0000000000000;
	selp.f64 	%fd1006, 0d0000000000000000, %fd470, %p43;
	setp.geu.f32 	%p44, %f50, 0f40874800;
	@%p44 bra 	$L__BB14_82;
	shr.u32 	%r303, %r72, 31;
	add.s32 	%r304, %r72, %r303;
	shr.s32 	%r305, %r304, 1;
	shl.b32 	%r306, %r305, 20;
	add.s32 	%r307, %r74, %r306;
	mov.b64 	%fd471, {%r73, %r307};
	sub.s32 	%r308, %r72, %r305;
	shl.b32 	%r309, %r308, 20;
	add.s32 	%r310, %r309, 1072693248;
	mov.b32 	%r311, 0;
	mov.b64 	%fd472, {%r311, %r310};
	mul.f64 	%fd1006, %fd472, %fd471;
$L__BB14_82:
	cvt.rn.f32.f64 	%f51, %fd1006;
	ld.global.f64 	%fd101, [%rd8+28672];
	fma.rn.f64 	%fd473, %fd101, 0d3FF71547652B82FE, 0d4338000000000000;
	{
	.reg .b32 %temp; 
	mov.b64 	{%r75, %temp}, %fd473;
	}
	mov.f64 	%fd474, 0dC338000000000000;
	add.rn.f64 	%fd475, %fd473, %fd474;
	fma.rn.f64 	%fd476, %fd475, 0dBFE62E42FEFA39EF, %fd101;
	fma.rn.f64 	%fd477, %fd475, 0dBC7ABC9E3B39803F, %fd476;
	fma.rn.f64 	%fd478, %fd477, 0d3E5ADE1569CE2BDF, 0d3E928AF3FCA213EA;
	fma.rn.f64 	%fd479, %fd478, %fd477, 0d3EC71DEE62401315;
	fma.rn.f64 	%fd480, %fd479, %fd477, 0d3EFA01997C89EB71;
	fma.rn.f64 	%fd481, %fd480, %fd477, 0d3F2A01A014761F65;
	fma.rn.f64 	%fd482, %fd481, %fd477, 0d3F56C16C1852B7AF;
	fma.rn.f64 	%fd483, %fd482, %fd477, 0d3F81111111122322;
	fma.rn.f64 	%fd484, %fd483, %fd477, 0d3FA55555555502A1;
	fma.rn.f64 	%fd485, %fd484, %fd477, 0d3FC5555555555511;
	fma.rn.f64 	%fd486, %fd485, %fd477, 0d3FE000000000000B;
	fma.rn.f64 	%fd487, %fd486, %fd477, 0d3FF0000000000000;
	fma.rn.f64 	%fd488, %fd487, %fd477, 0d3FF0000000000000;
	{
	.reg .b32 %temp; 
	mov.b64 	{%r76, %temp}, %fd488;
	}
	{
	.reg .b32 %temp; 
	mov.b64 	{%temp, %r77}, %fd488;
	}
	shl.b32 	%r312, %r75, 20;
	add.s32 	%r313, %r312, %r77;
	mov.b64 	%fd1007, {%r76, %r313};
	{
	.reg .b32 %temp; 
	mov.b64 	{%temp, %r314}, %fd101;
	}
	mov.b32 	%f118, %r314;
	abs.f32 	%f52, %f118;
	setp.lt.f32 	%p45, %f52, 0f4086232B;
	@%p45 bra 	$L__BB14_85;
	setp.lt.f64 	%p46, %fd101, 0d0000000000000000;
	add.f64 	%fd489, %fd101, 0d7FF0000000000000;
	selp.f64 	%fd1007, 0d0000000000000000, %fd489, %p46;
	setp.geu.f32 	%p47, %f52, 0f40874800;
	@%p47 bra 	$L__BB14_85;
	shr.u32 	%r315, %r75, 31;
	add.s32 	%r316, %r75, %r315;
	shr.s32 	%r317, %r316, 1;
	shl.b32 	%r318, %r317, 20;
	add.s32 	%r319, %r77, %r318;
	mov.b64 	%fd490, {%r76, %r319};
	sub.s32 	%r320, %r75, %r317;
	shl.b32 	%r321, %r320, 20;
	add.s32 	%r322, %r321, 1072693248;
	mov.b32 	%r323, 0;
	mov.b64 	%fd491, {%r323, %r322};
	mul.f64 	%fd1007, %fd491, %fd490;
$L__BB14_85:
	cvt.rn.f32.f64 	%f53, %fd1007;
	ld.global.f64 	%fd106, [%rd8+30720];
	fma.rn.f64 	%fd492, %fd106, 0d3FF71547652B82FE, 0d4338000000000000;
	{
	.reg .b32 %temp; 
	mov.b64 	{%r78, %temp}, %fd492;
	}
	mov.f64 	%fd493, 0dC338000000000000;
	add.rn.f64 	%fd494, %fd492, %fd493;
	fma.rn.f64 	%fd495, %fd494, 0dBFE62E42FEFA39EF, %fd106;
	fma.rn.f64 	%fd496, %fd494, 0dBC7ABC9E3B39803F, %fd495;
	fma.rn.f64 	%fd497, %fd496, 0d3E5ADE1569CE2BDF, 0d3E928AF3FCA213EA;
	fma.rn.f64 	%fd498, %fd497, %fd496, 0d3EC71DEE62401315;
	fma.rn.f64 	%fd499, %fd498, %fd496, 0d3EFA01997C89EB71;
	fma.rn.f64 	%fd500, %fd499, %fd496, 0d3F2A01A014761F65;
	fma.rn.f64 	%fd501, %fd500, %fd496, 0d3F56C16C1852B7AF;
	fma.rn.f64 	%fd502, %fd501, %fd496, 0d3F81111111122322;
	fma.rn.f64 	%fd503, %fd502, %fd496, 0d3FA55555555502A1;
	fma.rn.f64 	%fd504, %fd503, %fd496, 0d3FC5555555555511;
	fma.rn.f64 	%fd505, %fd504, %fd496, 0d3FE000000000000B;
	fma.rn.f64 	%fd506, %fd505, %fd496, 0d3FF0000000000000;
	fma.rn.f64 	%fd507, %fd506, %fd496, 0d3FF0000000000000;
	{
	.reg .b32 %temp; 
	mov.b64 	{%r79, %temp}, %fd507;
	}
	{
	.reg .b32 %temp; 
	mov.b64 	{%temp, %r80}, %fd507;
	}
	shl.b32 	%r324, %r78, 20;
	add.s32 	%r325, %r324, %r80;
	mov.b64 	%fd1008, {%r79, %r325};
	{
	.reg .b32 %temp; 
	mov.b64 	{%temp, %r326}, %fd106;
	}
	mov.b32 	%f119, %r326;
	abs.f32 	%f54, %f119;
	setp.lt.f32 	%p48, %f54, 0f4086232B;
	@%p48 bra 	$L__BB14_88;
	setp.lt.f64 	%p49, %fd106, 0d0000000000000000;
	add.f64 	%fd508, %fd106, 0d7FF0000000000000;
	selp.f64 	%fd1008, 0d0000000000000000, %fd508, %p49;
	setp.geu.f32 	%p50, %f54, 0f40874800;
	@%p50 bra 	$L__BB14_88;
	shr.u32 	%r327, %r78, 31;
	add.s32 	%r328, %r78, %r327;
	shr.s32 	%r329, %r328, 1;
	shl.b32 	%r330, %r329, 20;
	add.s32 	%r331, %r80, %r330;
	mov.b64 	%fd509, {%r79, %r331};
	sub.s32 	%r332, %r78, %r329;
	shl.b32 	%r333, %r332, 20;
	add.s32 	%r334, %r333, 1072693248;
	mov.b32 	%r335, 0;
	mov.b64 	%fd510, {%r335, %r334};
	mul.f64 	%fd1008, %fd510, %fd509;
$L__BB14_88:
	cvt.rn.f32.f64 	%f120, %fd1008;
	add.f32 	%f121, %f25, %f27;
	add.f32 	%f122, %f29, %f31;
	add.f32 	%f123, %f33, %f35;
	add.f32 	%f124, %f37, %f39;
	add.f32 	%f125, %f41, %f43;
	add.f32 	%f126, %f45, %f47;
	add.f32 	%f127, %f49, %f51;
	add.f32 	%f128, %f53, %f120;
	add.f32 	%f129, %f121, %f122;
	add.f32 	%f130, %f123, %f124;
	add.f32 	%f131, %f125, %f126;
	add.f32 	%f132, %f127, %f128;
	add.f32 	%f133, %f129, %f130;
	add.f32 	%f134, %f131, %f132;
	add.f32 	%f286, %f133, %f134;
	add.s64 	%rd9, %rd18, -4096;
	setp.lt.u64 	%p51, %rd9, 4096;
	mov.b64 	%rd37, 4096;
	@%p51 bra 	$L__BB14_140;
	mov.b64 	%rd37, 4096;
$L__BB14_90:
	shl.b64 	%rd23, %rd37, 3;
	add.s64 	%rd11, %rd8, %rd23;
	ld.global.f64 	%fd111, [%rd11];
	fma.rn.f64 	%fd511, %fd111, 0d3FF71547652B82FE, 0d4338000000000000;
	{
	.reg .b32 %temp; 
	mov.b64 	{%r81, %temp}, %fd511;
	}
	mov.f64 	%fd512, 0dC338000000000000;
	add.rn.f64 	%fd513, %fd511, %fd512;
	fma.rn.f64 	%fd514, %fd513, 0dBFE62E42FEFA39EF, %fd111;
	fma.rn.f64 	%fd515, %fd513, 0dBC7ABC9E3B39803F, %fd514;
	fma.rn.f64 	%fd516, %fd515, 0d3E5ADE1569CE2BDF, 0d3E928AF3FCA213EA;
	fma.rn.f64 	%fd517, %fd516, %fd515, 0d3EC71DEE62401315;
	fma.rn.f64 	%fd518, %fd517, %fd515, 0d3EFA01997C89EB71;
	fma.rn.f64 	%fd519, %fd518, %fd515, 0d3F2A01A014761F65;
	fma.rn.f64 	%fd520, %fd519, %fd515, 0d3F56C16C1852B7AF;
	fma.rn.f64 	%fd521, %fd520, %fd515, 0d3F81111111122322;
	fma.rn.f64 	%fd522, %fd521, %fd515, 0d3FA55555555502A1;
	fma.rn.f64 	%fd523, %fd522, %fd515, 0d3FC5555555555511;
	fma.rn.f64 	%fd524, %fd523, %fd515, 0d3FE000000000000B;
	fma.rn.f64 	%fd525, %fd524, %fd515, 0d3FF0000000000000;
	fma.rn.f64 	%fd526, %fd525, %fd515, 0d3FF0000000000000;
	{
	.reg .b32 %temp; 
	mov.b64 	{%r82, %temp}, %fd526;
	}
	{
	.reg .b32 %temp; 
	mov.b64 	{%temp, %r83}, %fd526;
	}
	shl.b32 	%r336, %r81, 20;
	add.s32 	%r337, %r336, %r83;
	mov.b64 	%fd1009, {%r82, %r337};
	{
	.reg .b32 %temp; 
	mov.b64 	{%temp, %r338}, %fd111;
	}
	mov.b32 	%f135, %r338;
	abs.f32 	%f57, %f135;
	setp.lt.f32 	%p52, %f57, 0f4086232B;
	@%p52 bra 	$L__BB14_93;
	setp.lt.f64 	%p53, %fd111, 0d0000000000000000;
	add.f64 	%fd527, %fd111, 0d7FF0000000000000;
	selp.f64 	%fd1009, 0d0000000000000000, %fd527, %p53;
	setp.geu.f32 	%p54, %f57, 0f40874800;
	@%p54 bra 	$L__BB14_93;
	shr.u32 	%r339, %r81, 31;
	add.s32 	%r340, %r81, %r339;
	shr.s32 	%r341, %r340, 1;
	shl.b32 	%r342, %r341, 20;
	add.s32 	%r343, %r83, %r342;
	mov.b64 	%fd528, {%r82, %r343};
	sub.s32 	%r344, %r81, %r341;
	shl.b32 	%r345, %r344, 20;
	add.s32 	%r346, %r345, 1072693248;
	mov.b32 	%r347, 0;
	mov.b64 	%fd529, {%r347, %r346};
	mul.f64 	%fd1009, %fd529, %fd528;
$L__BB14_93:
	cvt.rn.f32.f64 	%f58, %fd1009;
	ld.global.f64 	%fd116, [%rd11+2048];
	fma.rn.f64 	%fd530, %fd116, 0d3FF71547652B82FE, 0d4338000000000000;
	{
	.reg .b32 %temp; 
	mov.b64 	{%r84, %temp}, %fd530;
	}
	mov.f64 	%fd531, 0dC338000000000000;
	add.rn.f64 	%fd532, %fd530, %fd531;
	fma.rn.f64 	%fd533, %fd532, 0dBFE62E42FEFA39EF, %fd116;
	fma.rn.f64 	%fd534, %fd532, 0dBC7ABC9E3B39803F, %fd533;
	fma.rn.f64 	%fd535, %fd534, 0d3E5ADE1569CE2BDF, 0d3E928AF3FCA213EA;
	fma.rn.f64 	%fd536, %fd535, %fd534, 0d3EC71DEE62401315;
	fma.rn.f64 	%fd537, %fd536, %fd534, 0d3EFA01997C89EB71;
	fma.rn.f64 	%fd538, %fd537, %fd534, 0d3F2A01A014761F65;
	fma.rn.f64 	%fd539, %fd538, %fd534, 0d3F56C16C1852B7AF;
	fma.rn.f64 	%fd540, %fd539, %fd534, 0d3F81111111122322;
	fma.rn.f64 	%fd541, %fd540, %fd534, 0d3FA55555555502A1;
	fma.rn.f64 	%fd542, %fd541, %fd534, 0d3FC5555555555511;
	fma.rn.f64 	%fd543, %fd542, %fd534, 0d3FE000000000000B;
	fma.rn.f64 	%fd544, %fd543, %fd534, 0d3FF0000000000000;
	fma.rn.f64 	%fd545, %fd544, %fd534, 0d3FF0000000000000;
	{
	.reg .b32 %temp; 
	mov.b64 	{%r85, %temp}, %fd545;
	}
	{
	.reg .b32 %temp; 
	mov.b64 	{%temp, %r86}, %fd545;
	}
	shl.b32 	%r348, %r84, 20;
	add.s32 	%r349, %r348, %r86;
	mov.b64 	%fd1010, {%r85, %r349};
	{
	.reg .b32 %temp; 
	mov.b64 	{%temp, %r350}, %fd116;
	}
	mov.b32 	%f136, %r350;
	abs.f32 	%f59, %f136;
	setp.lt.f32 	%p55, %f59, 0f4086232B;
	@%p55 bra 	$L__BB14_96;
	setp.lt.f64 	%p56, %fd116, 0d0000000000000000;
	add.f64 	%fd546, %fd116, 0d7FF0000000000000;
	selp.f64 	%fd1010, 0d0000000000000000, %fd546, %p56;
	setp.geu.f32 	%p57, %f59, 0f40874800;
	@%p57 bra 	$L__BB14_96;
	shr.u32 	%r351, %r84, 31;
	add.s32 	%r352, %r84, %r351;
	shr.s32 	%r353, %r352, 1;
	shl.b32 	%r354, %r353, 20;
	add.s32 	%r355, %r86, %r354;
	mov.b64 	%fd547, {%r85, %r355};
	sub.s32 	%r356, %r84, %r353;
	shl.b32 	%r357, %r356, 20;
	add.s32 	%r358, %r357, 1072693248;
	mov.b32 	%r359, 0;
	mov.b64 	%fd548, {%r359, %r358};
	mul.f64 	%fd1010, %fd548, %fd547;
$L__BB14_96:
	cvt.rn.f32.f64 	%f60, %fd1010;
	ld.global.f64 	%fd121, [%rd11+4096];
	fma.rn.f64 	%fd549, %fd121, 0d3FF71547652B82FE, 0d4338000000000000;
	{
	.reg .b32 %temp; 
	mov.b64 	{%r87, %temp}, %fd549;
	}
	mov.f64 	%fd550, 0dC338000000000000;
	add.rn.f64 	%fd551, %fd549, %fd550;
	fma.rn.f64 	%fd552, %fd551, 0dBFE62E42FEFA39EF, %fd121;
	fma.rn.f64 	%fd553, %fd551, 0dBC7ABC9E3B39803F, %fd552;
	fma.rn.f64 	%fd554, %fd553, 0d3E5ADE1569CE2BDF, 0d3E928AF3FCA213EA;
	fma.rn.f64 	%fd555, %fd554, %fd553, 0d3EC71DEE62401315;
	fma.rn.f64 	%fd556, %fd555, %fd553, 0d3EFA01997C89EB71;
	fma.rn.f64 	%fd557, %fd556, %fd553, 0d3F2A01A014761F65;
	fma.rn.f64 	%fd558, %fd557, %fd553, 0d3F56C16C1852B7AF;
	fma.rn.f64 	%fd559, %fd558, %fd553, 0d3F81111111122322;
	fma.rn.f64 	%fd560, %fd559, %fd553, 0d3FA55555555502A1;
	fma.rn.f64 	%fd561, %fd560, %fd553, 0d3FC5555555555511;
	fma.rn.f64 	%fd562, %fd561, %fd553, 0d3FE000000000000B;
	fma.rn.f64 	%fd563, %fd562, %fd553, 0d3FF0000000000000;
	fma.rn.f64 	%fd564, %fd563, %fd553, 0d3FF0000000000000;
	{
	.reg .b32 %temp; 
	mov.b64 	{%r88, %temp}, %fd564;
	}
	{
	.reg .b32 %temp; 
	mov.b64 	{%temp, %r89}, %fd564;
	}
	shl.b32 	%r360, %r87, 20;
	add.s32 	%r361, %r360, %r89;
	mov.b64 	%fd1011, {%r88, %r361};
	{
	.reg .b32 %temp; 
	mov.b64 	{%temp, %r362}, %fd121;
	}
	mov.b32 	%f137, %r362;
	abs.f32 	%f61, %f137;
	setp.lt.f32 	%p58, %f61, 0f4086232B;
	@%p58 bra 	$L__BB14_99;
	setp.lt.f64 	%p59, %fd121, 0d0000000000000000;
	add.f64 	%fd565, %fd121, 0d7FF0000000000000;
	selp.f64 	%fd1011, 0d0000000000000000, %fd565, %p59;
	setp.geu.f32 	%p60, %f61, 0f40874800;
	@%p60 bra 	$L__BB14_99;
	shr.u32 	%r363, %r87, 31;
	add.s32 	%r364, %r87, %r363;
	shr.s32 	%r365, %r364, 1;
	shl.b32 	%r366, %r365, 20;
	add.s32 	%r367, %r89, %r366;
	mov.b64 	%fd566, {%r88, %r367};
	sub.s32 	%r368, %r87, %r365;
	shl.b32 	%r369, %r368, 20;
	add.s32 	%r370, %r369, 1072693248;
	mov.b32 	%r371, 0;
	mov.b64 	%fd567, {%r371, %r370};
	mul.f64 	%fd1011, %fd567, %fd566;
$L__BB14_99:
	cvt.rn.f32.f64 	%f62, %fd1011;
	ld.global.f64 	%fd126, [%rd11+6144];
	fma.rn.f64 	%fd568, %fd126, 0d3FF71547652B82FE, 0d4338000000000000;
	{
	.reg .b32 %temp; 
	mov.b64 	{%r90, %temp}, %fd568;
	}
	mov.f64 	%fd569, 0dC338000000000000;
	add.rn.f64 	%fd570, %fd568, %fd569;
	fma.rn.f64 	%fd571, %fd570, 0dBFE62E42FEFA39EF, %fd126;
	fma.rn.f64 	%fd572, %fd570, 0dBC7ABC9E3B39803F, %fd571;
	fma.rn.f64 	%fd573, %fd572, 0d3E5ADE1569CE2BDF, 0d3E928AF3FCA213EA;
	fma.rn.f64 	%fd574, %fd573, %fd572, 0d3EC71DEE62401315;
	fma.rn.f64 	%fd575, %fd574, %fd572, 0d3EFA01997C89EB71;
	fma.rn.f64 	%fd576, %fd575, %fd572, 0d3F2A01A014761F65;
	fma.rn.f64 	%fd577, %fd576, %fd572, 0d3F56C16C1852B7AF;
	fma.rn.f64 	%fd578, %fd577, %fd572, 0d3F81111111122322;
	fma.rn.f64 	%fd579, %fd578, %fd572, 0d3FA55555555502A1;
	fma.rn.f64 	%fd580, %fd579, %fd572, 0d3FC5555555555511;
	fma.rn.f64 	%fd581, %fd580, %fd572, 0d3FE000000000000B;
	fma.rn.f64 	%fd582, %fd581, %fd572, 0d3FF0000000000000;
	fma.rn.f64 	%fd583, %fd582, %fd572, 0d3FF0000000000000;
	{
	.reg .b32 %temp; 
	mov.b64 	{%r91, %temp}, %fd583;
	}
	{
	.reg .b32 %temp; 
	mov.b64 	{%temp, %r92}, %fd583;
	}
	shl.b32 	%r372, %r90, 20;
	add.s32 	%r373, %r372, %r92;
	mov.b64 	%fd1012, {%r91, %r373};
	{
	.reg .b32 %temp; 
	mov.b64 	{%temp, %r374}, %fd126;
	}
	mov.b32 	%f138, %r374;
	abs.f32 	%f63, %f138;
	setp.lt.f32 	%p61, %f63, 0f4086232B;
	@%p61 bra 	$L__BB14_102;
	setp.lt.f64 	%p62, %fd126, 0d0000000000000000;
	add.f64 	%fd584, %fd126, 0d7FF0000000000000;
	selp.f64 	%fd1012, 0d0000000000000000, %fd584, %p62;
	setp.geu.f32 	%p63, %f63, 0f40874800;
	@%p63 bra 	$L__BB14_102;
	shr.u32 	%r375, %r90, 31;
	add.s32 	%r376, %r90, %r375;
	shr.s32 	%r377, %r376, 1;
	shl.b32 	%r378, %r377, 20;
	add.s32 	%r379, %r92, %r378;
	mov.b64 	%fd585, {%r91, %r379};
	sub.s32 	%r380, %r90, %r377;
	shl.b32 	%r381, %r380, 20;
	add.s32 	%r382, %r381, 1072693248;
	mov.b32 	%r383, 0;
	mov.b64 	%fd586, {%r383, %r382};
	mul.f64 	%fd1012, %fd586, %fd585;
$L__BB14_102:
	cvt.rn.f32.f64 	%f64, %fd1012;
	ld.global.f64 	%fd131, [%rd11+8192];
	fma.rn.f64 	%fd587, %fd131, 0d3FF71547652B82FE, 0d4338000000000000;
	{
	.reg .b32 %temp; 
	mov.b64 	{%r93, %temp}, %fd587;
	}
	mov.f64 	%fd588, 0dC338000000000000;
	add.rn.f64 	%fd589, %fd587, %fd588;
	fma.rn.f64 	%fd590, %fd589, 0dBFE62E42FEFA39EF, %fd131;
	fma.rn.f64 	%fd591, %fd589, 0dBC7ABC9E3B39803F, %fd590;
	fma.rn.f64 	%fd592, %fd591, 0d3E5ADE1569CE2BDF, 0d3E928AF3FCA213EA;
	fma.rn.f64 	%fd593, %fd592, %fd591, 0d3EC71DEE62401315;
	fma.rn.f64 	%fd594, %fd593, %fd591, 0d3EFA01997C89EB71;
	fma.rn.f64 	%fd595, %fd594, %fd591, 0d3F2A01A014761F65;
	fma.rn.f64 	%fd596, %fd595, %fd591, 0d3F56C16C1852B7AF;
	fma.rn.f64 	%fd597, %fd596, %fd591, 0d3F81111111122322;
	fma.rn.f64 	%fd598, %fd597, %fd591, 0d3FA55555555502A1;
	fma.rn.f64 	%fd599, %fd598, %fd591, 0d3FC5555555555511;
	fma.rn.f64 	%fd600, %fd599, %fd591, 0d3FE000000000000B;
	fma.rn.f64 	%fd601, %fd600, %fd591, 0d3FF0000000000000;
	fma.rn.f64 	%fd602, %fd601, %fd591, 0d3FF0000000000000;
	{
	.reg .b32 %temp; 
	mov.b64 	{%r94, %temp}, %fd602;
	}
	{
	.reg .b32 %temp; 
	mov.b64 	{%temp, %r95}, %fd602;
	}
	shl.b32 	%r384, %r93, 20;
	add.s32 	%r385, %r384, %r95;
	mov.b64 	%fd1013, {%r94, %r385};
	{
	.reg .b32 %temp; 
	mov.b64 	{%temp, %r386}, %fd131;
	}
	mov.b32 	%f139, %r386;
	abs.f32 	%f65, %f139;
	setp.lt.f32 	%p64, %f65, 0f4086232B;
	@%p64 bra 	$L__BB14_105;
	setp.lt.f64 	%p65, %fd131, 0d0000000000000000;
	add.f64 	%fd603, %fd131, 0d7FF0000000000000;
	selp.f64 	%fd1013, 0d0000000000000000, %fd603, %p65;
	setp.geu.f32 	%p66, %f65, 0f40874800;
	@%p66 bra 	$L__BB14_105;
	shr.u32 	%r387, %r93, 31;
	add.s32 	%r388, %r93, %r387;
	shr.s32 	%r389, %r388, 1;
	shl.b32 	%r390, %r389, 20;
	add.s32 	%r391, %r95, %r390;
	mov.b64 	%fd604, {%r94, %r391};
	sub.s32 	%r392, %r93, %r389;
	shl.b32 	%r393, %r392, 20;
	add.s32 	%r394, %r393, 1072693248;
	mov.b32 	%r395, 0;
	mov.b64 	%fd605, {%r395, %r394};
	mul.f64 	%fd1013, %fd605, %fd604;
$L__BB14_105:
	cvt.rn.f32.f64 	%f66, %fd1013;
	ld.global.f64 	%fd136, [%rd11+10240];
	fma.rn.f64 	%fd606, %fd136, 0d3FF71547652B82FE, 0d4338000000000000;
	{
	.reg .b32 %temp; 
	mov.b64 	{%r96, %temp}, %fd606;
	}
	mov.f64 	%fd607, 0dC338000000000000;
	add.rn.f64 	%fd608, %fd606, %fd607;
	fma.rn.f64 	%fd609, %fd608, 0dBFE62E42FEFA39EF, %fd136;
	fma.rn.f64 	%fd610, %fd608, 0dBC7ABC9E3B39803F, %fd609;
	fma.rn.f64 	%fd611, %fd610, 0d3E5ADE1569CE2BDF, 0d3E928AF3FCA213EA;
	fma.rn.f64 	%fd612, %fd611, %fd610, 0d3EC71DEE62401315;
	fma.rn.f64 	%fd613, %fd612, %fd610, 0d3EFA01997C89EB71;
	fma.rn.f64 	%fd614, %fd613, %fd610, 0d3F2A01A014761F65;
	fma.rn.f64 	%fd615, %fd614, %fd610, 0d3F56C16C1852B7AF;
	fma.rn.f64 	%fd616, %fd615, %fd610, 0d3F81111111122322;
	fma.rn.f64 	%fd617, %fd616, %fd610, 0d3FA55555555502A1;
	fma.rn.f64 	%fd618, %fd617, %fd610, 0d3FC5555555555511;
	fma.rn.f64 	%fd619, %fd618, %fd610, 0d3FE000000000000B;
	fma.rn.f64 	%fd620, %fd619, %fd610, 0d3FF0000000000000;
	fma.rn.f64 	%fd621, %fd620, %fd610, 0d3FF0000000000000;
	{
	.reg .b32 %temp; 
	mov.b64 	{%r97, %temp}, %fd621;
	}
	{
	.reg .b32 %temp; 
	mov.b64 	{%temp, %r98}, %fd621;
	}
	shl.b32 	%r396, %r96, 20;
	add.s32 	%r397, %r396, %r98;
	mov.b64 	%fd1014, {%r97, %r397};
	{
	.reg .b32 %temp; 
	mov.b64 	{%temp, %r398}, %fd136;
	}
	mov.b32 	%f140, %r398;
	abs.f32 	%f67, %f140;
	setp.lt.f32 	%p67, %f67, 0f4086232B;
	@%p67 bra 	$L__BB14_108;
	setp.lt.f64 	%p68, %fd136, 0d0000000000000000;
	add.f64 	%fd622, %fd136, 0d7FF0000000000000;
	selp.f64 	%fd1014, 0d0000000000000000, %fd622, %p68;
	setp.geu.f32 	%p69, %f67, 0f40874800;
	@%p69 bra 	$L__BB14_108;
	shr.u32 	%r399, %r96, 31;
	add.s32 	%r400, %r96, %r399;
	shr.s32 	%r401, %r400, 1;
	shl.b32 	%r402, %r401, 20;
	add.s32 	%r403, %r98, %r402;
	mov.b64 	%fd623, {%r97, %r403};
	sub.s32 	%r404, %r96, %r401;
	shl.b32 	%r405, %r404, 20;
	add.s32 	%r406, %r405, 1072693248;
	mov.b32 	%r407, 0;
	mov.b64 	%fd624, {%r407, %r406};
	mul.f64 	%fd1014, %fd624, %fd623;
$L__BB14_108:
	cvt.rn.f32.f64 	%f68, %fd1014;
	ld.global.f64 	%fd141, [%rd11+12288];
	fma.rn.f64 	%fd625, %fd141, 0d3FF71547652B82FE, 0d4338000000000000;
	{
	.reg .b32 %temp; 
	mov.b64 	{%r99, %temp}, %fd625;
	}
	mov.f64 	%fd626, 0dC338000000000000;
	add.rn.f64 	%fd627, %fd625, %fd626;
	fma.rn.f64 	%fd628, %fd627, 0dBFE62E42FEFA39EF, %fd141;
	fma.rn.f64 	%fd629, %fd627, 0dBC7ABC9E3B39803F, %fd628;
	fma.rn.f64 	%fd630, %fd629, 0d3E5ADE1569CE2BDF, 0d3E928AF3FCA213EA;
	fma.rn.f64 	%fd631, %fd630, %fd629, 0d3EC71DEE62401315;
	fma.rn.f64 	%fd632, %fd631, %fd629, 0d3EFA01997C89EB71;
	fma.rn.f64 	%fd633, %fd632, %fd629, 0d3F2A01A014761F65;
	fma.rn.f64 	%fd634, %fd633, %fd629, 0d3F56C16C1852B7AF;
	fma.rn.f64 	%fd635, %fd634, %fd629, 0d3F81111111122322;
	fma.rn.f64 	%fd636, %fd635, %fd629, 0d3FA55555555502A1;
	fma.rn.f64 	%fd637, %fd636, %fd629, 0d3FC5555555555511;
	fma.rn.f64 	%fd638, %fd637, %fd629, 0d3FE000000000000B;
	fma.rn.f64 	%fd639, %fd638, %fd629, 0d3FF0000000000000;
	fma.rn.f64 	%fd640, %fd639, %fd629, 0d3FF0000000000000;
	{
	.reg .b32 %temp; 
	mov.b64 	{%r100, %temp}, %fd640;
	}
	{
	.reg .b32 %temp; 
	mov.b64 	{%temp, %r101}, %fd640;
	}
	shl.b32 	%r408, %r99, 20;
	add.s32 	%r409, %r408, %r101;
	mov.b64 	%fd1015, {%r100, %r409};
	{
	.reg .b32 %temp; 
	mov.b64 	{%temp, %r410}, %fd141;
	}
	mov.b32 	%f141, %r410;
	abs.f32 	%f69, %f141;
	setp.lt.f32 	%p70, %f69, 0f4086232B;
	@%p70 bra 	$L__BB14_111;
	setp.lt.f64 	%p71, %fd141, 0d0000000000000000;
	add.f64 	%fd641, %fd141, 0d7FF0000000000000;
	selp.f64 	%fd1015, 0d0000000000000000, %fd641, %p71;
	setp.geu.f32 	%p72, %f69, 0f40874800;
	@%p72 bra 	$L__BB14_111;
	shr.u32 	%r411, %r99, 31;
	add.s32 	%r412, %r99, %r411;
	shr.s32 	%r413, %r412, 1;
	shl.b32 	%r414, %r413, 20;
	add.s32 	%r415, %r101, %r414;
	mov.b64 	%fd642, {%r100, %r415};
	sub.s32 	%r416, %r99, %r413;
	shl.b32 	%r417, %r416, 20;
	add.s32 	%r418, %r417, 1072693248;
	mov.b32 	%r419, 0;
	mov.b64 	%fd643, {%r419, %r418};
	mul.f64 	%fd1015, %fd643, %fd642;
$L__BB14_111:
	cvt.rn.f32.f64 	%f70, %fd1015;
	ld.global.f64 	%fd146, [%rd11+14336];
	fma.rn.f64 	%fd644, %fd146, 0d3FF71547652B82FE, 0d4338000000000000;
	{
	.reg .b32 %temp; 
	mov.b64 	{%r102, %temp}, %fd644;
	}
	mov.f64 	%fd645, 0dC338000000000000;
	add.rn.f64 	%fd646, %fd644, %fd645;
	fma.rn.f64 	%fd647, %fd646, 0dBFE62E42FEFA39EF, %fd146;
	fma.rn.f64 	%fd648, %fd646, 0dBC7ABC9E3B39803F, %fd647;
	fma.rn.f64 	%fd649, %fd648, 0d3E5ADE1569CE2BDF, 0d3E928AF3FCA213EA;
	fma.rn.f64 	%fd650, %fd649, %fd648, 0d3EC71DEE62401315;
	fma.rn.f64 	%fd651, %fd650, %fd648, 0d3EFA01997C89EB71;
	fma.rn.f64 	%fd652, %fd651, %fd648, 0d3F2A01A014761F65;
	fma.rn.f64 	%fd653, %fd652, %fd648, 0d3F56C16C1852B7AF;
	fma.rn.f64 	%fd654, %fd653, %fd648, 0d3F81111111122322;
	fma.rn.f64 	%fd655, %fd654, %fd648, 0d3FA55555555502A1;
	fma.rn.f64 	%fd656, %fd655, %fd648, 0d3FC5555555555511;
	fma.rn.f64 	%fd657, %fd656, %fd648, 0d3FE000000000000B;
	fma.rn.f64 	%fd658, %fd657, %fd648, 0d3FF0000000000000;
	fma.rn.f64 	%fd659, %fd658, %fd648, 0d3FF0000000000000;
	{
	.reg .b32 %temp; 
	mov.b64 	{%r103, %temp}, %fd659;
	}
	{
	.reg .b32 %temp; 
	mov.b64 	{%temp, %r104}, %fd659;
	}
	shl.b32 	%r420, %r102, 20;
	add.s32 	%r421, %r420, %r104;
	mov.b64 	%fd1016, {%r103, %r421};
	{
	.reg .b32 %temp; 
	mov.b64 	{%temp, %r422}, %fd146;
	}
	mov.b32 	%f142, %r422;
	abs.f32 	%f71, %f142;
	setp.lt.f32 	%p73, %f71, 0f4086232B;
	@%p73 bra 	$L__BB14_114;
	setp.lt.f64 	%p74, %fd146, 0d0000000000000000;
	add.f64 	%fd660, %fd146, 0d7FF0000000000000;
	selp.f64 	%fd1016, 0d0000000000000000, %fd660, %p74;
	setp.geu.f32 	%p75, %f71, 0f40874800;
	@%p75 bra 	$L__BB14_114;
	shr.u32 	%r423, %r102, 31;
	add.s32 	%r424, %r102, %r423;
	shr.s32 	%r425, %r424, 1;
	shl.b32 	%r426, %r425, 20;
	add.s32 	%r427, %r104, %r426;
	mov.b64 	%fd661, {%r103, %r427};
	sub.s32 	%r428, %r102, %r425;
	shl.b32 	%r429, %r428, 20;
	add.s32 	%r430, %r429, 1072693248;
	mov.b32 	%r431, 0;
	mov.b64 	%fd662, {%r431, %r430};
	mul.f64 	%fd1016, %fd662, %fd661;
$L__BB14_114:
	cvt.rn.f32.f64 	%f72, %fd1016;
	ld.global.f64 	%fd151, [%rd11+16384];
	fma.rn.f64 	%fd663, %fd151, 0d3FF71547652B82FE, 0d4338000000000000;
	{
	.reg .b32 %temp; 
	mov.b64 	{%r105, %temp}, %fd663;
	}
	mov.f64 	%fd664, 0dC338000000000000;
	add.rn.f64 	%fd665, %fd663, %fd664;
	fma.rn.f64 	%fd666, %fd665, 0dBFE62E42FEFA39EF, %fd151;
	fma.rn.f64 	%fd667, %fd665, 0dBC7ABC9E3B39803F, %fd666;
	fma.rn.f64 	%fd668, %fd667, 0d3E5ADE1569CE2BDF, 0d3E928AF3FCA213EA;
	fma.rn.f64 	%fd669, %fd668, %fd667, 0d3EC71DEE62401315;
	fma.rn.f64 	%fd670, %fd669, %fd667, 0d3EFA01997C89EB71;
	fma.rn.f64 	%fd671, %fd670, %fd667, 0d3F2A01A014761F65;
	fma.rn.f64 	%fd672, %fd671, %fd667, 0d3F56C16C1852B7AF;
	fma.rn.f64 	%fd673, %fd672, %fd667, 0d3F81111111122322;
	fma.rn.f64 	%fd674, %fd673, %fd667, 0d3FA55555555502A1;
	fma.rn.f64 	%fd675, %fd674, %fd667, 0d3FC5555555555511;
	fma.rn.f64 	%fd676, %fd675, %fd667, 0d3FE000000000000B;
	fma.rn.f64 	%fd677, %fd676, %fd667, 0d3FF0000000000000;
	fma.rn.f64 	%fd678, %fd677, %fd667, 0d3FF0000000000000;
	{
	.reg .b32 %temp; 
	mov.b64 	{%r106, %temp}, %fd678;
	}
	{
	.reg .b32 %temp; 
	mov.b64 	{%temp, %r107}, %fd678;
	}
	shl.b32 	%r432, %r105, 20;
	add.s32 	%r433, %r432, %r107;
	mov.b64 	%fd1017, {%r106, %r433};
	{
	.reg .b32 %temp; 
	mov.b64 	{%temp, %r434}, %fd151;
	}
	mov.b32 	%f143, %r434;
	abs.f32 	%f73, %f143;
	setp.lt.f32 	%p76, %f73, 0f4086232B;
	@%p76 bra 	$L__BB14_117;
	setp.lt.f64 	%p77, %fd151, 0d0000000000000000;
	add.f64 	%fd679, %fd151, 0d7FF0000000000000;
	selp.f64 	%fd1017, 0d0000000000000000, %fd679, %p77;
	setp.geu.f32 	%p78, %f73, 0f40874800;
	@%p78 bra 	$L__BB14_117;
	shr.u32 	%r435, %r105, 31;
	add.s32 	%r436, %r105, %r435;
	shr.s32 	%r437, %r436, 1;
	shl.b32 	%r438, %r437, 20;
	add.s32 	%r439, %r107, %r438;
	mov.b64 	%fd680, {%r106, %r439};
	sub.s32 	%r440, %r105, %r437;
	shl.b32 	%r441, %r440, 20;
	add.s32 	%r442, %r441, 1072693248;
	mov.b32 	%r443, 0;
	mov.b64 	%fd681, {%r443, %r442};
	mul.f64 	%fd1017, %fd681, %fd680;
$L__BB14_117:
	cvt.rn.f32.f64 	%f74, %fd1017;
	ld.global.f64 	%fd156, [%rd11+18432];
	fma.rn.f64 	%fd682, %fd156, 0d3FF71547652B82FE, 0d4338000000000000;
	{
	.reg .b32 %temp; 
	mov.b64 	{%r108, %temp}, %fd682;
	}
	mov.f64 	%fd683, 0dC338000000000000;
	add.rn.f64 	%fd684, %fd682, %fd683;
	fma.rn.f64 	%fd685, %fd684, 0dBFE62E42FEFA39EF, %fd156;
	fma.rn.f64 	%fd686, %fd684, 0dBC7ABC9E3B39803F, %fd685;
	fma.rn.f64 	%fd687, %fd686, 0d3E5ADE1569CE2BDF, 0d3E928AF3FCA213EA;
	fma.rn.f64 	%fd688, %fd687, %fd686, 0d3EC71DEE62401315;
	fma.rn.f64 	%fd689, %fd688, %fd686, 0d3EFA01997C89EB71;
	fma.rn.f64 	%fd690, %fd689, %fd686, 0d3F2A01A014761F65;
	fma.rn.f64 	%fd691, %fd690, %fd686, 0d3F56C16C1852B7AF;
	fma.rn.f64 	%fd692, %fd691, %fd686, 0d3F81111111122322;
	fma.rn.f64 	%fd693, %fd692, %fd686, 0d3FA55555555502A1;
	fma.rn.f64 	%fd694, %fd693, %fd686, 0d3FC5555555555511;
	fma.rn.f64 	%fd695, %fd694, %fd686, 0d3FE000000000000B;
	fma.rn.f64 	%fd696, %fd695, %fd686, 0d3FF0000000000000;
	fma.rn.f64 	%fd697, %fd696, %fd686, 0d3FF0000000000000;
	{
	.reg .b32 %temp; 
	mov.b64 	{%r109, %temp}, %fd697;
	}
	{
	.reg .b32 %temp; 
	mov.b64 	{%temp, %r110}, %fd697;
	}
	shl.b32 	%r444, %r108, 20;
	add.s32 	%r445, %r444, %r110;
	mov.b64 	%fd1018, {%r109, %r445};
	{
	.reg .b32 %temp; 
	mov.b64 	{%temp, %r446}, %fd156;
	}
	mov.b32 	%f144, %r446;
	abs.f32 	%f75, %f144;
	setp.lt.f32 	%p79, %f75, 0f4086232B;
	@%p79 bra 	$L__BB14_120;
	setp.lt.f64 	%p80, %fd156, 0d0000000000000000;
	add.f64 	%fd698, %fd156, 0d7FF0000000000000;
	selp.f64 	%fd1018, 0d0000000000000000, %fd698, %p80;
	setp.geu.f32 	%p81, %f75, 0f40874800;
	@%p81 bra 	$L__BB14_120;
	shr.u32 	%r447, %r108, 31;
	add.s32 	%r448, %r108, %r447;
	shr.s32 	%r449, %r448, 1;
	shl.b32 	%r450, %r449, 20;
	add.s32 	%r451, %r110, %r450;
	mov.b64 	%fd699, {%r109, %r451};
	sub.s32 	%r452, %r108, %r449;
	shl.b32 	%r453, %r452, 20;
	add.s32 	%r454, %r453, 1072693248;
	mov.b32 	%r455, 0;
	mov.b64 	%fd700, {%r455, %r454};
	mul.f64 	%fd1018, %fd700, %fd699;
$L__BB14_120:
	cvt.rn.f32.f64 	%f76, %fd1018;
	ld.global.f64 	%fd161, [%rd11+20480];
	fma.rn.f64 	%fd701, %fd161, 0d3FF71547652B82FE, 0d4338000000000000;
	{
	.reg .b32 %temp; 
	mov.b64 	{%r111, %temp}, %fd701;
	}
	mov.f64 	%fd702, 0dC338000000000000;
	add.rn.f64 	%fd703, %fd701, %fd702;
	fma.rn.f64 	%fd704, %fd703, 0dBFE62E42FEFA39EF, %fd161;
	fma.rn.f64 	%fd705, %fd703, 0dBC7ABC9E3B39803F, %fd704;
	fma.rn.f64 	%fd706, %fd705, 0d3E5ADE1569CE2BDF, 0d3E928AF3FCA213EA;
	fma.rn.f64 	%fd707, %fd706, %fd705, 0d3EC71DEE62401315;
	fma.rn.f64 	%fd708, %fd707, %fd705, 0d3EFA01997C89EB71;
	fma.rn.f64 	%fd709, %fd708, %fd705, 0d3F2A01A014761F65;
	fma.rn.f64 	%fd710, %fd709, %fd705, 0d3F56C16C1852B7AF;
	fma.rn.f64 	%fd711, %fd710, %fd705, 0d3F81111111122322;
	fma.rn.f64 	%fd712, %fd711, %fd705, 0d3FA55555555502A1;
	fma.rn.f64 	%fd713, %fd712, %fd705, 0d3FC5555555555511;
	fma.rn.f64 	%fd714, %fd713, %fd705, 0d3FE000000000000B;
	fma.rn.f64 	%fd715, %fd714, %fd705, 0d3FF0000000000000;
	fma.rn.f64 	%fd716, %fd715, %fd705, 0d3FF0000000000000;
	{
	.reg .b32 %temp; 
	mov.b64 	{%r112, %temp}, %fd716;
	}
	{
	.reg .b32 %temp; 
	mov.b64 	{%temp, %r113}, %fd716;
	}
	shl.b32 	%r456, %r111, 20;
	add.s32 	%r457, %r456, %r113;
	mov.b64 	%fd1019, {%r112, %r457};
	{
	.reg .b32 %temp; 
	mov.b64 	{%temp, %r458}, %fd161;
	}
	mov.b32 	%f145, %r458;
	abs.f32 	%f77, %f145;
	setp.lt.f32 	%p82, %f77, 0f4086232B;
	@%p82 bra 	$L__BB14_123;
	setp.lt.f64 	%p83, %fd161, 0d0000000000000000;
	add.f64 	%fd717, %fd161, 0d7FF0000000000000;
	selp.f64 	%fd1019, 0d0000000000000000, %fd717, %p83;
	setp.geu.f32 	%p84, %f77, 0f40874800;
	@%p84 bra 	$L__BB14_123;
	shr.u32 	%r459, %r111, 31;
	add.s32 	%r460, %r111, %r459;
	shr.s32 	%r461, %r460, 1;
	shl.b32 	%r462, %r461, 20;
	add.s32 	%r463, %r113, %r462;
	mov.b64 	%fd718, {%r112, %r463};
	sub.s32 	%r464, %r111, %r461;
	shl.b32 	%r465, %r464, 20;
	add.s32 	%r466, %r465, 1072693248;
	mov.b32 	%r467, 0;
	mov.b64 	%fd719, {%r467, %r466};
	mul.f64 	%fd1019, %fd719, %fd718;
$L__BB14_123:
	cvt.rn.f32.f64 	%f78, %fd1019;
	ld.global.f64 	%fd166, [%rd11+22528];
	fma.rn.f64 	%fd720, %fd166, 0d3FF71547652B82FE, 0d4338000000000000;
	{
	.reg .b32 %temp; 
	mov.b64 	{%r114, %temp}, %fd720;
	}
	mov.f64 	%fd721, 0dC338000000000000;
	add.rn.f64 	%fd722, %fd720, %fd721;
	fma.rn.f64 	%fd723, %fd722, 0dBFE62E42FEFA39EF, %fd166;
	fma.rn.f64 	%fd724, %fd722, 0dBC7ABC9E3B39803F, %fd723;
	fma.rn.f64 	%fd725, %fd724, 0d3E5ADE1569CE2BDF, 0d3E928AF3FCA213EA;
	fma.rn.f64 	%fd726, %fd725, %fd724, 0d3EC71DEE62401315;
	fma.rn.f64 	%fd727, %fd726, %fd724, 0d3EFA01997C89EB71;
	fma.rn.f64 	%fd728, %fd727, %fd724, 0d3F2A01A014761F65;
	fma.rn.f64 	%fd729, %fd728, %fd724, 0d3F56C16C1852B7AF;
	fma.rn.f64 	%fd730, %fd729, %fd724, 0d3F81111111122322;
	fma.rn.f64 	%fd731, %fd730, %fd724, 0d3FA55555555502A1;
	fma.rn.f64 	%fd732, %fd731, %fd724, 0d3FC5555555555511;
	fma.rn.f64 	%fd733, %fd732, %fd724, 0d3FE000000000000B;
	fma.rn.f64 	%fd734, %fd733, %fd724, 0d3FF0000000000000;
	fma.rn.f64 	%fd735, %fd734, %fd724, 0d3FF0000000000000;
	{
	.reg .b32 %temp; 
	mov.b64 	{%r115, %temp}, %fd735;
	}
	{
	.reg .b32 %temp; 
	mov.b64 	{%temp, %r116}, %fd735;
	}
	shl.b32 	%r468, %r114, 20;
	add.s32 	%r469, %r468, %r116;
	mov.b64 	%fd1020, {%r115, %r469};
	{
	.reg .b32 %temp; 
	mov.b64 	{%temp, %r470}, %fd166;
	}
	mov.b32 	%f146, %r470;
	abs.f32 	%f79, %f146;
	setp.lt.f32 	%p85, %f79, 0f4086232B;
	@%p85 bra 	$L__BB14_126;
	setp.lt.f64 	%p86, %fd166, 0d0000000000000000;
	add.f64 	%fd736, %fd166, 0d7FF0000000000000;
	selp.f64 	%fd1020, 0d0000000000000000, %fd736, %p86;
	setp.geu.f32 	%p87, %f79, 0f40874800;
	@%p87 bra 	$L__BB14_126;
	shr.u32 	%r471, %r114, 31;
	add.s32 	%r472, %r114, %r471;
	shr.s32 	%r473, %r472, 1;
	shl.b32 	%r474, %r473, 20;
	add.s32 	%r475, %r116, %r474;
	mov.b64 	%fd737, {%r115, %r475};
	sub.s32 	%r476, %r114, %r473;
	shl.b32 	%r477, %r476, 20;
	add.s32 	%r478, %r477, 1072693248;
	mov.b32 	%r479, 0;
	mov.b64 	%fd738, {%r479, %r478};
	mul.f64 	%fd1020, %fd738, %fd737;
$L__BB14_126:
	cvt.rn.f32.f64 	%f80, %fd1020;
	ld.global.f64 	%fd171, [%rd11+24576];
	fma.rn.f64 	%fd739, %fd171, 0d3FF71547652B82FE, 0d4338000000000000;
	{
	.reg .b32 %temp; 
	mov.b64 	{%r117, %temp}, %fd739;
	}
	mov.f64 	%fd740, 0dC338000000000000;
	add.rn.f64 	%fd741, %fd739, %fd740;
	fma.rn.f64 	%fd742, %fd741, 0dBFE62E42FEFA39EF, %fd171;
	fma.rn.f64 	%fd743, %fd741, 0dBC7ABC9E3B39803F, %fd742;
	fma.rn.f64 	%fd744, %fd743, 0d3E5ADE1569CE2BDF, 0d3E928AF3FCA213EA;
	fma.rn.f64 	%fd745, %fd744, %fd743, 0d3EC71DEE62401315;
	fma.rn.f64 	%fd746, %fd745, %fd743, 0d3EFA01997C89EB71;
	fma.rn.f64 	%fd747, %fd746, %fd743, 0d3F2A01A014761F65;
	fma.rn.f64 	%fd748, %fd747, %fd743, 0d3F56C16C1852B7AF;
	fma.rn.f64 	%fd749, %fd748, %fd743, 0d3F81111111122322;
	fma.rn.f64 	%fd750, %fd749, %fd743, 0d3FA55555555502A1;
	fma.rn.f64 	%fd751, %fd750, %fd743, 0d3FC5555555555511;
	fma.rn.f64 	%fd752, %fd751, %fd743, 0d3FE000000000000B;
	fma.rn.f64 	%fd753, %fd752, %fd743, 0d3FF0000000000000;
	fma.rn.f64 	%fd754, %fd753, %fd743, 0d3FF0000000000000;
	{
	.reg .b32 %temp; 
	mov.b64 	{%r118, %temp}, %fd754;
	}
	{
	.reg .b32 %temp; 
	mov.b64 	{%temp, %r119}, %fd754;
	}
	shl.b32 	%r480, %r117, 20;
	add.s32 	%r481, %r480, %r119;
	mov.b64 	%fd1021, {%r118, %r481};
	{
	.reg .b32 %temp; 
	mov.b64 	{%temp, %r482}, %fd171;
	}
	mov.b32 	%f147, %r482;
	abs.f32 	%f81, %f147;
	setp.lt.f32 	%p88, %f81, 0f4086232B;
	@%p88 bra 	$L__BB14_129;
	setp.lt.f64 	%p89, %fd171, 0d0000000000000000;
	add.f64 	%fd755, %fd171, 0d7FF0000000000000;
	selp.f64 	%fd1021, 0d0000000000000000, %fd755, %p89;
	setp.geu.f32 	%p90, %f81, 0f40874800;
	@%p90 bra 	$L__BB14_129;
	shr.u32 	%r483, %r117, 31;
	add.s32 	%r484, %r117, %r483;
	shr.s32 	%r485, %r484, 1;
	shl.b32 	%r486, %r485, 20;
	add.s32 	%r487, %r119, %r486;
	mov.b64 	%fd756, {%r118, %r487};
	sub.s32 	%r488, %r117, %r485;
	shl.b32 	%r489, %r488, 20;
	add.s32 	%r490, %r489, 1072693248;
	mov.b32 	%r491, 0;
	mov.b64 	%fd757, {%r491, %r490};
	mul.f64 	%fd1021, %fd757, %fd756;
$L__BB14_129:
	cvt.rn.f32.f64 	%f82, %fd1021;
	ld.global.f64 	%fd176, [%rd11+26624];
	fma.rn.f64 	%fd758, %fd176, 0d3FF71547652B82FE, 0d4338000000000000;
	{
	.reg .b32 %temp; 
	mov.b64 	{%r120, %temp}, %fd758;
	}
	mov.f64 	%fd759, 0dC338000000000000;
	add.rn.f64 	%fd760, %fd758, %fd759;
	fma.rn.f64 	%fd761, %fd760, 0dBFE62E42FEFA39EF, %fd176;
	fma.rn.f64 	%fd762, %fd760, 0dBC7ABC9E3B39803F, %fd761;
	fma.rn.f64 	%fd763, %fd762, 0d3E5ADE1569CE2BDF, 0d3E928AF3FCA213EA;
	fma.rn.f64 	%fd764, %fd763, %fd762, 0d3EC71DEE62401315;
	fma.rn.f64 	%fd765, %fd764, %fd762, 0d3EFA01997C89EB71;
	fma.rn.f64 	%fd766, %fd765, %fd762, 0d3F2A01A014761F65;
	fma.rn.f64 	%fd767, %fd766, %fd762, 0d3F56C16C1852B7AF;
	fma.rn.f64 	%fd768, %fd767, %fd762, 0d3F81111111122322;
	fma.rn.f64 	%fd769, %fd768, %fd762, 0d3FA55555555502A1;
	fma.rn.f64 	%fd770, %fd769, %fd762, 0d3FC5555555555511;
	fma.rn.f64 	%fd771, %fd770, %fd762, 0d3FE000000000000B;
	fma.rn.f64 	%fd772, %fd771, %fd762, 0d3FF0000000000000;
	fma.rn.f64 	%fd773, %fd772, %fd762, 0d3FF0000000000000;
	{
	.reg .b32 %temp; 
	mov.b64 	{%r121, %temp}, %fd773;
	}
	{
	.reg .b32 %temp; 
	mov.b64 	{%temp, %r122}, %fd773;
	}
	shl.b32 	%r492, %r120, 20;
	add.s32 	%r493, %r492, %r122;
	mov.b64 	%fd1022, {%r121, %r493};
	{
	.reg .b32 %temp; 
	mov.b64 	{%temp, %r494}, %fd176;
	}
	mov.b32 	%f148, %r494;
	abs.f32 	%f83, %f148;
	setp.lt.f32 	%p91, %f83, 0f4086232B;
	@%p91 bra 	$L__BB14_132;
	setp.lt.f64 	%p92, %fd176, 0d0000000000000000;
	add.f64 	%fd774, %fd176, 0d7FF0000000000000;
	selp.f64 	%fd1022, 0d0000000000000000, %fd774, %p92;
	setp.geu.f32 	%p93, %f83, 0f40874800;
	@%p93 bra 	$L__BB14_132;
	shr.u32 	%r495, %r120, 31;
	add.s32 	%r496, %r120, %r495;
	shr.s32 	%r497, %r496, 1;
	shl.b32 	%r498, %r497, 20;
	add.s32 	%r499, %r122, %r498;
	mov.b64 	%fd775, {%r121, %r499};
	sub.s32 	%r500, %r120, %r497;
	shl.b32 	%r501, %r500, 20;
	add.s32 	%r502, %r501, 1072693248;
	mov.b32 	%r503, 0;
	mov.b64 	%fd776, {%r503, %r502};
	mul.f64 	%fd1022, %fd776, %fd775;
$L__BB14_132:
	cvt.rn.f32.f64 	%f84, %fd1022;
	ld.global.f64 	%fd181, [%rd11+28672];
	fma.rn.f64 	%fd777, %fd181, 0d3FF71547652B82FE, 0d4338000000000000;
	{
	.reg .b32 %temp; 
	mov.b64 	{%r123, %temp}, %fd777;
	}
	mov.f64 	%fd778, 0dC338000000000000;
	add.rn.f64 	%fd779, %fd777, %fd778;
	fma.rn.f64 	%fd780, %fd779, 0dBFE62E42FEFA39EF, %fd181;
	fma.rn.f64 	%fd781, %fd779, 0dBC7ABC9E3B39803F, %fd780;
	fma.rn.f64 	%fd782, %fd781, 0d3E5ADE1569CE2BDF, 0d3E928AF3FCA213EA;
	fma.rn.f64 	%fd783, %fd782, %fd781, 0d3EC71DEE62401315;
	fma.rn.f64 	%fd784, %fd783, %fd781, 0d3EFA01997C89EB71;
	fma.rn.f64 	%fd785, %fd784, %fd781, 0d3F2A01A014761F65;
	fma.rn.f64 	%fd786, %fd785, %fd781, 0d3F56C16C1852B7AF;
	fma.rn.f64 	%fd787, %fd786, %fd781, 0d3F81111111122322;
	fma.rn.f64 	%fd788, %fd787, %fd781, 0d3FA55555555502A1;
	fma.rn.f64 	%fd789, %fd788, %fd781, 0d3FC5555555555511;
	fma.rn.f64 	%fd790, %fd789, %fd781, 0d3FE000000000000B;
	fma.rn.f64 	%fd791, %fd790, %fd781, 0d3FF0000000000000;
	fma.rn.f64 	%fd792, %fd791, %fd781, 0d3FF0000000000000;
	{
	.reg .b32 %temp; 
	mov.b64 	{%r124, %temp}, %fd792;
	}
	{
	.reg .b32 %temp; 
	mov.b64 	{%temp, %r125}, %fd792;
	}
	shl.b32 	%r504, %r123, 20;
	add.s32 	%r505, %r504, %r125;
	mov.b64 	%fd1023, {%r124, %r505};
	{
	.reg .b32 %temp; 
	mov.b64 	{%temp, %r506}, %fd181;
	}
	mov.b32 	%f149, %r506;
	abs.f32 	%f85, %f149;
	setp.lt.f32 	%p94, %f85, 0f4086232B;
	@%p94 bra 	$L__BB14_135;
	setp.lt.f64 	%p95, %fd181, 0d0000000000000000;
	add.f64 	%fd793, %fd181, 0d7FF0000000000000;
	selp.f64 	%fd1023, 0d0000000000000000, %fd793, %p95;
	setp.geu.f32 	%p96, %f85, 0f40874800;
	@%p96 bra 	$L__BB14_135;
	shr.u32 	%r507, %r123, 31;
	add.s32 	%r508, %r123, %r507;
	shr.s32 	%r509, %r508, 1;
	shl.b32 	%r510, %r509, 20;
	add.s32 	%r511, %r125, %r510;
	mov.b64 	%fd794, {%r124, %r511};
	sub.s32 	%r512, %r123, %r509;
	shl.b32 	%r513, %r512, 20;
	add.s32 	%r514, %r513, 1072693248;
	mov.b32 	%r515, 0;
	mov.b64 	%fd795, {%r515, %r514};
	mul.f64 	%fd1023, %fd795, %fd794;
$L__BB14_135:
	cvt.rn.f32.f64 	%f86, %fd1023;
	ld.global.f64 	%fd186, [%rd11+30720];
	fma.rn.f64 	%fd796, %fd186, 0d3FF71547652B82FE, 0d4338000000000000;
	{
	.reg .b32 %temp; 
	mov.b64 	{%r126, %temp}, %fd796;
	}
	mov.f64 	%fd797, 0dC338000000000000;
	add.rn.f64 	%fd798, %fd796, %fd797;
	fma.rn.f64 	%fd799, %fd798, 0dBFE62E42FEFA39EF, %fd186;
	fma.rn.f64 	%fd800, %fd798, 0dBC7ABC9E3B39803F, %fd799;
	fma.rn.f64 	%fd801, %fd800, 0d3E5ADE1569CE2BDF, 0d3E928AF3FCA213EA;
	fma.rn.f64 	%fd802, %fd801, %fd800, 0d3EC71DEE62401315;
	fma.rn.f64 	%fd803, %fd802, %fd800, 0d3EFA01997C89EB71;
	fma.rn.f64 	%fd804, %fd803, %fd800, 0d3F2A01A014761F65;
	fma.rn.f64 	%fd805, %fd804, %fd800, 0d3F56C16C1852B7AF;
	fma.rn.f64 	%fd806, %fd805, %fd800, 0d3F81111111122322;
	fma.rn.f64 	%fd807, %fd806, %fd800, 0d3FA55555555502A1;
	fma.rn.f64 	%fd808, %fd807, %fd800, 0d3FC5555555555511;
	fma.rn.f64 	%fd809, %fd808, %fd800, 0d3FE000000000000B;
	fma.rn.f64 	%fd810, %fd809, %fd800, 0d3FF0000000000000;
	fma.rn.f64 	%fd811, %fd810, %fd800, 0d3FF0000000000000;
	{
	.reg .b32 %temp; 
	mov.b64 	{%r127, %temp}, %fd811;
	}
	{
	.reg .b32 %temp; 
	mov.b64 	{%temp, %r128}, %fd811;
	}
	shl.b32 	%r516, %r126, 20;
	add.s32 	%r517, %r516, %r128;
	mov.b64 	%fd1024, {%r127, %r517};
	{
	.reg .b32 %temp; 
	mov.b64 	{%temp, %r518}, %fd186;
	}
	mov.b32 	%f150, %r518;
	abs.f32 	%f87, %f150;
	setp.lt.f32 	%p97, %f87, 0f4086232B;
	@%p97 bra 	$L__BB14_138;
	setp.lt.f64 	%p98, %fd186, 0d0000000000000000;
	add.f64 	%fd812, %fd186, 0d7FF0000000000000;
	selp.f64 	%fd1024, 0d0000000000000000, %fd812, %p98;
	setp.geu.f32 	%p99, %f87, 0f40874800;
	@%p99 bra 	$L__BB14_138;
	shr.u32 	%r519, %r126, 31;
	add.s32 	%r520, %r126, %r519;
	shr.s32 	%r521, %r520, 1;
	shl.b32 	%r522, %r521, 20;
	add.s32 	%r523, %r128, %r522;
	mov.b64 	%fd813, {%r127, %r523};
	sub.s32 	%r524, %r126, %r521;
	shl.b32 	%r525, %r524, 20;
	add.s32 	%r526, %r525, 1072693248;
	mov.b32 	%r527, 0;
	mov.b64 	%fd814, {%r527, %r526};
	mul.f64 	%fd1024, %fd814, %fd813;
$L__BB14_138:
	cvt.rn.f32.f64 	%f151, %fd1024;
	add.f32 	%f152, %f286, %f58;
	add.f32 	%f153, %f60, %f62;
	add.f32 	%f154, %f64, %f66;
	add.f32 	%f155, %f68, %f70;
	add.f32 	%f156, %f72, %f74;
	add.f32 	%f157, %f76, %f78;
	add.f32 	%f158, %f80, %f82;
	add.f32 	%f159, %f84, %f86;
	add.f32 	%f160, %f152, %f153;
	add.f32 	%f161, %f154, %f155;
	add.f32 	%f162, %f156, %f157;
	add.f32 	%f163, %f158, %f159;
	add.f32 	%f164, %f160, %f161;
	add.f32 	%f165, %f162, %f163;
	add.f32 	%f166, %f164, %f165;
	add.f32 	%f286, %f166, %f151;
	sub.s64 	%rd24, %rd18, %rd37;
	setp.lt.u64 	%p100, %rd24, 4096;
	@%p100 bra 	$L__BB14_156;
	add.s64 	%rd37, %rd37, 4096;
	setp.le.u64 	%p101, %rd37, %rd9;
	@%p101 bra 	$L__BB14_90;
$L__BB14_140:
	setp.le.u64 	%p102, %rd18, %rd37;
	@%p102 bra 	$L__BB14_156;
	cvt.u32.u64 	%r528, %rd37;
	cvt.u32.u64 	%r529, %rd18;
	sub.s32 	%r129, %r529, %r528;
	setp.ge.s32 	%p103, %r32, %r129;
	@%p103 bra 	$L__BB14_156;
	not.b32 	%r531, %r32;
	add.s32 	%r532, %r531, %r529;
	sub.s32 	%r130, %r532, %r528;
	and.b32  	%r534, %r130, 256;
	setp.ne.s32 	%p104, %r534, 0;
	mov.u32 	%r754, %r32;
	@%p104 bra 	$L__BB14_147;
	shl.b64 	%rd25, %rd37, 3;
	add.s64 	%rd26, %rd8, %rd25;
	ld.global.f64 	%fd191, [%rd26];
	fma.rn.f64 	%fd815, %fd191, 0d3FF71547652B82FE, 0d4338000000000000;
	{
	.reg .b32 %temp; 
	mov.b64 	{%r131, %temp}, %fd815;
	}
	mov.f64 	%fd816, 0dC338000000000000;
	add.rn.f64 	%fd817, %fd815, %fd816;
	fma.rn.f64 	%fd818, %fd817, 0dBFE62E42FEFA39EF, %fd191;
	fma.rn.f64 	%fd819, %fd817, 0dBC7ABC9E3B39803F, %fd818;
	fma.rn.f64 	%fd820, %fd819, 0d3E5ADE1569CE2BDF, 0d3E928AF3FCA213EA;
	fma.rn.f64 	%fd821, %fd820, %fd819, 0d3EC71DEE62401315;
	fma.rn.f64 	%fd822, %fd821, %fd819, 0d3EFA01997C89EB71;
	fma.rn.f64 	%fd823, %fd822, %fd819, 0d3F2A01A014761F65;
	fma.rn.f64 	%fd824, %fd823, %fd819, 0d3F56C16C1852B7AF;
	fma.rn.f64 	%fd825, %fd824, %fd819, 0d3F81111111122322;
	fma.rn.f64 	%fd826, %fd825, %fd819, 0d3FA55555555502A1;
	fma.rn.f64 	%fd827, %fd826, %fd819, 0d3FC5555555555511;
	fma.rn.f64 	%fd828, %fd827, %fd819, 0d3FE000000000000B;
	fma.rn.f64 	%fd829, %fd828, %fd819, 0d3FF0000000000000;
	fma.rn.f64 	%fd830, %fd829, %fd819, 0d3FF0000000000000;
	{
	.reg .b32 %temp; 
	mov.b64 	{%r132, %temp}, %fd830;
	}
	{
	.reg .b32 %temp; 
	mov.b64 	{%temp, %r133}, %fd830;
	}
	shl.b32 	%r535, %r131, 20;
	add.s32 	%r536, %r535, %r133;
	mov.b64 	%fd1025, {%r132, %r536};
	{
	.reg .b32 %temp; 
	mov.b64 	{%temp, %r537}, %fd191;
	}
	mov.b32 	%f168, %r537;
	abs.f32 	%f90, %f168;
	setp.lt.f32 	%p105, %f90, 0f4086232B;
	@%p105 bra 	$L__BB14_146;
	setp.lt.f64 	%p106, %fd191, 0d0000000000000000;
	add.f64 	%fd831, %fd191, 0d7FF0000000000000;
	selp.f64 	%fd1025, 0d0000000000000000, %fd831, %p106;
	setp.geu.f32 	%p107, %f90, 0f40874800;
	@%p107 bra 	$L__BB14_146;
	shr.u32 	%r538, %r131, 31;
	add.s32 	%r539, %r131, %r538;
	shr.s32 	%r540, %r539, 1;
	shl.b32 	%r541, %r540, 20;
	add.s32 	%r542, %r133, %r541;
	mov.b64 	%fd832, {%r132, %r542};
	sub.s32 	%r543, %r131, %r540;
	shl.b32 	%r544, %r543, 20;
	add.s32 	%r545, %r544, 1072693248;
	mov.b32 	%r546, 0;
	mov.b64 	%fd833, {%r546, %r545};
	mul.f64 	%fd1025, %fd833, %fd832;
$L__BB14_146:
	cvt.rn.f32.f64 	%f169, %fd1025;
	add.f32 	%f286, %f286, %f169;
	add.s32 	%r754, %r32, 256;
$L__BB14_147:
	setp.lt.u32 	%p108, %r130, 256;
	@%p108 bra 	$L__BB14_156;
	cvt.u64.u32 	%rd27, %r754;
	add.s64 	%rd28, %rd37, %rd27;
	shl.b64 	%rd29, %rd28, 3;
	add.s64 	%rd30, %rd29, %rd2;
	add.s64 	%rd38, %rd30, 2048;
$L__BB14_149:
	ld.global.f64 	%fd196, [%rd38+-2048];
	fma.rn.f64 	%fd834, %fd196, 0d3FF71547652B82FE, 0d4338000000000000;
	{
	.reg .b32 %temp; 
	mov.b64 	{%r137, %temp}, %fd834;
	}
	mov.f64 	%fd835, 0dC338000000000000;
	add.rn.f64 	%fd836, %fd834, %fd835;
	fma.rn.f64 	%fd837, %fd836, 0dBFE62E42FEFA39EF, %fd196;
	fma.rn.f64 	%fd838, %fd836, 0dBC7ABC9E3B39803F, %fd837;
	fma.rn.f64 	%fd839, %fd838, 0d3E5ADE1569CE2BDF, 0d3E928AF3FCA213EA;
	fma.rn.f64 	%fd840, %fd839, %fd838, 0d3EC71DEE62401315;
	fma.rn.f64 	%fd841, %fd840, %fd838, 0d3EFA01997C89EB71;
	fma.rn.f64 	%fd842, %fd841, %fd838, 0d3F2A01A014761F65;
	fma.rn.f64 	%fd843, %fd842, %fd838, 0d3F56C16C1852B7AF;
	fma.rn.f64 	%fd844, %fd843, %fd838, 0d3F81111111122322;
	fma.rn.f64 	%fd845, %fd844, %fd838, 0d3FA55555555502A1;
	fma.rn.f64 	%fd846, %fd845, %fd838, 0d3FC5555555555511;
	fma.rn.f64 	%fd847, %fd846, %fd838, 0d3FE000000000000B;
	fma.rn.f64 	%fd848, %fd847, %fd838, 0d3FF0000000000000;
	fma.rn.f64 	%fd849, %fd848, %fd838, 0d3FF0000000000000;
	{
	.reg .b32 %temp; 
	mov.b64 	{%r138, %temp}, %fd849;
	}
	{
	.reg .b32 %temp; 
	mov.b64 	{%temp, %r139}, %fd849;
	}
	shl.b32 	%r547, %r137, 20;
	add.s32 	%r548, %r547, %r139;
	mov.b64 	%fd1026, {%r138, %r548};
	{
	.reg .b32 %temp; 
	mov.b64 	{%temp, %r549}, %fd196;
	}
	mov.b32 	%f170, %r549;
	abs.f32 	%f95, %f170;
	setp.lt.f32 	%p109, %f95, 0f4086232B;
	@%p109 bra 	$L__BB14_152;
	setp.lt.f64 	%p110, %fd196, 0d0000000000000000;
	add.f64 	%fd850, %fd196, 0d7FF0000000000000;
	selp.f64 	%fd1026, 0d0000000000000000, %fd850, %p110;
	setp.geu.f32 	%p111, %f95, 0f40874800;
	@%p111 bra 	$L__BB14_152;
	shr.u32 	%r550, %r137, 31;
	add.s32 	%r551, %r137, %r550;
	shr.s32 	%r552, %r551, 1;
	shl.b32 	%r553, %r552, 20;
	add.s32 	%r554, %r139, %r553;
	mov.b64 	%fd851, {%r138, %r554};
	sub.s32 	%r555, %r137, %r552;
	shl.b32 	%r556, %r555, 20;
	add.s32 	%r557, %r556, 1072693248;
	mov.b32 	%r558, 0;
	mov.b64 	%fd852, {%r558, %r557};
	mul.f64 	%fd1026, %fd852, %fd851;
$L__BB14_152:
	cvt.rn.f32.f64 	%f171, %fd1026;
	add.f32 	%f96, %f286, %f171;
	ld.global.f64 	%fd201, [%rd38];
	fma.rn.f64 	%fd853, %fd201, 0d3FF71547652B82FE, 0d4338000000000000;
	{
	.reg .b32 %temp; 
	mov.b64 	{%r140, %temp}, %fd853;
	}
	mov.f64 	%fd854, 0dC338000000000000;
	add.rn.f64 	%fd855, %fd853, %fd854;
	fma.rn.f64 	%fd856, %fd855, 0dBFE62E42FEFA39EF, %fd201;
	fma.rn.f64 	%fd857, %fd855, 0dBC7ABC9E3B39803F, %fd856;
	fma.rn.f64 	%fd858, %fd857, 0d3E5ADE1569CE2BDF, 0d3E928AF3FCA213EA;
	fma.rn.f64 	%fd859, %fd858, %fd857, 0d3EC71DEE62401315;
	fma.rn.f64 	%fd860, %fd859, %fd857, 0d3EFA01997C89EB71;
	fma.rn.f64 	%fd861, %fd860, %fd857, 0d3F2A01A014761F65;
	fma.rn.f64 	%fd862, %fd861, %fd857, 0d3F56C16C1852B7AF;
	fma.rn.f64 	%fd863, %fd862, %fd857, 0d3F81111111122322;
	fma.rn.f64 	%fd864, %fd863, %fd857, 0d3FA55555555502A1;
	fma.rn.f64 	%fd865, %fd864, %fd857, 0d3FC5555555555511;
	fma.rn.f64 	%fd866, %fd865, %fd857, 0d3FE000000000000B;
	fma.rn.f64 	%fd867, %fd866, %fd857, 0d3FF0000000000000;
	fma.rn.f64 	%fd868, %fd867, %fd857, 0d3FF0000000000000;
	{
	.reg .b32 %temp; 
	mov.b64 	{%r141, %temp}, %fd868;
	}
	{
	.reg .b32 %temp; 
	mov.b64 	{%temp, %r142}, %fd868;
	}
	shl.b32 	%r559, %r140, 20;
	add.s32 	%r560, %r559, %r142;
	mov.b64 	%fd1027, {%r141, %r560};
	{
	.reg .b32 %temp; 
	mov.b64 	{%temp, %r561}, %fd201;
	}
	mov.b32 	%f172, %r561;
	abs.f32 	%f97, %f172;
	setp.lt.f32 	%p112, %f97, 0f4086232B;
	@%p112 bra 	$L__BB14_155;
	setp.lt.f64 	%p113, %fd201, 0d0000000000000000;
	add.f64 	%fd869, %fd201, 0d7FF0000000000000;
	selp.f64 	%fd1027, 0d0000000000000000, %fd869, %p113;
	setp.geu.f32 	%p114, %f97, 0f40874800;
	@%p114 bra 	$L__BB14_155;
	shr.u32 	%r562, %r140, 31;
	add.s32 	%r563, %r140, %r562;
	shr.s32 	%r564, %r563, 1;
	shl.b32 	%r565, %r564, 20;
	add.s32 	%r566, %r142, %r565;
	mov.b64 	%fd870, {%r141, %r566};
	sub.s32 	%r567, %r140, %r564;
	shl.b32 	%r568, %r567, 20;
	add.s32 	%r569, %r568, 1072693248;
	mov.b32 	%r570, 0;
	mov.b64 	%fd871, {%r570, %r569};
	mul.f64 	%fd1027, %fd871, %fd870;
$L__BB14_155:
	cvt.rn.f32.f64 	%f173, %fd1027;
	add.f32 	%f286, %f96, %f173;
	add.s32 	%r754, %r754, 512;
	add.s64 	%rd38, %rd38, 4096;
	setp.lt.s32 	%p115, %r754, %r129;
	@%p115 bra 	$L__BB14_149;
$L__BB14_156:
	// begin inline asm
	mov.u32 %r571, %laneid;
	// end inline asm
	mov.b32 	%r573, %f286;
	mov.b32 	%r574, 1;
	mov.b32 	%r595, 31;
	mov.b32 	%r596, -1;
	// begin inline asm
	shfl.sync.down.b32 %r572, %r573, %r574, %r595, %r596;
	// end inline asm
	setp.gt.s32 	%p116, %r571, 30;
	mov.b32 	%f174, %r572;
	add.f32 	%f175, %f286, %f174;
	selp.f32 	%f176, %f286, %f175, %p116;
	mov.b32 	%r578, %f176;
	mov.b32 	%r579, 2;
	// begin inline asm
	shfl.sync.down.b32 %r577, %r578, %r579, %r595, %r596;
	// end inline asm
	setp.gt.s32 	%p117, %r571, 29;
	mov.b32 	%f177, %r577;
	add.f32 	%f178, %f176, %f177;
	selp.f32 	%f179, %f176, %f178, %p117;
	mov.b32 	%r583, %f179;
	mov.b32 	%r584, 4;
	// begin inline asm
	shfl.sync.down.b32 %r582, %r583, %r584, %r595, %r596;
	// end inline asm
	setp.gt.s32 	%p118, %r571, 27;
	mov.b32 	%f180, %r582;
	add.f32 	%f181, %f179, %f180;
	selp.f32 	%f182, %f179, %f181, %p118;
	mov.b32 	%r588, %f182;
	mov.b32 	%r589, 8;
	// begin inline asm
	shfl.sync.down.b32 %r587, %r588, %r589, %r595, %r596;
	// end inline asm
	setp.gt.s32 	%p119, %r571, 23;
	mov.b32 	%f183, %r587;
	add.f32 	%f184, %f182, %f183;
	selp.f32 	%f185, %f182, %f184, %p119;
	mov.b32 	%r593, %f185;
	mov.b32 	%r594, 16;
	// begin inline asm
	shfl.sync.down.b32 %r592, %r593, %r594, %r595, %r596;
	// end inline asm
	setp.gt.s32 	%p120, %r571, 15;
	mov.b32 	%f186, %r592;
	add.f32 	%f100, %f185, %f186;
	selp.f32 	%f287, %f185, %f100, %p120;
	setp.ne.s32 	%p121, %r571, 0;
	@%p121 bra 	$L__BB14_158;
	shr.u32 	%r597, %r32, 3;
	and.b32  	%r598, %r597, 124;
	mov.u32 	%r599, _ZZN3cub18CUB_300001_SM_10006detail6reduce28DeviceReduceSingleTileKernelINS2_10policy_hubIfyN4cuda3std3__44plusIfEEE10Policy1000EN6thrust24THRUST_300001_SM_1000_NS6detail15normal_iteratorINSD_10device_ptrIdEEEEPdyS9_df3ExpEEvT0_T1_T2_T3_T4_T6_E12temp_storage;
	add.s32 	%r600, %r599, %r598;
	st.shared.f32 	[%r600+8], %f100;
$L__BB14_158:
	bar.sync 	0;
	setp.ne.s32 	%p122, %r32, 0;
	@%p122 bra 	$L__BB14_160;
	ld.shared.f32 	%f187, [_ZZN3cub18CUB_300001_SM_10006detail6reduce28DeviceReduceSingleTileKernelINS2_10policy_hubIfyN4cuda3std3__44plusIfEEE10Policy1000EN6thrust24THRUST_300001_SM_1000_NS6detail15normal_iteratorINSD_10device_ptrIdEEEEPdyS9_df3ExpEEvT0_T1_T2_T3_T4_T6_E12temp_storage+12];
	add.f32 	%f188, %f287, %f187;
	ld.shared.f32 	%f189, [_ZZN3cub18CUB_300001_SM_10006detail6reduce28DeviceReduceSingleTileKernelINS2_10policy_hubIfyN4cuda3std3__44plusIfEEE10Policy1000EN6thrust24THRUST_300001_SM_1000_NS6detail15normal_iteratorINSD_10device_ptrIdEEEEPdyS9_df3ExpEEvT0_T1_T2_T3_T4_T6_E12temp_storage+16];
	add.f32 	%f190, %f188, %f189;
	ld.shared.f32 	%f191, [_ZZN3cub18CUB_300001_SM_10006detail6reduce28DeviceReduceSingleTileKernelINS2_10policy_hubIfyN4cuda3std3__44plusIfEEE10Policy1000EN6thrust24THRUST_300001_SM_1000_NS6detail15normal_iteratorINSD_10device_ptrIdEEEEPdyS9_df3ExpEEvT0_T1_T2_T3_T4_T6_E12temp_storage+20];
	add.f32 	%f192, %f190, %f191;
	ld.shared.f32 	%f193, [_ZZN3cub18CUB_300001_SM_10006detail6reduce28DeviceReduceSingleTileKernelINS2_10policy_hubIfyN4cuda3std3__44plusIfEEE10Policy1000EN6thrust24THRUST_300001_SM_1000_NS6detail15normal_iteratorINSD_10device_ptrIdEEEEPdyS9_df3ExpEEvT0_T1_T2_T3_T4_T6_E12temp_storage+24];
	add.f32 	%f194, %f192, %f193;
	ld.shared.f32 	%f195, [_ZZN3cub18CUB_300001_SM_10006detail6reduce28DeviceReduceSingleTileKernelINS2_10policy_hubIfyN4cuda3std3__44plusIfEEE10Policy1000EN6thrust24THRUST_300001_SM_1000_NS6detail15normal_iteratorINSD_10device_ptrIdEEEEPdyS9_df3ExpEEvT0_T1_T2_T3_T4_T6_E12temp_storage+28];
	add.f32 	%f196, %f194, %f195;
	ld.shared.f32 	%f197, [_ZZN3cub18CUB_300001_SM_10006detail6reduce28DeviceReduceSingleTileKernelINS2_10policy_hubIfyN4cuda3std3__44plusIfEEE10Policy1000EN6thrust24THRUST_300001_SM_1000_NS6detail15normal_iteratorINSD_10device_ptrIdEEEEPdyS9_df3ExpEEvT0_T1_T2_T3_T4_T6_E12temp_storage+32];
	add.f32 	%f198, %f196, %f197;
	ld.shared.f32 	%f199, [_ZZN3cub18CUB_300001_SM_10006detail6reduce28DeviceReduceSingleTileKernelINS2_10policy_hubIfyN4cuda3std3__44plusIfEEE10Policy1000EN6thrust24THRUST_300001_SM_1000_NS6detail15normal_iteratorINSD_10device_ptrIdEEEEPdyS9_df3ExpEEvT0_T1_T2_T3_T4_T6_E12temp_storage+36];
	add.f32 	%f287, %f198, %f199;
$L__BB14_160:
	mov.u32 	%r746, %tid.x;
	setp.ne.s32 	%p170, %r746, 0;
	@%p170 bra 	$L__BB14_162;
	cvt.rn.f32.f64 	%f273, %fd206;
	add.f32 	%f274, %f287, %f273;
	cvt.f64.f32 	%fd986, %f274;
	st.global.f64 	[%rd1], %fd986;
$L__BB14_162:
	ret;

}
	// .globl	_ZN3cub18CUB_300001_SM_10006detail6reduce18DeviceReduceKernelINS2_10policy_hubIfyN4cuda3std3__44plusIfEEE10Policy1000EN6thrust24THRUST_300001_SM_1000_NS6detail15normal_iteratorINSD_10device_ptrIdEEEEyS9_f3ExpEEvT0_PT3_T1_NS0_13GridEvenShareISN_EET2_T4_
.visible .entry _ZN3cub18CUB_300001_SM_10006detail6reduce18DeviceReduceKernelINS2_10policy_hubIfyN4cuda3std3__44plusIfEEE10Policy1000EN6thrust24THRUST_300001_SM_1000_NS6detail15normal_iteratorINSD_10device_ptrIdEEEEyS9_f3ExpEEvT0_PT3_T1_NS0_13GridEvenShareISN_EET2_T4_(
	.param .align 8 .b8 _ZN3cub18CUB_300001_SM_10006detail6reduce18DeviceReduceKernelINS2_10policy_hubIfyN4cuda3std3__44plusIfEEE10Policy1000EN6thrust24THRUST_300001_SM_1000_NS6detail15normal_iteratorINSD_10device_ptrIdEEEEyS9_f3ExpEEvT0_PT3_T1_NS0_13GridEvenShareISN_EET2_T4__param_0[8],
	.param .u64 .ptr .align 1 _ZN3cub18CUB_300001_SM_10006detail6reduce18DeviceReduceKernelINS2_10policy_hubIfyN4cuda3std3__44plusIfEEE10Policy1000EN6thrust24THRUST_300001_SM_1000_NS6detail15normal_iteratorINSD_10device_ptrIdEEEEyS9_f3ExpEEvT0_PT3_T1_NS0_13GridEvenShareISN_EET2_T4__param_1,
	.param .u64 _ZN3cub18CUB_300001_SM_10006detail6reduce18DeviceReduceKernelINS2_10policy_hubIfyN4cuda3std3__44plusIfEEE10Policy1000EN6thrust24THRUST_300001_SM_1000_NS6detail15normal_iteratorINSD_10device_ptrIdEEEEyS9_f3ExpEEvT0_PT3_T1_NS0_13GridEvenShareISN_EET2_T4__param_2,
	.param .align 8 .b8 _ZN3cub18CUB_300001_SM_10006detail6reduce18DeviceReduceKernelINS2_10policy_hubIfyN4cuda3std3__44plusIfEEE10Policy1000EN6thrust24THRUST_300001_SM_1000_NS6detail15normal_iteratorINSD_10device_ptrIdEEEEyS9_f3ExpEEvT0_PT3_T1_NS0_13GridEvenShareISN_EET2_T4__param_3[72],
	.param .align 1 .b8 _ZN3cub18CUB_300001_SM_10006detail6reduce18DeviceReduceKernelINS2_10policy_hubIfyN4cuda3std3__44plusIfEEE10Policy1000EN6thrust24THRUST_300001_SM_1000_NS6detail15normal_iteratorINSD_10device_ptrIdEEEEyS9_f3ExpEEvT0_PT3_T1_NS0_13GridEvenShareISN_EET2_T4__param_4[1],
	.param .align 1 .b8 _ZN3cub18CUB_300001_SM_10006detail6reduce18DeviceReduceKernelINS2_10policy_hubIfyN4cuda3std3__44plusIfEEE10Policy1000EN6thrust24THRUST_300001_SM_1000_NS6detail15normal_iteratorINSD_10device_ptrIdEEEEyS9_f3ExpEEvT0_PT3_T1_NS0_13GridEvenShareISN_EET2_T4__param_5[1]
)
.maxntid 256
{
	.reg .pred 	%p<163>;
	.reg .b32 	%r<740>;
	.reg .b32 	%f<274>;
	.reg .b64 	%rd<61>;
	.reg .b64 	%fd<976>;
	// demoted variable
	.shared .align 4 .b8 _ZZN3cub18CUB_300001_SM_10006detail6reduce18DeviceReduceKernelINS2_10policy_hubIfyN4cuda3std3__44plusIfEEE10Policy1000EN6thrust24THRUST_300001_SM_1000_NS6detail15normal_iteratorINSD_10device_ptrIdEEEEyS9_f3ExpEEvT0_PT3_T1_NS0_13GridEvenShareISN_EET2_T4_E12temp_storage[44];
	ld.param.u32 	%r140, [_ZN3cub18CUB_300001_SM_10006detail6reduce18DeviceReduceKernelINS2_10policy_hubIfyN4cuda3std3__44plusIfEEE10Policy1000EN6thrust24THRUST_300001_SM_1000_NS6detail15normal_iteratorINSD_10device_ptrIdEEEEyS9_f3ExpEEvT0_PT3_T1_NS0_13GridEvenShareISN_EET2_T4__param_3+40];
	ld.param.u64 	%rd25, [_ZN3cub18CUB_300001_SM_10006detail6reduce18DeviceReduceKernelINS2_10policy_hubIfyN4cuda3std3__44plusIfEEE10Policy1000EN6thrust24THRUST_300001_SM_1000_NS6detail15normal_iteratorINSD_10device_ptrIdEEEEyS9_f3ExpEEvT0_PT3_T1_NS0_13GridEvenShareISN_EET2_T4__param_3+32];
	ld.param.u64 	%rd29, [_ZN3cub18CUB_300001_SM_10006detail6reduce18DeviceReduceKernelINS2_10policy_hubIfyN4cuda3std3__44plusIfEEE10Policy1000EN6thrust24THRUST_300001_SM_1000_NS6detail15normal_iteratorINSD_10device_ptrIdEEEEyS9_f3ExpEEvT0_PT3_T1_NS0_13GridEvenShareISN_EET2_T4__param_0];
	cvta.to.global.u64 	%rd2, %rd29;
	mov.u32 	%r1, %ctaid.x;
	shl.b32 	%r141, %r1, 12;
	cvt.u64.u32 	%rd3, %r141;
	sub.s64 	%rd4, %rd25, %rd3;
	setp.gt.u64 	%p1, %rd4, 4095;
	@%p1 bra 	$L__BB15_30;
	cvt.u32.u64 	%r610, %rd3;
	cvt.u32.u64 	%r2, %rd25;
	sub.s32 	%r3, %r2, %r610;
	mov.u32 	%r4, %tid.x;
	setp.ge.s32 	%p122, %r4, %r3;
	mov.f32 	%f267, 0f00000000;
	mov.u32 	%r735, %r4;
	@%p122 bra 	$L__BB15_6;
	add.s32 	%r612, %r610, %r4;
	mul.wide.u32 	%rd43, %r612, 8;
	add.s64 	%rd44, %rd2, %rd43;
	ld.global.f64 	%fd1, [%rd44];
	fma.rn.f64 	%fd861, %fd1, 0d3FF71547652B82FE, 0d4338000000000000;
	{
	.reg .b32 %temp; 
	mov.b64 	{%r5, %temp}, %fd861;
	}
	mov.f64 	%fd862, 0dC338000000000000;
	add.rn.f64 	%fd863, %fd861, %fd862;
	fma.rn.f64 	%fd864, %fd863, 0dBFE62E42FEFA39EF, %fd1;
	fma.rn.f64 	%fd865, %fd863, 0dBC7ABC9E3B39803F, %fd864;
	fma.rn.f64 	%fd866, %fd865, 0d3E5ADE1569CE2BDF, 0d3E928AF3FCA213EA;
	fma.rn.f64 	%fd867, %fd866, %fd865, 0d3EC71DEE62401315;
	fma.rn.f64 	%fd868, %fd867, %fd865, 0d3EFA01997C89EB71;
	fma.rn.f64 	%fd869, %fd868, %fd865, 0d3F2A01A014761F65;
	fma.rn.f64 	%fd870, %fd869, %fd865, 0d3F56C16C1852B7AF;
	fma.rn.f64 	%fd871, %fd870, %fd865, 0d3F81111111122322;
	fma.rn.f64 	%fd872, %fd871, %fd865, 0d3FA55555555502A1;
	fma.rn.f64 	%fd873, %fd872, %fd865, 0d3FC5555555555511;
	fma.rn.f64 	%fd874, %fd873, %fd865, 0d3FE000000000000B;
	fma.rn.f64 	%fd875, %fd874, %fd865, 0d3FF0000000000000;
	fma.rn.f64 	%fd876, %fd875, %fd865, 0d3FF0000000000000;
	{
	.reg .b32 %temp; 
	mov.b64 	{%r6, %temp}, %fd876;
	}
	{
	.reg .b32 %temp; 
	mov.b64 	{%temp, %r7}, %fd876;
	}
	shl.b32 	%r613, %r5, 20;
	add.s32 	%r614, %r613, %r7;
	mov.b64 	%fd937, {%r6, %r614};
	{
	.reg .b32 %temp; 
	mov.b64 	{%temp, %r615}, %fd1;
	}
	mov.b32 	%f195, %r615;
	abs.f32 	%f1, %f195;
	setp.lt.f32 	%p123, %f1, 0f4086232B;
	@%p123 bra 	$L__BB15_5;
	setp.lt.f64 	%p124, %fd1, 0d0000000000000000;
	add.f64 	%fd877, %fd1, 0d7FF0000000000000;
	selp.f64 	%fd937, 0d0000000000000000, %fd877, %p124;
	setp.geu.f32 	%p125, %f1, 0f40874800;
	@%p125 bra 	$L__BB15_5;
	shr.u32 	%r616, %r5, 31;
	add.s32 	%r617, %r5, %r616;
	shr.s32 	%r618, %r617, 1;
	shl.b32 	%r619, %r618, 20;
	add.s32 	%r620, %r7, %r619;
	mov.b64 	%fd878, {%r6, %r620};
	sub.s32 	%r621, %r5, %r618;
	shl.b32 	%r622, %r621, 20;
	add.s32 	%r623, %r622, 1072693248;
	mov.b32 	%r624, 0;
	mov.b64 	%fd879, {%r624, %r623};
	mul.f64 	%fd937, %fd879, %fd878;
$L__BB15_5:
	cvt.rn.f32.f64 	%f267, %fd937;
	add.s32 	%r735, %r4, 256;
$L__BB15_6:
	setp.ge.s32 	%p126, %r735, %r3;
	@%p126 bra 	$L__BB15_21;
	not.b32 	%r625, %r735;
	add.s32 	%r10, %r625, %r2;
	and.b32  	%r626, %r10, 256;
	setp.ne.s32 	%p127, %r626, 0;
	@%p127 bra 	$L__BB15_12;
	cvt.u64.u32 	%rd45, %r735;
	add.s64 	%rd46, %rd45, %rd3;
	shl.b64 	%rd47, %rd46, 3;
	add.s64 	%rd48, %rd2, %rd47;
	ld.global.f64 	%fd6, [%rd48];
	fma.rn.f64 	%fd880, %fd6, 0d3FF71547652B82FE, 0d4338000000000000;
	{
	.reg .b32 %temp; 
	mov.b64 	{%r11, %temp}, %fd880;
	}
	mov.f64 	%fd881, 0dC338000000000000;
	add.rn.f64 	%fd882, %fd880, %fd881;
	fma.rn.f64 	%fd883, %fd882, 0dBFE62E42FEFA39EF, %fd6;
	fma.rn.f64 	%fd884, %fd882, 0dBC7ABC9E3B39803F, %fd883;
	fma.rn.f64 	%fd885, %fd884, 0d3E5ADE1569CE2BDF, 0d3E928AF3FCA213EA;
	fma.rn.f64 	%fd886, %fd885, %fd884, 0d3EC71DEE62401315;
	fma.rn.f64 	%fd887, %fd886, %fd884, 0d3EFA01997C89EB71;
	fma.rn.f64 	%fd888, %fd887, %fd884, 0d3F2A01A014761F65;
	fma.rn.f64 	%fd889, %fd888, %fd884, 0d3F56C16C1852B7AF;
	fma.rn.f64 	%fd890, %fd889, %fd884, 0d3F81111111122322;
	fma.rn.f64 	%fd891, %fd890, %fd884, 0d3FA55555555502A1;
	fma.rn.f64 	%fd892, %fd891, %fd884, 0d3FC5555555555511;
	fma.rn.f64 	%fd893, %fd892, %fd884, 0d3FE000000000000B;
	fma.rn.f64 	%fd894, %fd893, %fd884, 0d3FF0000000000000;
	fma.rn.f64 	%fd895, %fd894, %fd884, 0d3FF0000000000000;
	{
	.reg .b32 %temp; 
	mov.b64 	{%r12, %temp}, %fd895;
	}
	{
	.reg .b32 %temp; 
	mov.b64 	{%temp, %r13}, %fd895;
	}
	shl.b32 	%r627, %r11, 20;
	add.s32 	%r628, %r627, %r13;
	mov.b64 	%fd938, {%r12, %r628};
	{
	.reg .b32 %temp; 
	mov.b64 	{%temp, %r629}, %fd6;
	}
	mov.b32 	%f197, %r629;
	abs.f32 	%f4, %f197;
	setp.lt.f32 	%p128, %f4, 0f4086232B;
	@%p128 bra 	$L__BB15_11;
	setp.lt.f64 	%p129, %fd6, 0d0000000000000000;
	add.f64 	%fd896, %fd6, 0d7FF0000000000000;
	selp.f64 	%fd938, 0d0000000000000000, %fd896, %p129;
	setp.geu.f32 	%p130, %f4, 0f40874800;
	@%p130 bra 	$L__BB15_11;
	shr.u32 	%r630, %r11, 31;
	add.s32 	%r631, %r11, %r630;
	shr.s32 	%r632, %r631, 1;
	shl.b32 	%r633, %r632, 20;
	add.s32 	%r634, %r13, %r633;
	mov.b64 	%fd897, {%r12, %r634};
	sub.s32 	%r635, %r11, %r632;
	shl.b32 	%r636, %r635, 20;
	add.s32 	%r637, %r636, 1072693248;
	mov.b32 	%r638, 0;
	mov.b64 	%fd898, {%r638, %r637};
	mul.f64 	%fd938, %fd898, %fd897;
$L__BB15_11:
	cvt.rn.f32.f64 	%f198, %fd938;
	add.f32 	%f267, %f267, %f198;
	add.s32 	%r735, %r735, 256;
$L__BB15_12:
	sub.s32 	%r640, %r10, %r610;
	setp.lt.u32 	%p131, %r640, 256;
	@%p131 bra 	$L__BB15_21;
	mul.wide.u32 	%rd49, %r1, 32768;
	mul.wide.u32 	%rd50, %r735, 8;
	or.b64  	%rd51, %rd49, %rd50;
	add.s64 	%rd52, %rd51, %rd2;
	add.s64 	%rd57, %rd52, 2048;
$L__BB15_14:
	ld.global.f64 	%fd11, [%rd57+-2048];
	fma.rn.f64 	%fd899, %fd11, 0d3FF71547652B82FE, 0d4338000000000000;
	{
	.reg .b32 %temp; 
	mov.b64 	{%r17, %temp}, %fd899;
	}
	mov.f64 	%fd900, 0dC338000000000000;
	add.rn.f64 	%fd901, %fd899, %fd900;
	fma.rn.f64 	%fd902, %fd901, 0dBFE62E42FEFA39EF, %fd11;
	fma.rn.f64 	%fd903, %fd901, 0dBC7ABC9E3B39803F, %fd902;
	fma.rn.f64 	%fd904, %fd903, 0d3E5ADE1569CE2BDF, 0d3E928AF3FCA213EA;
	fma.rn.f64 	%fd905, %fd904, %fd903, 0d3EC71DEE62401315;
	fma.rn.f64 	%fd906, %fd905, %fd903, 0d3EFA01997C89EB71;
	fma.rn.f64 	%fd907, %fd906, %fd903, 0d3F2A01A014761F65;
	fma.rn.f64 	%fd908, %fd907, %fd903, 0d3F56C16C1852B7AF;
	fma.rn.f64 	%fd909, %fd908, %fd903, 0d3F81111111122322;
	fma.rn.f64 	%fd910, %fd909, %fd903, 0d3FA55555555502A1;
	fma.rn.f64 	%fd911, %fd910, %fd903, 0d3FC5555555555511;
	fma.rn.f64 	%fd912, %fd911, %fd903, 0d3FE000000000000B;
	fma.rn.f64 	%fd913, %fd912, %fd903, 0d3FF0000000000000;
	fma.rn.f64 	%fd914, %fd913, %fd903, 0d3FF0000000000000;
	{
	.reg .b32 %temp; 
	mov.b64 	{%r18, %temp}, %fd914;
	}
	{
	.reg .b32 %temp; 
	mov.b64 	{%temp, %r19}, %fd914;
	}
	shl.b32 	%r641, %r17, 20;
	add.s32 	%r642, %r641, %r19;
	mov.b64 	%fd939, {%r18, %r642};
	{
	.reg .b32 %temp; 
	mov.b64 	{%temp, %r643}, %fd11;
	}
	mov.b32 	%f199, %r643;
	abs.f32 	%f9, %f199;
	setp.lt.f32 	%p132, %f9, 0f4086232B;
	@%p132 bra 	$L__BB15_17;
	setp.lt.f64 	%p133, %fd11, 0d0000000000000000;
	add.f64 	%fd915, %fd11, 0d7FF0000000000000;
	selp.f64 	%fd939, 0d0000000000000000, %fd915, %p133;
	setp.geu.f32 	%p134, %f9, 0f40874800;
	@%p134 bra 	$L__BB15_17;
	shr.u32 	%r644, %r17, 31;
	add.s32 	%r645, %r17, %r644;
	shr.s32 	%r646, %r645, 1;
	shl.b32 	%r647, %r646, 20;
	add.s32 	%r648, %r19, %r647;
	mov.b64 	%fd916, {%r18, %r648};
	sub.s32 	%r649, %r17, %r646;
	shl.b32 	%r650, %r649, 20;
	add.s32 	%r651, %r650, 1072693248;
	mov.b32 	%r652, 0;
	mov.b64 	%fd917, {%r652, %r651};
	mul.f64 	%fd939, %fd917, %fd916;
$L__BB15_17:
	cvt.rn.f32.f64 	%f200, %fd939;
	add.f32 	%f10, %f267, %f200;
	ld.global.f64 	%fd16, [%rd57];
	fma.rn.f64 	%fd918, %fd16, 0d3FF71547652B82FE, 0d4338000000000000;
	{
	.reg .b32 %temp; 
	mov.b64 	{%r20, %temp}, %fd918;
	}
	mov.f64 	%fd919, 0dC338000000000000;
	add.rn.f64 	%fd920, %fd918, %fd919;
	fma.rn.f64 	%fd921, %fd920, 0dBFE62E42FEFA39EF, %fd16;
	fma.rn.f64 	%fd922, %fd920, 0dBC7ABC9E3B39803F, %fd921;
	fma.rn.f64 	%fd923, %fd922, 0d3E5ADE1569CE2BDF, 0d3E928AF3FCA213EA;
	fma.rn.f64 	%fd924, %fd923, %fd922, 0d3EC71DEE62401315;
	fma.rn.f64 	%fd925, %fd924, %fd922, 0d3EFA01997C89EB71;
	fma.rn.f64 	%fd926, %fd925, %fd922, 0d3F2A01A014761F65;
	fma.rn.f64 	%fd927, %fd926, %fd922, 0d3F56C16C1852B7AF;
	fma.rn.f64 	%fd928, %fd927, %fd922, 0d3F81111111122322;
	fma.rn.f64 	%fd929, %fd928, %fd922, 0d3FA55555555502A1;
	fma.rn.f64 	%fd930, %fd929, %fd922, 0d3FC5555555555511;
	fma.rn.f64 	%fd931, %fd930, %fd922, 0d3FE000000000000B;
	fma.rn.f64 	%fd932, %fd931, %fd922, 0d3FF0000000000000;
	fma.rn.f64 	%fd933, %fd932, %fd922, 0d3FF0000000000000;
	{
	.reg .b32 %temp; 
	mov.b64 	{%r21, %temp}, %fd933;
	}
	{
	.reg .b32 %temp; 
	mov.b64 	{%temp, %r22}, %fd933;
	}
	shl.b32 	%r653, %r20, 20;
	add.s32 	%r654, %r653, %r22;
	mov.b64 	%fd940, {%r21, %r654};
	{
	.reg .b32 %temp; 
	mov.b64 	{%temp, %r655}, %fd16;
	}
	mov.b32 	%f201, %r655;
	abs.f32 	%f11, %f201;
	setp.lt.f32 	%p135, %f11, 0f4086232B;
	@%p135 bra 	$L__BB15_20;
	setp.lt.f64 	%p136, %fd16, 0d0000000000000000;
	add.f64 	%fd934, %fd16, 0d7FF0000000000000;
	selp.f64 	%fd940, 0d0000000000000000, %fd934, %p136;
	setp.geu.f32 	%p137, %f11, 0f40874800;
	@%p137 bra 	$L__BB15_20;
	shr.u32 	%r656, %r20, 31;
	add.s32 	%r657, %r20, %r656;
	shr.s32 	%r658, %r657, 1;
	shl.b32 	%r659, %r658, 20;
	add.s32 	%r660, %r22, %r659;
	mov.b64 	%fd935, {%r21, %r660};
	sub.s32 	%r661, %r20, %r658;
	shl.b32 	%r662, %r661, 20;
	add.s32 	%r663, %r662, 1072693248;
	mov.b32 	%r664, 0;
	mov.b64 	%fd936, {%r664, %r663};
	mul.f64 	%fd940, %fd936, %fd935;
$L__BB15_20:
	cvt.rn.f32.f64 	%f202, %fd940;
	add.f32 	%f267, %f10, %f202;
	add.s32 	%r735, %r735, 512;
	add.s64 	%rd57, %rd57, 4096;
	setp.lt.s32 	%p138, %r735, %r3;
	@%p138 bra 	$L__BB15_14;
$L__BB15_21:
	setp.lt.s32 	%p139, %r3, 256;
	@%p139 bra 	$L__BB15_26;
	// begin inline asm
	mov.u32 %r703, %laneid;
	// end inline asm
	mov.b32 	%r705, %f267;
	mov.b32 	%r706, 1;
	mov.b32 	%r727, 31;
	mov.b32 	%r728, -1;
	// begin inline asm
	shfl.sync.down.b32 %r704, %r705, %r706, %r727, %r728;
	// end inline asm
	setp.gt.s32 	%p155, %r703, 30;
	mov.b32 	%f237, %r704;
	add.f32 	%f238, %f267, %f237;
	selp.f32 	%f239, %f267, %f238, %p155;
	mov.b32 	%r710, %f239;
	mov.b32 	%r711, 2;
	// begin inline asm
	shfl.sync.down.b32 %r709, %r710, %r711, %r727, %r728;
	// end inline asm
	setp.gt.s32 	%p156, %r703, 29;
	mov.b32 	%f240, %r709;
	add.f32 	%f241, %f239, %f240;
	selp.f32 	%f242, %f239, %f241, %p156;
	mov.b32 	%r715, %f242;
	mov.b32 	%r716, 4;
	// begin inline asm
	shfl.sync.down.b32 %r714, %r715, %r716, %r727, %r728;
	// end inline asm
	setp.gt.s32 	%p157, %r703, 27;
	mov.b32 	%f243, %r714;
	add.f32 	%f244, %f242, %f243;
	selp.f32 	%f245, %f242, %f244, %p157;
	mov.b32 	%r720, %f245;
	mov.b32 	%r721, 8;
	// begin inline asm
	shfl.sync.down.b32 %r719, %r720, %r721, %r727, %r728;
	// end inline asm
	setp.gt.s32 	%p158, %r703, 23;
	mov.b32 	%f246, %r719;
	add.f32 	%f247, %f245, %f246;
	selp.f32 	%f248, %f245, %f247, %p158;
	mov.b32 	%r725, %f248;
	mov.b32 	%r726, 16;
	// begin inline asm
	shfl.sync.down.b32 %r724, %r725, %r726, %r727, %r728;
	// end inline asm
	setp.gt.s32 	%p159, %r703, 15;
	mov.b32 	%f249, %r724;
	add.f32 	%f14, %f248, %f249;
	selp.f32 	%f273, %f248, %f14, %p159;
	setp.ne.s32 	%p160, %r703, 0;
	@%p160 bra 	$L__BB15_24;
	shr.u32 	%r729, %r4, 3;
	and.b32  	%r730, %r729, 124;
	mov.u32 	%r731, _ZZN3cub18CUB_300001_SM_10006detail6reduce18DeviceReduceKernelINS2_10policy_hubIfyN4cuda3std3__44plusIfEEE10Policy1000EN6thrust24THRUST_300001_SM_1000_NS6detail15normal_iteratorINSD_10device_ptrIdEEEEyS9_f3ExpEEvT0_PT3_T1_NS0_13GridEvenShareISN_EET2_T4_E12temp_storage;
	add.s32 	%r732, %r731, %r730;
	st.shared.f32 	[%r732+8], %f14;
$L__BB15_24:
	bar.sync 	0;
	setp.ne.s32 	%p161, %r4, 0;
	@%p161 bra 	$L__BB15_150;
	ld.shared.f32 	%f250, [_ZZN3cub18CUB_300001_SM_10006detail6reduce18DeviceReduceKernelINS2_10policy_hubIfyN4cuda3std3__44plusIfEEE10Policy1000EN6thrust24THRUST_300001_SM_1000_NS6detail15normal_iteratorINSD_10device_ptrIdEEEEyS9_f3ExpEEvT0_PT3_T1_NS0_13GridEvenShareISN_EET2_T4_E12temp_storage+12];
	add.f32 	%f251, %f273, %f250;
	ld.shared.f32 	%f252, [_ZZN3cub18CUB_300001_SM_10006detail6reduce18DeviceReduceKernelINS2_10policy_hubIfyN4cuda3std3__44plusIfEEE10Policy1000EN6thrust24THRUST_300001_SM_1000_NS6detail15normal_iteratorINSD_10device_ptrIdEEEEyS9_f3ExpEEvT0_PT3_T1_NS0_13GridEvenShareISN_EET2_T4_E12temp_storage+16];
	add.f32 	%f253, %f251, %f252;
	ld.shared.f32 	%f254, [_ZZN3cub18CUB_300001_SM_10006detail6reduce18DeviceReduceKernelINS2_10policy_hubIfyN4cuda3std3__44plusIfEEE10Policy1000EN6thrust24THRUST_300001_SM_1000_NS6detail15normal_iteratorINSD_10device_ptrIdEEEEyS9_f3ExpEEvT0_PT3_T1_NS0_13GridEvenShareISN_EET2_T4_E12temp_storage+20];
	add.f32 	%f255, %f253, %f254;
	ld.shared.f32 	%f256, [_ZZN3cub18CUB_300001_SM_10006detail6reduce18DeviceReduceKernelINS2_10policy_hubIfyN4cuda3std3__44plusIfEEE10Policy1000EN6thrust24THRUST_300001_SM_1000_NS6detail15normal_iteratorINSD_10device_ptrIdEEEEyS9_f3ExpEEvT0_PT3_T1_NS0_13GridEvenShareISN_EET2_T4_E12temp_storage+24];
	add.f32 	%f257, %f255, %f256;
	ld.shared.f32 	%f258, [_ZZN3cub18CUB_300001_SM_10006detail6reduce18DeviceReduceKernelINS2_10policy_hubIfyN4cuda3std3__44plusIfEEE10Policy1000EN6thrust24THRUST_300001_SM_1000_NS6detail15normal_iteratorINSD_10device_ptrIdEEEEyS9_f3ExpEEvT0_PT3_T1_NS0_13GridEvenShareISN_EET2_T4_E12temp_storage+28];
	add.f32 	%f259, %f257, %f258;
	ld.shared.f32 	%f260, [_ZZN3cub18CUB_300001_SM_10006detail6reduce18DeviceReduceKernelINS2_10policy_hubIfyN4cuda3std3__44plusIfEEE10Policy1000EN6thrust24THRUST_300001_SM_1000_NS6detail15normal_iteratorINSD_10device_ptrIdEEEEyS9_f3ExpEEvT0_PT3_T1_NS0_13GridEvenShareISN_EET2_T4_E12temp_storage+32];
	add.f32 	%f261, %f259, %f260;
	ld.shared.f32 	%f262, [_ZZN3cub18CUB_300001_SM_10006detail6reduce18DeviceReduceKernelINS2_10policy_hubIfyN4cuda3std3__44plusIfEEE10Policy1000EN6thrust24THRUST_300001_SM_1000_NS6detail15normal_iteratorINSD_10device_ptrIdEEEEyS9_f3ExpEEvT0_PT3_T1_NS0_13GridEvenShareISN_EET2_T4_E12temp_storage+36];
	add.f32 	%f273, %f261, %f262;
	bra.uni 	$L__BB15_150;
$L__BB15_26:
	// begin inline asm
	mov.u32 %r665, %laneid;
	// end inline asm
	and.b32  	%r691, %r4, 992;
	add.s32 	%r692, %r691, 32;
	setp.gt.s32 	%p140, %r692, %r3;
	not.b32 	%r693, %r691;
	add.s32 	%r694, %r3, %r693;
	selp.b32 	%r689, %r694, 31, %p140;
	mov.b32 	%r667, %f267;
	mov.b32 	%r668, 1;
	mov.b32 	%r690, -1;
	// begin inline asm
	shfl.sync.down.b32 %r666, %r667, %r668, %r689, %r690;
	// end inline asm
	setp.lt.s32 	%p141, %r665, %r689;
	mov.b32 	%f203, %r666;
	add.f32 	%f204, %f267, %f203;
	selp.f32 	%f205, %f204, %f267, %p141;
	mov.b32 	%r672, %f205;
	mov.b32 	%r673, 2;
	// begin inline asm
	shfl.sync.down.b32 %r671, %r672, %r673, %r689, %r690;
	// end inline asm
	add.s32 	%r695, %r665, 2;
	setp.gt.s32 	%p142, %r695, %r689;
	mov.b32 	%f206, %r671;
	add.f32 	%f207, %f205, %f206;
	selp.f32 	%f208, %f205, %f207, %p142;
	mov.b32 	%r677, %f208;
	mov.b32 	%r678, 4;
	// begin inline asm
	shfl.sync.down.b32 %r676, %r677, %r678, %r689, %r690;
	// end inline asm
	add.s32 	%r696, %r665, 4;
	setp.gt.s32 	%p143, %r696, %r689;
	mov.b32 	%f209, %r676;
	add.f32 	%f210, %f208, %f209;
	selp.f32 	%f211, %f208, %f210, %p143;
	mov.b32 	%r682, %f211;
	mov.b32 	%r683, 8;
	// begin inline asm
	shfl.sync.down.b32 %r681, %r682, %r683, %r689, %r690;
	// end inline asm
	add.s32 	%r697, %r665, 8;
	setp.gt.s32 	%p144, %r697, %r689;
	mov.b32 	%f212, %r681;
	add.f32 	%f213, %f211, %f212;
	selp.f32 	%f214, %f211, %f213, %p144;
	mov.b32 	%r687, %f214;
	mov.b32 	%r688, 16;
	// begin inline asm
	shfl.sync.down.b32 %r686, %r687, %r688, %r689, %r690;
	// end inline asm
	add.s32 	%r698, %r665, 16;
	setp.gt.s32 	%p145, %r698, %r689;
	mov.b32 	%f215, %r686;
	add.f32 	%f216, %f214, %f215;
	selp.f32 	%f273, %f214, %f216, %p145;
	setp.ne.s32 	%p146, %r665, 0;
	@%p146 bra 	$L__BB15_28;
	shr.u32 	%r699, %r4, 3;
	and.b32  	%r700, %r699, 124;
	mov.u32 	%r701, _ZZN3cub18CUB_300001_SM_10006detail6reduce18DeviceReduceKernelINS2_10policy_hubIfyN4cuda3std3__44plusIfEEE10Policy1000EN6thrust24THRUST_300001_SM_1000_NS6detail15normal_iteratorINSD_10device_ptrIdEEEEyS9_f3ExpEEvT0_PT3_T1_NS0_13GridEvenShareISN_EET2_T4_E12temp_storage;
	add.s32 	%r702, %r701, %r700;
	st.shared.f32 	[%r702+8], %f273;
$L__BB15_28:
	bar.sync 	0;
	setp.ne.s32 	%p147, %r4, 0;
	@%p147 bra 	$L__BB15_150;
	setp.gt.s32 	%p148, %r3, 32;
	ld.shared.f32 	%f217, [_ZZN3cub18CUB_300001_SM_10006detail6reduce18DeviceReduceKernelINS2_10policy_hubIfyN4cuda3std3__44plusIfEEE10Policy1000EN6thrust24THRUST_300001_SM_1000_NS6detail15normal_iteratorINSD_10device_ptrIdEEEEyS9_f3ExpEEvT0_PT3_T1_NS0_13GridEvenShareISN_EET2_T4_E12temp_storage+12];
	add.f32 	%f218, %f273, %f217;
	selp.f32 	%f219, %f218, %f273, %p148;
	setp.gt.s32 	%p149, %r3, 64;
	ld.shared.f32 	%f220, [_ZZN3cub18CUB_300001_SM_10006detail6reduce18DeviceReduceKernelINS2_10policy_hubIfyN4cuda3std3__44plusIfEEE10Policy1000EN6thrust24THRUST_300001_SM_1000_NS6detail15normal_iteratorINSD_10device_ptrIdEEEEyS9_f3ExpEEvT0_PT3_T1_NS0_13GridEvenShareISN_EET2_T4_E12temp_storage+16];
	add.f32 	%f221, %f220, %f219;
	selp.f32 	%f222, %f221, %f219, %p149;
	setp.gt.s32 	%p150, %r3, 96;
	ld.shared.f32 	%f223, [_ZZN3cub18CUB_300001_SM_10006detail6reduce18DeviceReduceKernelINS2_10policy_hubIfyN4cuda3std3__44plusIfEEE10Policy1000EN6thrust24THRUST_300001_SM_1000_NS6detail15normal_iteratorINSD_10device_ptrIdEEEEyS9_f3ExpEEvT0_PT3_T1_NS0_13GridEvenShareISN_EET2_T4_E12temp_storage+20];
	add.f32 	%f224, %f223, %f222;
	selp.f32 	%f225, %f224, %f222, %p150;
	setp.gt.s32 	%p151, %r3, 128;
	ld.shared.f32 	%f226, [_ZZN3cub18CUB_300001_SM_10006detail6reduce18DeviceReduceKernelINS2_10policy_hubIfyN4cuda3std3__44plusIfEEE10Policy1000EN6thrust24THRUST_300001_SM_1000_NS6detail15normal_iteratorINSD_10device_ptrIdEEEEyS9_f3ExpEEvT0_PT3_T1_NS0_13GridEvenShareISN_EET2_T4_E12temp_storage+24];
	add.f32 	%f227, %f226, %f225;
	selp.f32 	%f228, %f227, %f225, %p151;
	setp.gt.s32 	%p152, %r3, 160;
	ld.shared.f32 	%f229, [_ZZN3cub18CUB_300001_SM_10006detail6reduce18DeviceReduceKernelINS2_10policy_hubIfyN4cuda3std3__44plusIfEEE10Policy1000EN6thrust24THRUST_300001_SM_1000_NS6detail15normal_iteratorINSD_10device_ptrIdEEEEyS9_f3ExpEEvT0_PT3_T1_NS0_13GridEvenShareISN_EET2_T4_E12temp_storage+28];
	add.f32 	%f230, %f229, %f228;
	selp.f32 	%f231, %f230, %f228, %p152;
	setp.gt.s32 	%p153, %r3, 192;
	ld.shared.f32 	%f232, [_ZZN3cub18CUB_300001_SM_10006detail6reduce18DeviceReduceKernelINS2_10policy_hubIfyN4cuda3std3__44plusIfEEE10Policy1000EN6thrust24THRUST_300001_SM_1000_NS6detail15normal_iteratorINSD_10device_ptrIdEEEEyS9_f3ExpEEvT0_PT3_T1_NS0_13GridEvenShareISN_EET2_T4_E12temp_storage+32];
	add.f32 	%f233, %f232, %f231;
	selp.f32 	%f234, %f233, %f231, %p153;
	setp.gt.s32 	%p154, %r3, 224;
	ld.shared.f32 	%f235, [_ZZN3cub18CUB_300001_SM_10006detail6reduce18DeviceReduceKernelINS2_10policy_hubIfyN4cuda3std3__44plusIfEEE10Policy1000EN6thrust24THRUST_300001_SM_1000_NS6detail15normal_iteratorINSD_10device_ptrIdEEEEyS9_f3ExpEEvT0_PT3_T1_NS0_13GridEvenShareISN_EET2_T4_E12temp_storage+36];
	add.f32 	%f236, %f235, %f234;
	selp.f32 	%f273, %f236, %f234, %p154;
	bra.uni 	$L__BB15_150;
$L__BB15_30:
	cvt.u32.u64 	%r142, %rd3;
	mov.u32 	%r24, %tid.x;
	add.s32 	%r143, %r24, %r142;
	mul.wide.u32 	%rd30, %r143, 8;
	add.s64 	%rd8, %rd2, %rd30;
	ld.global.f64 	%fd21, [%rd8];
	fma.rn.f64 	%fd196, %fd21, 0d3FF71547652B82FE, 0d4338000000000000;
	{
	.reg .b32 %temp; 
	mov.b64 	{%r25, %temp}, %fd196;
	}
	mov.f64 	%fd197, 0dC338000000000000;
	add.rn.f64 	%fd198, %fd196, %fd197;
	fma.rn.f64 	%fd199, %fd198, 0dBFE62E42FEFA39EF, %fd21;
	fma.rn.f64 	%fd200, %fd198, 0dBC7ABC9E3B39803F, %fd199;
	fma.rn.f64 	%fd201, %fd200, 0d3E5ADE1569CE2BDF, 0d3E928AF3FCA213EA;
	fma.rn.f64 	%fd202, %fd201, %fd200, 0d3EC71DEE62401315;
	fma.rn.f64 	%fd203, %fd202, %fd200, 0d3EFA01997C89EB71;
	fma.rn.f64 	%fd204, %fd203, %fd200, 0d3F2A01A014761F65;
	fma.rn.f64 	%fd205, %fd204, %fd200, 0d3F56C16C1852B7AF;
	fma.rn.f64 	%fd206, %fd205, %fd200, 0d3F81111111122322;
	fma.rn.f64 	%fd207, %fd206, %fd200, 0d3FA55555555502A1;
	fma.rn.f64 	%fd208, %fd207, %fd200, 0d3FC5555555555511;
	fma.rn.f64 	%fd209, %fd208, %fd200, 0d3FE000000000000B;
	fma.rn.f64 	%fd210, %fd209, %fd200, 0d3FF0000000000000;
	fma.rn.f64 	%fd211, %fd210, %fd200, 0d3FF0000000000000;
	{
	.reg .b32 %temp; 
	mov.b64 	{%r26, %temp}, %fd211;
	}
	{
	.reg .b32 %temp; 
	mov.b64 	{%temp, %r27}, %fd211;
	}
	shl.b32 	%r144, %r25, 20;
	add.s32 	%r145, %r144, %r27;
	mov.b64 	%fd941, {%r26, %r145};
	{
	.reg .b32 %temp; 
	mov.b64 	{%temp, %r146}, %fd21;
	}
	mov.b32 	%f98, %r146;
	abs.f32 	%f19, %f98;
	setp.lt.f32 	%p2, %f19, 0f4086232B;
	@%p2 bra 	$L__BB15_33;
	setp.lt.f64 	%p3, %fd21, 0d0000000000000000;
	add.f64 	%fd212, %fd21, 0d7FF0000000000000;
	selp.f64 	%fd941, 0d0000000000000000, %fd212, %p3;
	setp.geu.f32 	%p4, %f19, 0f40874800;
	@%p4 bra 	$L__BB15_33;
	shr.u32 	%r147, %r25, 31;
	add.s32 	%r148, %r25, %r147;
	shr.s32 	%r149, %r148, 1;
	shl.b32 	%r150, %r149, 20;
	add.s32 	%r151, %r27, %r150;
	mov.b64 	%fd213, {%r26, %r151};
	sub.s32 	%r152, %r25, %r149;
	shl.b32 	%r153, %r152, 20;
	add.s32 	%r154, %r153, 1072693248;
	mov.b32 	%r155, 0;
	mov.b64 	%fd214, {%r155, %r154};
	mul.f64 	%fd941, %fd214, %fd213;
$L__BB15_33:
	cvt.rn.f32.f64 	%f20, %fd941;
	ld.global.f64 	%fd26, [%rd8+2048];
	fma.rn.f64 	%fd215, %fd26, 0d3FF71547652B82FE, 0d4338000000000000;
	{
	.reg .b32 %temp; 
	mov.b64 	{%r28, %temp}, %fd215;
	}
	mov.f64 	%fd216, 0dC338000000000000;
	add.rn.f64 	%fd217, %fd215, %fd216;
	fma.rn.f64 	%fd218, %fd217, 0dBFE62E42FEFA39EF, %fd26;
	fma.rn.f64 	%fd219, %fd217, 0dBC7ABC9E3B39803F, %fd218;
	fma.rn.f64 	%fd220, %fd219, 0d3E5ADE1569CE2BDF, 0d3E928AF3FCA213EA;
	fma.rn.f64 	%fd221, %fd220, %fd219, 0d3EC71DEE62401315;
	fma.rn.f64 	%fd222, %fd221, %fd219, 0d3EFA01997C89EB71;
	fma.rn.f64 	%fd223, %fd222, %fd219, 0d3F2A01A014761F65;
	fma.rn.f64 	%fd224, %fd223, %fd219, 0d3F56C16C1852B7AF;
	fma.rn.f64 	%fd225, %fd224, %fd219, 0d3F81111111122322;
	fma.rn.f64 	%fd226, %fd225, %fd219, 0d3FA55555555502A1;
	fma.rn.f64 	%fd227, %fd226, %fd219, 0d3FC5555555555511;
	fma.rn.f64 	%fd228, %fd227, %fd219, 0d3FE000000000000B;
	fma.rn.f64 	%fd229, %fd228, %fd219, 0d3FF0000000000000;
	fma.rn.f64 	%fd230, %fd229, %fd219, 0d3FF0000000000000;
	{
	.reg .b32 %temp; 
	mov.b64 	{%r29, %temp}, %fd230;
	}
	{
	.reg .b32 %temp; 
	mov.b64 	{%temp, %r30}, %fd230;
	}
	shl.b32 	%r156, %r28, 20;
	add.s32 	%r157, %r156, %r30;
	mov.b64 	%fd942, {%r29, %r157};
	{
	.reg .b32 %temp; 
	mov.b64 	{%temp, %r158}, %fd26;
	}
	mov.b32 	%f99, %r158;
	abs.f32 	%f21, %f99;
	setp.lt.f32 	%p5, %f21, 0f4086232B;
	@%p5 bra 	$L__BB15_36;
	setp.lt.f64 	%p6, %fd26, 0d0000000000000000;
	add.f64 	%fd231, %fd26, 0d7FF0000000000000;
	selp.f64 	%fd942, 0d0000000000000000, %fd231, %p6;
	setp.geu.f32 	%p7, %f21, 0f40874800;
	@%p7 bra 	$L__BB15_36;
	shr.u32 	%r159, %r28, 31;
	add.s32 	%r160, %r28, %r159;
	shr.s32 	%r161, %r160, 1;
	shl.b32 	%r162, %r161, 20;
	add.s32 	%r163, %r30, %r162;
	mov.b64 	%fd232, {%r29, %r163};
	sub.s32 	%r164, %r28, %r161;
	shl.b32 	%r165, %r164, 20;
	add.s32 	%r166, %r165, 1072693248;
	mov.b32 	%r167, 0;
	mov.b64 	%fd233, {%r167, %r166};
	mul.f64 	%fd942, %fd233, %fd232;
$L__BB15_36:
	cvt.rn.f32.f64 	%f22, %fd942;
	ld.global.f64 	%fd31, [%rd8+4096];
	fma.rn.f64 	%fd234, %fd31, 0d3FF71547652B82FE, 0d4338000000000000;
	{
	.reg .b32 %temp; 
	mov.b64 	{%r31, %temp}, %fd234;
	}
	mov.f64 	%fd235, 0dC338000000000000;
	add.rn.f64 	%fd236, %fd234, %fd235;
	fma.rn.f64 	%fd237, %fd236, 0dBFE62E42FEFA39EF, %fd31;
	fma.rn.f64 	%fd238, %fd236, 0dBC7ABC9E3B39803F, %fd237;
	fma.rn.f64 	%fd239, %fd238, 0d3E5ADE1569CE2BDF, 0d3E928AF3FCA213EA;
	fma.rn.f64 	%fd240, %fd239, %fd238, 0d3EC71DEE62401315;
	fma.rn.f64 	%fd241, %fd240, %fd238, 0d3EFA01997C89EB71;
	fma.rn.f64 	%fd242, %fd241, %fd238, 0d3F2A01A014761F65;
	fma.rn.f64 	%fd243, %fd242, %fd238, 0d3F56C16C1852B7AF;
	fma.rn.f64 	%fd244, %fd243, %fd238, 0d3F81111111122322;
	fma.rn.f64 	%fd245, %fd244, %fd238, 0d3FA55555555502A1;
	fma.rn.f64 	%fd246, %fd245, %fd238, 0d3FC5555555555511;
	fma.rn.f64 	%fd247, %fd246, %fd238, 0d3FE000000000000B;
	fma.rn.f64 	%fd248, %fd247, %fd238, 0d3FF0000000000000;
	fma.rn.f64 	%fd249, %fd248, %fd238, 0d3FF0000000000000;
	{
	.reg .b32 %temp; 
	mov.b64 	{%r32, %temp}, %fd249;
	}
	{
	.reg .b32 %temp; 
	mov.b64 	{%temp, %r33}, %fd249;
	}
	shl.b32 	%r168, %r31, 20;
	add.s32 	%r169, %r168, %r33;
	mov.b64 	%fd943, {%r32, %r169};
	{
	.reg .b32 %temp; 
	mov.b64 	{%temp, %r170}, %fd31;
	}
	mov.b32 	%f100, %r170;
	abs.f32 	%f23, %f100;
	setp.lt.f32 	%p8, %f23, 0f4086232B;
	@%p8 bra 	$L__BB15_39;
	setp.lt.f64 	%p9, %fd31, 0d0000000000000000;
	add.f64 	%fd250, %fd31, 0d7FF0000000000000;
	selp.f64 	%fd943, 0d0000000000000000, %fd250, %p9;
	setp.geu.f32 	%p10, %f23, 0f40874800;
	@%p10 bra 	$L__BB15_39;
	shr.u32 	%r171, %r31, 31;
	add.s32 	%r172, %r31, %r171;
	shr.s32 	%r173, %r172, 1;
	shl.b32 	%r174, %r173, 20;
	add.s32 	%r175, %r33, %r174;
	mov.b64 	%fd251, {%r32, %r175};
	sub.s32 	%r176, %r31, %r173;
	shl.b32 	%r177, %r176, 20;
	add.s32 	%r178, %r177, 1072693248;
	mov.b32 	%r179, 0;
	mov.b64 	%fd252, {%r179, %r178};
	mul.f64 	%fd943, %fd252, %fd251;
$L__BB15_39:
	cvt.rn.f32.f64 	%f24, %fd943;
	ld.global.f64 	%fd36, [%rd8+6144];
	fma.rn.f64 	%fd253, %fd36, 0d3FF71547652B82FE, 0d4338000000000000;
	{
	.reg .b32 %temp; 
	mov.b64 	{%r34, %temp}, %fd253;
	}
	mov.f64 	%fd254, 0dC338000000000000;
	add.rn.f64 	%fd255, %fd253, %fd254;
	fma.rn.f64 	%fd256, %fd255, 0dBFE62E42FEFA39EF, %fd36;
	fma.rn.f64 	%fd257, %fd255, 0dBC7ABC9E3B39803F, %fd256;
	fma.rn.f64 	%fd258, %fd257, 0d3E5ADE1569CE2BDF, 0d3E928AF3FCA213EA;
	fma.rn.f64 	%fd259, %fd258, %fd257, 0d3EC71DEE62401315;
	fma.rn.f64 	%fd260, %fd259, %fd257, 0d3EFA01997C89EB71;
	fma.rn.f64 	%fd261, %fd260, %fd257, 0d3F2A01A014761F65;
	fma.rn.f64 	%fd262, %fd261, %fd257, 0d3F56C16C1852B7AF;
	fma.rn.f64 	%fd263, %fd262, %fd257, 0d3F81111111122322;
	fma.rn.f64 	%fd264, %fd263, %fd257, 0d3FA55555555502A1;
	fma.rn.f64 	%fd265, %fd264, %fd257, 0d3FC5555555555511;
	fma.rn.f64 	%fd266, %fd265, %fd257, 0d3FE000000000000B;
	fma.rn.f64 	%fd267, %fd266, %fd257, 0d3FF0000000000000;
	fma.rn.f64 	%fd268, %fd267, %fd257, 0d3FF0000000000000;
	{
	.reg .b32 %temp; 
	mov.b64 	{%r35, %temp}, %fd268;
	}
	{
	.reg .b32 %temp; 
	mov.b64 	{%temp, %r36}, %fd268;
	}
	shl.b32 	%r180, %r34, 20;
	add.s32 	%r181, %r180, %r36;
	mov.b64 	%fd944, {%r35, %r181};
	{
	.reg .b32 %temp; 
	mov.b64 	{%temp, %r182}, %fd36;
	}
	mov.b32 	%f101, %r182;
	abs.f32 	%f25, %f101;
	setp.lt.f32 	%p11, %f25, 0f4086232B;
	@%p11 bra 	$L__BB15_42;
	setp.lt.f64 	%p12, %fd36, 0d0000000000000000;
	add.f64 	%fd269, %fd36, 0d7FF0000000000000;
	selp.f64 	%fd944, 0d0000000000000000, %fd269, %p12;
	setp.geu.f32 	%p13, %f25, 0f40874800;
	@%p13 bra 	$L__BB15_42;
	shr.u32 	%r183, %r34, 31;
	add.s32 	%r184, %r34, %r183;
	shr.s32 	%r185, %r184, 1;
	shl.b32 	%r186, %r185, 20;
	add.s32 	%r187, %r36, %r186;
	mov.b64 	%fd270, {%r35, %r187};
	sub.s32 	%r188, %r34, %r185;
	shl.b32 	%r189, %r188, 20;
	add.s32 	%r190, %r189, 1072693248;
	mov.b32 	%r191, 0;
	mov.b64 	%fd271, {%r191, %r190};
	mul.f64 	%fd944, %fd271, %fd270;
$L__BB15_42:
	cvt.rn.f32.f64 	%f26, %fd944;
	ld.global.f64 	%fd41, [%rd8+8192];
	fma.rn.f64 	%fd272, %fd41, 0d3FF71547652B82FE, 0d4338000000000000;
	{
	.reg .b32 %temp; 
	mov.b64 	{%r37, %temp}, %fd272;
	}
	mov.f64 	%fd273, 0dC338000000000000;
	add.rn.f64 	%fd274, %fd272, %fd273;
	fma.rn.f64 	%fd275, %fd274, 0dBFE62E42FEFA39EF, %fd41;
	fma.rn.f64 	%fd276, %fd274, 0dBC7ABC9E3B39803F, %fd275;
	fma.rn.f64 	%fd277, %fd276, 0d3E5ADE1569CE2BDF, 0d3E928AF3FCA213EA;
	fma.rn.f64 	%fd278, %fd277, %fd276, 0d3EC71DEE62401315;
	fma.rn.f64 	%fd279, %fd278, %fd276, 0d3EFA01997C89EB71;
	fma.rn.f64 	%fd280, %fd279, %fd276, 0d3F2A01A014761F65;
	fma.rn.f64 	%fd281, %fd280, %fd276, 0d3F56C16C1852B7AF;
	fma.rn.f64 	%fd282, %fd281, %fd276, 0d3F81111111122322;
	fma.rn.f64 	%fd283, %fd282, %fd276, 0d3FA55555555502A1;
	fma.rn.f64 	%fd284, %fd283, %fd276, 0d3FC5555555555511;
	fma.rn.f64 	%fd285, %fd284, %fd276, 0d3FE000000000000B;
	fma.rn.f64 	%fd286, %fd285, %fd276, 0d3FF0000000000000;
	fma.rn.f64 	%fd287, %fd286, %fd276, 0d3FF0000000000000;
	{
	.reg .b32 %temp; 
	mov.b64 	{%r38, %temp}, %fd287;
	}
	{
	.reg .b32 %temp; 
	mov.b64 	{%temp, %r39}, %fd287;
	}
	shl.b32 	%r192, %r37, 20;
	add.s32 	%r193, %r192, %r39;
	mov.b64 	%fd945, {%r38, %r193};
	{
	.reg .b32 %temp; 
	mov.b64 	{%temp, %r194}, %fd41;
	}
	mov.b32 	%f102, %r194;
	abs.f32 	%f27, %f102;
	setp.lt.f32 	%p14, %f27, 0f4086232B;
	@%p14 bra 	$L__BB15_45;
	setp.lt.f64 	%p15, %fd41, 0d0000000000000000;
	add.f64 	%fd288, %fd41, 0d7FF0000000000000;
	selp.f64 	%fd945, 0d0000000000000000, %fd288, %p15;
	setp.geu.f32 	%p16, %f27, 0f40874800;
	@%p16 bra 	$L__BB15_45;
	shr.u32 	%r195, %r37, 31;
	add.s32 	%r196, %r37, %r195;
	shr.s32 	%r197, %r196, 1;
	shl.b32 	%r198, %r197, 20;
	add.s32 	%r199, %r39, %r198;
	mov.b64 	%fd289, {%r38, %r199};
	sub.s32 	%r200, %r37, %r197;
	shl.b32 	%r201, %r200, 20;
	add.s32 	%r202, %r201, 1072693248;
	mov.b32 	%r203, 0;
	mov.b64 	%fd290, {%r203, %r202};
	mul.f64 	%fd945, %fd290, %fd289;
$L__BB15_45:
	cvt.rn.f32.f64 	%f28, %fd945;
	ld.global.f64 	%fd46, [%rd8+10240];
	fma.rn.f64 	%fd291, %fd46, 0d3FF71547652B82FE, 0d4338000000000000;
	{
	.reg .b32 %temp; 
	mov.b64 	{%r40, %temp}, %fd291;
	}
	mov.f64 	%fd292, 0dC338000000000000;
	add.rn.f64 	%fd293, %fd291, %fd292;
	fma.rn.f64 	%fd294, %fd293, 0dBFE62E42FEFA39EF, %fd46;
	fma.rn.f64 	%fd295, %fd293, 0dBC7ABC9E3B39803F, %fd294;
	fma.rn.f64 	%fd296, %fd295, 0d3E5ADE1569CE2BDF, 0d3E928AF3FCA213EA;
	fma.rn.f64 	%fd297, %fd296, %fd295, 0d3EC71DEE62401315;
	fma.rn.f64 	%fd298, %fd297, %fd295, 0d3EFA01997C89EB71;
	fma.rn.f64 	%fd299, %fd298, %fd295, 0d3F2A01A014761F65;
	fma.rn.f64 	%fd300, %fd299, %fd295, 0d3F56C16C1852B7AF;
	fma.rn.f64 	%fd301, %fd300, %fd295, 0d3F81111111122322;
	fma.rn.f64 	%fd302, %fd301, %fd295, 0d3FA55555555502A1;
	fma.rn.f64 	%fd303, %fd302, %fd295, 0d3FC5555555555511;
	fma.rn.f64 	%fd304, %fd303, %fd295, 0d3FE000000000000B;
	fma.rn.f64 	%fd305, %fd304, %fd295, 0d3FF0000000000000;
	fma.rn.f64 	%fd306, %fd305, %fd295, 0d3FF0000000000000;
	{
	.reg .b32 %temp; 
	mov.b64 	{%r41, %temp}, %fd306;
	}
	{
	.reg .b32 %temp; 
	mov.b64 	{%temp, %r42}, %fd306;
	}
	shl.b32 	%r204, %r40, 20;
	add.s32 	%r205, %r204, %r42;
	mov.b64 	%fd946, {%r41, %r205};
	{
	.reg .b32 %temp; 
	mov.b64 	{%temp, %r206}, %fd46;
	}
	mov.b32 	%f103, %r206;
	abs.f32 	%f29, %f103;
	setp.lt.f32 	%p17, %f29, 0f4086232B;
	@%p17 bra 	$L__BB15_48;
	setp.lt.f64 	%p18, %fd46, 0d0000000000000000;
	add.f64 	%fd307, %fd46, 0d7FF0000000000000;
	selp.f64 	%fd946, 0d0000000000000000, %fd307, %p18;
	setp.geu.f32 	%p19, %f29, 0f40874800;
	@%p19 bra 	$L__BB15_48;
	shr.u32 	%r207, %r40, 31;
	add.s32 	%r208, %r40, %r207;
	shr.s32 	%r209, %r208, 1;
	shl.b32 	%r210, %r209, 20;
	add.s32 	%r211, %r42, %r210;
	mov.b64 	%fd308, {%r41, %r211};
	sub.s32 	%r212, %r40, %r209;
	shl.b32 	%r213, %r212, 20;
	add.s32 	%r214, %r213, 1072693248;
	mov.b32 	%r215, 0;
	mov.b64 	%fd309, {%r215, %r214};
	mul.f64 	%fd946, %fd309, %fd308;
$L__BB15_48:
	cvt.rn.f32.f64 	%f30, %fd946;
	ld.global.f64 	%fd51, [%rd8+12288];
	fma.rn.f64 	%fd310, %fd51, 0d3FF71547652B82FE, 0d4338000000000000;
	{
	.reg .b32 %temp; 
	mov.b64 	{%r43, %temp}, %fd310;
	}
	mov.f64 	%fd311, 0dC338000000000000;
	add.rn.f64 	%fd312, %fd310, %fd311;
	fma.rn.f64 	%fd313, %fd312, 0dBFE62E42FEFA39EF, %fd51;
	fma.rn.f64 	%fd314, %fd312, 0dBC7ABC9E3B39803F, %fd313;
	fma.rn.f64 	%fd315, %fd314, 0d3E5ADE1569CE2BDF, 0d3E928AF3FCA213EA;
	fma.rn.f64 	%fd316, %fd315, %fd314, 0d3EC71DEE62401315;
	fma.rn.f64 	%fd317, %fd316, %fd314, 0d3EFA01997C89EB71;
	fma.rn.f64 	%fd318, %fd317, %fd314, 0d3F2A01A014761F65;
	fma.rn.f64 	%fd319, %fd318, %fd314, 0d3F56C16C1852B7AF;
	fma.rn.f64 	%fd320, %fd319, %fd314, 0d3F81111111122322;
	fma.rn.f64 	%fd321, %fd320, %fd314, 0d3FA55555555502A1;
	fma.rn.f64 	%fd322, %fd321, %fd314, 0d3FC5555555555511;
	fma.rn.f64 	%fd323, %fd322, %fd314, 0d3FE000000000000B;
	fma.rn.f64 	%fd324, %fd323, %fd314, 0d3FF0000000000000;
	fma.rn.f64 	%fd325, %fd324, %fd314, 0d3FF0000000000000;
	{
	.reg .b32 %temp; 
	mov.b64 	{%r44, %temp}, %fd325;
	}
	{
	.reg .b32 %temp; 
	mov.b64 	{%temp, %r45}, %fd325;
	}
	shl.b32 	%r216, %r43, 20;
	add.s32 	%r217, %r216, %r45;
	mov.b64 	%fd947, {%r44, %r217};
	{
	.reg .b32 %temp; 
	mov.b64 	{%temp, %r218}, %fd51;
	}
	mov.b32 	%f104, %r218;
	abs.f32 	%f31, %f104;
	setp.lt.f32 	%p20, %f31, 0f4086232B;
	@%p20 bra 	$L__BB15_51;
	setp.lt.f64 	%p21, %fd51, 0d0000000000000000;
	add.f64 	%fd326, %fd51, 0d7FF0000000000000;
	selp.f64 	%fd947, 0d0000000000000000, %fd326, %p21;
	setp.geu.f32 	%p22, %f31, 0f40874800;
	@%p22 bra 	$L__BB15_51;
	shr.u32 	%r219, %r43, 31;
	add.s32 	%r220, %r43, %r219;
	shr.s32 	%r221, %r220, 1;
	shl.b32 	%r222, %r221, 20;
	add.s32 	%r223, %r45, %r222;
	mov.b64 	%fd327, {%r44, %r223};
	sub.s32 	%r224, %r43, %r221;
	shl.b32 	%r225, %r224, 20;
	add.s32 	%r226, %r225, 1072693248;
	mov.b32 	%r227, 0;
	mov.b64 	%fd328, {%r227, %r226};
	mul.f64 	%fd947, %fd328, %fd327;
$L__BB15_51:
	cvt.rn.f32.f64 	%f32, %fd947;
	ld.global.f64 	%fd56, [%rd8+14336];
	fma.rn.f64 	%fd329, %fd56, 0d3FF71547652B82FE, 0d4338000000000000;
	{
	.reg .b32 %temp; 
	mov.b64 	{%r46, %temp}, %fd329;
	}
	mov.f64 	%fd330, 0dC338000000000000;
	add.rn.f64 	%fd331, %fd329, %fd330;
	fma.rn.f64 	%fd332, %fd331, 0dBFE62E42FEFA39EF, %fd56;
	fma.rn.f64 	%fd333, %fd331, 0dBC7ABC9E3B39803F, %fd332;
	fma.rn.f64 	%fd334, %fd333, 0d3E5ADE1569CE2BDF, 0d3E928AF3FCA213EA;
	fma.rn.f64 	%fd335, %fd334, %fd333, 0d3EC71DEE62401315;
	fma.rn.f64 	%fd336, %fd335, %fd333, 0d3EFA01997C89EB71;
	fma.rn.f64 	%fd337, %fd336, %fd333, 0d3F2A01A014761F65;
	fma.rn.f64 	%fd338, %fd337, %fd333, 0d3F56C16C1852B7AF;
	fma.rn.f64 	%fd339, %fd338, %fd333, 0d3F81111111122322;
	fma.rn.f64 	%fd340, %fd339, %fd333, 0d3FA55555555502A1;
	fma.rn.f64 	%fd341, %fd340, %fd333, 0d3FC5555555555511;
	fma.rn.f64 	%fd342, %fd341, %fd333, 0d3FE000000000000B;
	fma.rn.f64 	%fd343, %fd342, %fd333, 0d3FF0000000000000;
	fma.rn.f64 	%fd344, %fd343, %fd333, 0d3FF0000000000000;
	{
	.reg .b32 %temp; 
	mov.b64 	{%r47, %temp}, %fd344;
	}
	{
	.reg .b32 %temp; 
	mov.b64 	{%temp, %r48}, %fd344;
	}
	shl.b32 	%r228, %r46, 20;
	add.s32 	%r229, %r228, %r48;
	mov.b64 	%fd948, {%r47, %r229};
	{
	.reg .b32 %temp; 
	mov.b64 	{%temp, %r230}, %fd56;
	}
	mov.b32 	%f105, %r230;
	abs.f32 	%f33, %f105;
	setp.lt.f32 	%p23, %f33, 0f4086232B;
	@%p23 bra 	$L__BB15_54;
	setp.lt.f64 	%p24, %fd56, 0d0000000000000000;
	add.f64 	%fd345, %fd56, 0d7FF0000000000000;
	selp.f64 	%fd948, 0d0000000000000000, %fd345, %p24;
	setp.geu.f32 	%p25, %f33, 0f40874800;
	@%p25 bra 	$L__BB15_54;
	shr.u32 	%r231, %r46, 31;
	add.s32 	%r232, %r46, %r231;
	shr.s32 	%r233, %r232, 1;
	shl.b32 	%r234, %r233, 20;
	add.s32 	%r235, %r48, %r234;
	mov.b64 	%fd346, {%r47, %r235};
	sub.s32 	%r236, %r46, %r233;
	shl.b32 	%r237, %r236, 20;
	add.s32 	%r238, %r237, 1072693248;
	mov.b32 	%r239, 0;
	mov.b64 	%fd347, {%r239, %r238};
	mul.f64 	%fd948, %fd347, %fd346;
$L__BB15_54:
	cvt.rn.f32.f64 	%f34, %fd948;
	ld.global.f64 	%fd61, [%rd8+16384];
	fma.rn.f64 	%fd348, %fd61, 0d3FF71547652B82FE, 0d4338000000000000;
	{
	.reg .b32 %temp; 
	mov.b64 	{%r49, %temp}, %fd348;
	}
	mov.f64 	%fd349, 0dC338000000000000;
	add.rn.f64 	%fd350, %fd348, %fd349;
	fma.rn.f64 	%fd351, %fd350, 0dBFE62E42FEFA39EF, %fd61;
	fma.rn.f64 	%fd352, %fd350, 0dBC7ABC9E3B39803F, %fd351;
	fma.rn.f64 	%fd353, %fd352, 0d3E5ADE1569CE2BDF, 0d3E928AF3FCA213EA;
	fma.rn.f64 	%fd354, %fd353, %fd352, 0d3EC71DEE62401315;
	fma.rn.f64 	%fd355, %fd354, %fd352, 0d3EFA01997C89EB71;
	fma.rn.f64 	%fd356, %fd355, %fd352, 0d3F2A01A014761F65;
	fma.rn.f64 	%fd357, %fd356, %fd352, 0d3F56C16C1852B7AF;
	fma.rn.f64 	%fd358, %fd357, %fd352, 0d3F81111111122322;
	fma.rn.f64 	%fd359, %fd358, %fd352, 0d3FA55555555502A1;
	fma.rn.f64 	%fd360, %fd359, %fd352, 0d3FC5555555555511;
	fma.rn.f64 	%fd361, %fd360, %fd352, 0d3FE000000000000B;
	fma.rn.f64 	%fd362, %fd361, %fd352, 0d3FF0000000000000;
	fma.rn.f64 	%fd363, %fd362, %fd352, 0d3FF0000000000000;
	{
	.reg .b32 %temp; 
	mov.b64 	{%r50, %temp}, %fd363;
	}
	{
	.reg .b32 %temp; 
	mov.b64 	{%temp, %r51}, %fd363;
	}
	shl.b32 	%r240, %r49, 20;
	add.s32 	%r241, %r240, %r51;
	mov.b64 	%fd949, {%r50, %r241};
	{
	.reg .b32 %temp; 
	mov.b64 	{%temp, %r242}, %fd61;
	}
	mov.b32 	%f106, %r242;
	abs.f32 	%f35, %f106;
	setp.lt.f32 	%p26, %f35, 0f4086232B;
	@%p26 bra 	$L__BB15_57;
	setp.lt.f64 	%p27, %fd61, 0d0000000000000000;
	add.f64 	%fd364, %fd61, 0d7FF0000000000000;
	selp.f64 	%fd949, 0d0000000000000000, %fd364, %p27;
	setp.geu.f32 	%p28, %f35, 0f40874800;
	@%p28 bra 	$L__BB15_57;
	shr.u32 	%r243, %r49, 31;
	add.s32 	%r244, %r49, %r243;
	shr.s32 	%r245, %r244, 1;
	shl.b32 	%r246, %r245, 20;
	add.s32 	%r247, %r51, %r246;
	mov.b64 	%fd365, {%r50, %r247};
	sub.s32 	%r248, %r49, %r245;
	shl.b32 	%r249, %r248, 20;
	add.s32 	%r250, %r249, 1072693248;
	mov.b32 	%r251, 0;
	mov.b64 	%fd366, {%r251, %r250};
	mul.f64 	%fd949, %fd366, %fd365;
$L__BB15_57:
	cvt.rn.f32.f64 	%f36, %fd949;
	ld.global.f64 	%fd66, [%rd8+18432];
	fma.rn.f64 	%fd367, %fd66, 0d3FF71547652B82FE, 0d4338000000000000;
	{
	.reg .b32 %temp; 
	mov.b64 	{%r52, %temp}, %fd367;
	}
	mov.f64 	%fd368, 0dC338000000000000;
	add.rn.f64 	%fd369, %fd367, %fd368;
	fma.rn.f64 	%fd370, %fd369, 0dBFE62E42FEFA39EF, %fd66;
	fma.rn.f64 	%fd371, %fd369, 0dBC7ABC9E3B39803F, %fd370;
	fma.rn.f64 	%fd372, %fd371, 0d3E5ADE1569CE2BDF, 0d3E928AF3FCA213EA;
	fma.rn.f64 	%fd373, %fd372, %fd371, 0d3EC71DEE62401315;
	fma.rn.f64 	%fd374, %fd373, %fd371, 0d3EFA01997C89EB71;
	fma.rn.f64 	%fd375, %fd374, %fd371, 0d3F2A01A014761F65;
	fma.rn.f64 	%fd376, %fd375, %fd371, 0d3F56C16C1852B7AF;
	fma.rn.f64 	%fd377, %fd376, %fd371, 0d3F81111111122322;
	fma.rn.f64 	%fd378, %fd377, %fd371, 0d3FA55555555502A1;
	fma.rn.f64 	%fd379, %fd378, %fd371, 0d3FC5555555555511;
	fma.rn.f64 	%fd380, %fd379, %fd371, 0d3FE000000000000B;
	fma.rn.f64 	%fd381, %fd380, %fd371, 0d3FF0000000000000;
	fma.rn.f64 	%fd382, %fd381, %fd371, 0d3FF0000000000000;
	{
	.reg .b32 %temp; 
	mov.b64 	{%r53, %temp}, %fd382;
	}
	{
	.reg .b32 %temp; 
	mov.b64 	{%temp, %r54}, %fd382;
	}
	shl.b32 	%r252, %r52, 20;
	add.s32 	%r253, %r252, %r54;
	mov.b64 	%fd950, {%r53, %r253};
	{
	.reg .b32 %temp; 
	mov.b64 	{%temp, %r254}, %fd66;
	}
	mov.b32 	%f107, %r254;
	abs.f32 	%f37, %f107;
	setp.lt.f32 	%p29, %f37, 0f4086232B;
	@%p29 bra 	$L__BB15_60;
	setp.lt.f64 	%p30, %fd66, 0d0000000000000000;
	add.f64 	%fd383, %fd66, 0d7FF0000000000000;
	selp.f64 	%fd950, 0d0000000000000000, %fd383, %p30;
	setp.geu.f32 	%p31, %f37, 0f40874800;
	@%p31 bra 	$L__BB15_60;
	shr.u32 	%r255, %r52, 31;
	add.s32 	%r256, %r52, %r255;
	shr.s32 	%r257, %r256, 1;
	shl.b32 	%r258, %r257, 20;
	add.s32 	%r259, %r54, %r258;
	mov.b64 	%fd384, {%r53, %r259};
	sub.s32 	%r260, %r52, %r257;
	shl.b32 	%r261, %r260, 20;
	add.s32 	%r262, %r261, 1072693248;
	mov.b32 	%r263, 0;
	mov.b64 	%fd385, {%r263, %r262};
	mul.f64 	%fd950, %fd385, %fd384;
$L__BB15_60:
	cvt.rn.f32.f64 	%f38, %fd950;
	ld.global.f64 	%fd71, [%rd8+20480];
	fma.rn.f64 	%fd386, %fd71, 0d3FF71547652B82FE, 0d4338000000000000;
	{
	.reg .b32 %temp; 
	mov.b64 	{%r55, %temp}, %fd386;
	}
	mov.f64 	%fd387, 0dC338000000000000;
	add.rn.f64 	%fd388, %fd386, %fd387;
	fma.rn.f64 	%fd389, %fd388, 0dBFE62E42FEFA39EF, %fd71;
	fma.rn.f64 	%fd390, %fd388, 0dBC7ABC9E3B39803F, %fd389;
	fma.rn.f64 	%fd391, %fd390, 0d3E5ADE1569CE2BDF, 0d3E928AF3FCA213EA;
	fma.rn.f64 	%fd392, %fd391, %fd390, 0d3EC71DEE62401315;
	fma.rn.f64 	%fd393, %fd392, %fd390, 0d3EFA01997C89EB71;
	fma.rn.f64 	%fd394, %fd393, %fd390, 0d3F2A01A014761F65;
	fma.rn.f64 	%fd395, %fd394, %fd390, 0d3F56C16C1852B7AF;
	fma.rn.f64 	%fd396, %fd395, %fd390, 0d3F81111111122322;
	fma.rn.f64 	%fd397, %fd396, %fd390, 0d3FA55555555502A1;
	fma.rn.f64 	%fd398, %fd397, %fd390, 0d3FC5555555555511;
	fma.rn.f64 	%fd399, %fd398, %fd390, 0d3FE000000000000B;
	fma.rn.f64 	%fd400, %fd399, %fd390, 0d3FF0000000000000;
	fma.rn.f64 	%fd401, %fd400, %fd390, 0d3FF0000000000000;
	{
	.reg .b32 %temp; 
	mov.b64 	{%r56, %temp}, %fd401;
	}
	{
	.reg .b32 %temp; 
	mov.b64 	{%temp, %r57}, %fd401;
	}
	shl.b32 	%r264, %r55, 20;
	add.s32 	%r265, %r264, %r57;
	mov.b64 	%fd951, {%r56, %r265};
	{
	.reg .b32 %temp; 
	mov.b64 	{%temp, %r266}, %fd71;
	}
	mov.b32 	%f108, %r266;
	abs.f32 	%f39, %f108;
	setp.lt.f32 	%p32, %f39, 0f4086232B;
	@%p32 bra 	$L__BB15_63;
	setp.lt.f64 	%p33, %fd71, 0d0000000000000000;
	add.f64 	%fd402, %fd71, 0d7FF0000000000000;
	selp.f64 	%fd951, 0d0000000000000000, %fd402, %p33;
	setp.geu.f32 	%p34, %f39, 0f40874800;
	@%p34 bra 	$L__BB15_63;
	shr.u32 	%r267, %r55, 31;
	add.s32 	%r268, %r55, %r267;
	shr.s32 	%r269, %r268, 1;
	shl.b32 	%r270, %r269, 20;
	add.s32 	%r271, %r57, %r270;
	mov.b64 	%fd403, {%r56, %r271};
	sub.s32 	%r272, %r55, %r269;
	shl.b32 	%r273, %r272, 20;
	add.s32 	%r274, %r273, 1072693248;
	mov.b32 	%r275, 0;
	mov.b64 	%fd404, {%r275, %r274};
	mul.f64 	%fd951, %fd404, %fd403;
$L__BB15_63:
	cvt.rn.f32.f64 	%f40, %fd951;
	ld.global.f64 	%fd76, [%rd8+22528];
	fma.rn.f64 	%fd405, %fd76, 0d3FF71547652B82FE, 0d4338000000000000;
	{
	.reg .b32 %temp; 
	mov.b64 	{%r58, %temp}, %fd405;
	}
	mov.f64 	%fd406, 0dC338000000000000;
	add.rn.f64 	%fd407, %fd405, %fd406;
	fma.rn.f64 	%fd408, %fd407, 0dBFE62E42FEFA39EF, %fd76;
	fma.rn.f64 	%fd409, %fd407, 0dBC7ABC9E3B39803F, %fd408;
	fma.rn.f64 	%fd410, %fd409, 0d3E5ADE1569CE2BDF, 0d3E928AF3FCA213EA;
	fma.rn.f64 	%fd411, %fd410, %fd409, 0d3EC71DEE62401315;
	fma.rn.f64 	%fd412, %fd411, %fd409, 0d3EFA01997C89EB71;
	fma.rn.f64 	%fd413, %fd412, %fd409, 0d3F2A01A014761F65;
	fma.rn.f64 	%fd414, %fd413, %fd409, 0d3F56C16C1852B7AF;
	fma.rn.f64 	%fd415, %fd414, %fd409, 0d3F81111111122322;
	fma.rn.f64 	%fd416, %fd415, %fd409, 0d3FA55555555502A1;
	fma.rn.f64 	%fd417, %fd416, %fd409, 0d3FC5555555555511;
	fma.rn.f64 	%fd418, %fd417, %fd409, 0d3FE000000000000B;
	fma.rn.f64 	%fd419, %fd418, %fd409, 0d3FF0000000000000;
	fma.rn.f64 	%fd420, %fd419, %fd409, 0d3FF0000000000000;
	{
	.reg .b32 %temp; 
	mov.b64 	{%r59, %temp}, %fd420;
	}
	{
	.reg .b32 %temp; 
	mov.b64 	{%temp, %r60}, %fd420;
	}
	shl.b32 	%r276, %r58, 20;
	add.s32 	%r277, %r276, %r60;
	mov.b64 	%fd952, {%r59, %r277};
	{
	.reg .b32 %temp; 
	mov.b64 	{%temp, %r278}, %fd76;
	}
	mov.b32 	%f109, %r278;
	abs.f32 	%f41, %f109;
	setp.lt.f32 	%p35, %f41, 0f4086232B;
	@%p35 bra 	$L__BB15_66;
	setp.lt.f64 	%p36, %fd76, 0d0000000000000000;
	add.f64 	%fd421, %fd76, 0d7FF0000000000000;
	selp.f64 	%fd952, 0d0000000000000000, %fd421, %p36;
	setp.geu.f32 	%p37, %f41, 0f40874800;
	@%p37 bra 	$L__BB15_66;
	shr.u32 	%r279, %r58, 31;
	add.s32 	%r280, %r58, %r279;
	shr.s32 	%r281, %r280, 1;
	shl.b32 	%r282, %r281, 20;
	add.s32 	%r283, %r60, %r282;
	mov.b64 	%fd422, {%r59, %r283};
	sub.s32 	%r284, %r58, %r281;
	shl.b32 	%r285, %r284, 20;
	add.s32 	%r286, %r285, 1072693248;
	mov.b32 	%r287, 0;
	mov.b64 	%fd423, {%r287, %r286};
	mul.f64 	%fd952, %fd423, %fd422;
$L__BB15_66:
	cvt.rn.f32.f64 	%f42, %fd952;
	ld.global.f64 	%fd81, [%rd8+24576];
	fma.rn.f64 	%fd424, %fd81, 0d3FF71547652B82FE, 0d4338000000000000;
	{
	.reg .b32 %temp; 
	mov.b64 	{%r61, %temp}, %fd424;
	}
	mov.f64 	%fd425, 0dC338000000000000;
	add.rn.f64 	%fd426, %fd424, %fd425;
	fma.rn.f64 	%fd427, %fd426, 0dBFE62E42FEFA39EF, %fd81;
	fma.rn.f64 	%fd428, %fd426, 0dBC7ABC9E3B39803F, %fd427;
	fma.rn.f64 	%fd429, %fd428, 0d3E5ADE1569CE2BDF, 0d3E928AF3FCA213EA;
	fma.rn.f64 	%fd430, %fd429, %fd428, 0d3EC71DEE62401315;
	fma.rn.f64 	%fd431, %fd430, %fd428, 0d3EFA01997C89EB71;
	fma.rn.f64 	%fd432, %fd431, %fd428, 0d3F2A01A014761F65;
	fma.rn.f64 	%fd433, %fd432, %fd428, 0d3F56C16C1852B7AF;
	fma.rn.f64 	%fd434, %fd433, %fd428, 0d3F81111111122322;
	fma.rn.f64 	%fd435, %fd434, %fd428, 0d3FA55555555502A1;
	fma.rn.f64 	%fd436, %fd435, %fd428, 0d3FC5555555555511;
	fma.rn.f64 	%fd437, %fd436, %fd428, 0d3FE000000000000B;
	fma.rn.f64 	%fd438, %fd437, %fd428, 0d3FF0000000000000;
	fma.rn.f64 	%fd439, %fd438, %fd428, 0d3FF0000000000000;
	{
	.reg .b32 %temp; 
	mov.b64 	{%r62, %temp}, %fd439;
	}
	{
	.reg .b32 %temp; 
	mov.b64 	{%temp, %r63}, %fd439;
	}
	shl.b32 	%r288, %r61, 20;
	add.s32 	%r289, %r288, %r63;
	mov.b64 	%fd953, {%r62, %r289};
	{
	.reg .b32 %temp; 
	mov.b64 	{%temp, %r290}, %fd81;
	}
	mov.b32 	%f110, %r290;
	abs.f32 	%f43, %f110;
	setp.lt.f32 	%p38, %f43, 0f4086232B;
	@%p38 bra 	$L__BB15_69;
	setp.lt.f64 	%p39, %fd81, 0d0000000000000000;
	add.f64 	%fd440, %fd81, 0d7FF0000000000000;
	selp.f64 	%fd953, 0d0000000000000000, %fd440, %p39;
	setp.geu.f32 	%p40, %f43, 0f40874800;
	@%p40 bra 	$L__BB15_69;
	shr.u32 	%r291, %r61, 31;
	add.s32 	%r292, %r61, %r291;
	shr.s32 	%r293, %r292, 1;
	shl.b32 	%r294, %r293, 20;
	add.s32 	%r295, %r63, %r294;
	mov.b64 	%fd441, {%r62, %r295};
	sub.s32 	%r296, %r61, %r293;
	shl.b32 	%r297, %r296, 20;
	add.s32 	%r298, %r297, 1072693248;
	mov.b32 	%r299, 0;
	mov.b64 	%fd442, {%r299, %r298};
	mul.f64 	%fd953, %fd442, %fd441;
$L__BB15_69:
	cvt.rn.f32.f64 	%f44, %fd953;
	ld.global.f64 	%fd86, [%rd8+26624];
	fma.rn.f64 	%fd443, %fd86, 0d3FF71547652B82FE, 0d4338000000000000;
	{
	.reg .b32 %temp; 
	mov.b64 	{%r64, %temp}, %fd443;
	}
	mov.f64 	%fd444, 0dC338000000000000;
	add.rn.f64 	%fd445, %fd443, %fd444;
	fma.rn.f64 	%fd446, %fd445, 0dBFE62E42FEFA39EF, %fd86;
	fma.rn.f64 	%fd447, %fd445, 0dBC7ABC9E3B39803F, %fd446;
	fma.rn.f64 	%fd448, %fd447, 0d3E5ADE1569CE2BDF, 0d3E928AF3FCA213EA;
	fma.rn.f64 	%fd449, %fd448, %fd447, 0d3EC71DEE62401315;
	fma.rn.f64 	%fd450, %fd449, %fd447, 0d3EFA01997C89EB71;
	fma.rn.f64 	%fd451, %fd450, %fd447, 0d3F2A01A014761F65;
	fma.rn.f64 	%fd452, %fd451, %fd447, 0d3F56C16C1852B7AF;
	fma.rn.f64 	%fd453, %fd452, %fd447, 0d3F81111111122322;
	fma.rn.f64 	%fd454, %fd453, %fd447, 0d3FA55555555502A1;
	fma.rn.f64 	%fd455, %fd454, %fd447, 0d3FC5555555555511;
	fma.rn.f64 	%fd456, %fd455, %fd447, 0d3FE000000000000B;
	fma.rn.f64 	%fd457, %fd456, %fd447, 0d3FF0000000000000;
	fma.rn.f64 	%fd458, %fd457, %fd447, 0d3FF0000000000000;
	{
	.reg .b32 %temp; 
	mov.b64 	{%r65, %temp}, %fd458;
	}
	{
	.reg .b32 %temp; 
	mov.b64 	{%temp, %r66}, %fd458;
	}
	shl.b32 	%r300, %r64, 20;
	add.s32 	%r301, %r300, %r66;
	mov.b64 	%fd954, {%r65, %r301};
	{
	.reg .b32 %temp; 
	mov.b64 	{%temp, %r302}, %fd86;
	}
	mov.b32 	%f111, %r302;
	abs.f32 	%f45, %f111;
	setp.lt.f32 	%p41, %f45, 0f4086232B;
	@%p41 bra 	$L__BB15_72;
	setp.lt.f64 	%p42, %fd86, 0d0000000000000000;
	add.f64 	%fd459, %fd86, 0d7FF0000000000000;
	selp.f64 	%fd954, 0d0000000000000000, %fd459, %p42;
	setp.geu.f32 	%p43, %f45, 0f40874800;
	@%p43 bra 	$L__BB15_72;
	shr.u32 	%r303, %r64, 31;
	add.s32 	%r304, %r64, %r303;
	shr.s32 	%r305, %r304, 1;
	shl.b32 	%r306, %r305, 20;
	add.s32 	%r307, %r66, %r306;
	mov.b64 	%fd460, {%r65, %r307};
	sub.s32 	%r308, %r64, %r305;
	shl.b32 	%r309, %r308, 20;
	add.s32 	%r310, %r309, 1072693248;
	mov.b32 	%r311, 0;
	mov.b64 	%fd461, {%r311, %r310};
	mul.f64 	%fd954, %fd461, %fd460;
$L__BB15_72:
	cvt.rn.f32.f64 	%f46, %fd954;
	ld.global.f64 	%fd91, [%rd8+28672];
	fma.rn.f64 	%fd462, %fd91, 0d3FF71547652B82FE, 0d4338000000000000;
	{
	.reg .b32 %temp; 
	mov.b64 	{%r67, %temp}, %fd462;
	}
	mov.f64 	%fd463, 0dC338000000000000;
	add.rn.f64 	%fd464, %fd462, %fd463;
	fma.rn.f64 	%fd465, %fd464, 0dBFE62E42FEFA39EF, %fd91;
	fma.rn.f64 	%fd466, %fd464, 0dBC7ABC9E3B39803F, %fd465;
	fma.rn.f64 	%fd467, %fd466, 0d3E5ADE1569CE2BDF, 0d3E928AF3FCA213EA;
	fma.rn.f64 	%fd468, %fd467, %fd466, 0d3EC71DEE62401315;
	fma.rn.f64 	%fd469, %fd468, %fd466, 0d3EFA01997C89EB71;
	fma.rn.f64 	%fd470, %fd469, %fd466, 0d3F2A01A014761F65;
	fma.rn.f64 	%fd471, %fd470, %fd466, 0d3F56C16C1852B7AF;
	fma.rn.f64 	%fd472, %fd471, %fd466, 0d3F81111111122322;
	fma.rn.f64 	%fd473, %fd472, %fd466, 0d3FA55555555502A1;
	fma.rn.f64 	%fd474, %fd473, %fd466, 0d3FC5555555555511;
	fma.rn.f64 	%fd475, %fd474, %fd466, 0d3FE000000000000B;
	fma.rn.f64 	%fd476, %fd475, %fd466, 0d3FF0000000000000;
	fma.rn.f64 	%fd477, %fd476, %fd466, 0d3FF0000000000000;
	{
	.reg .b32 %temp; 
	mov.b64 	{%r68, %temp}, %fd477;
	}
	{
	.reg .b32 %temp; 
	mov.b64 	{%temp, %r69}, %fd477;
	}
	shl.b32 	%r312, %r67, 20;
	add.s32 	%r313, %r312, %r69;
	mov.b64 	%fd955, {%r68, %r313};
	{
	.reg .b32 %temp; 
	mov.b64 	{%temp, %r314}, %fd91;
	}
	mov.b32 	%f112, %r314;
	abs.f32 	%f47, %f112;
	setp.lt.f32 	%p44, %f47, 0f4086232B;
	@%p44 bra 	$L__BB15_75;
	setp.lt.f64 	%p45, %fd91, 0d0000000000000000;
	add.f64 	%fd478, %fd91, 0d7FF0000000000000;
	selp.f64 	%fd955, 0d0000000000000000, %fd478, %p45;
	setp.geu.f32 	%p46, %f47, 0f40874800;
	@%p46 bra 	$L__BB15_75;
	shr.u32 	%r315, %r67, 31;
	add.s32 	%r316, %r67, %r315;
	shr.s32 	%r317, %r316, 1;
	shl.b32 	%r318, %r317, 20;
	add.s32 	%r319, %r69, %r318;
	mov.b64 	%fd479, {%r68, %r319};
	sub.s32 	%r320, %r67, %r317;
	shl.b32 	%r321, %r320, 20;
	add.s32 	%r322, %r321, 1072693248;
	mov.b32 	%r323, 0;
	mov.b64 	%fd480, {%r323, %r322};
	mul.f64 	%fd955, %fd480, %fd479;
$L__BB15_75:
	cvt.rn.f32.f64 	%f48, %fd955;
	ld.global.f64 	%fd96, [%rd8+30720];
	fma.rn.f64 	%fd481, %fd96, 0d3FF71547652B82FE, 0d4338000000000000;
	{
	.reg .b32 %temp; 
	mov.b64 	{%r70, %temp}, %fd481;
	}
	mov.f64 	%fd482, 0dC338000000000000;
	add.rn.f64 	%fd483, %fd481, %fd482;
	fma.rn.f64 	%fd484, %fd483, 0dBFE62E42FEFA39EF, %fd96;
	fma.rn.f64 	%fd485, %fd483, 0dBC7ABC9E3B39803F, %fd484;
	fma.rn.f64 	%fd486, %fd485, 0d3E5ADE1569CE2BDF, 0d3E928AF3FCA213EA;
	fma.rn.f64 	%fd487, %fd486, %fd485, 0d3EC71DEE62401315;
	fma.rn.f64 	%fd488, %fd487, %fd485, 0d3EFA01997C89EB71;
	fma.rn.f64 	%fd489, %fd488, %fd485, 0d3F2A01A014761F65;
	fma.rn.f64 	%fd490, %fd489, %fd485, 0d3F56C16C1852B7AF;
	fma.rn.f64 	%fd491, %fd490, %fd485, 0d3F81111111122322;
	fma.rn.f64 	%fd492, %fd491, %fd485, 0d3FA55555555502A1;
	fma.rn.f64 	%fd493, %fd492, %fd485, 0d3FC5555555555511;
	fma.rn.f64 	%fd494, %fd493, %fd485, 0d3FE000000000000B;
	fma.rn.f64 	%fd495, %fd494, %fd485, 0d3FF0000000000000;
	fma.rn.f64 	%fd496, %fd495, %fd485, 0d3FF0000000000000;
	{
	.reg .b32 %temp; 
	mov.b64 	{%r71, %temp}, %fd496;
	}
	{
	.reg .b32 %temp; 
	mov.b64 	{%temp, %r72}, %fd496;
	}
	shl.b32 	%r324, %r70, 20;
	add.s32 	%r325, %r324, %r72;
	mov.b64 	%fd956, {%r71, %r325};
	{
	.reg .b32 %temp; 
	mov.b64 	{%temp, %r326}, %fd96;
	}
	mov.b32 	%f113, %r326;
	abs.f32 	%f49, %f113;
	setp.lt.f32 	%p47, %f49, 0f4086232B;
	@%p47 bra 	$L__BB15_78;
	setp.lt.f64 	%p48, %fd96, 0d0000000000000000;
	add.f64 	%fd497, %fd96, 0d7FF0000000000000;
	selp.f64 	%fd956, 0d0000000000000000, %fd497, %p48;
	setp.geu.f32 	%p49, %f49, 0f40874800;
	@%p49 bra 	$L__BB15_78;
	shr.u32 	%r327, %r70, 31;
	add.s32 	%r328, %r70, %r327;
	shr.s32 	%r329, %r328, 1;
	shl.b32 	%r330, %r329, 20;
	add.s32 	%r331, %r72, %r330;
	mov.b64 	%fd498, {%r71, %r331};
	sub.s32 	%r332, %r70, %r329;
	shl.b32 	%r333, %r332, 20;
	add.s32 	%r334, %r333, 1072693248;
	mov.b32 	%r335, 0;
	mov.b64 	%fd499, {%r335, %r334};
	mul.f64 	%fd956, %fd499, %fd498;
$L__BB15_78:
	cvt.rn.f32.f64 	%f114, %fd956;
	add.f32 	%f115, %f20, %f22;
	add.f32 	%f116, %f24, %f26;
	add.f32 	%f117, %f28, %f30;
	add.f32 	%f118, %f32, %f34;
	add.f32 	%f119, %f36, %f38;
	add.f32 	%f120, %f40, %f42;
	add.f32 	%f121, %f44, %f46;
	add.f32 	%f122, %f48, %f114;
	add.f32 	%f123, %f115, %f116;
	add.f32 	%f124, %f117, %f118;
	add.f32 	%f125, %f119, %f120;
	add.f32 	%f126, %f121, %f122;
	add.f32 	%f127, %f123, %f124;
	add.f32 	%f128, %f125, %f126;
	add.f32 	%f272, %f127, %f128;
	shl.b32 	%r336, %r140, 12;
	cvt.s64.s32 	%rd9, %r336;
	setp.lt.u64 	%p50, %rd4, %rd9;
	@%p50 bra 	$L__BB15_146;
	add.s64 	%rd58, %rd3, %rd9;
	mov.b32 	%r737, 0;
	cvt.u64.u32 	%rd13, %r24;
	mov.u64 	%rd59, %rd3;
$L__BB15_80:
	add.s64 	%rd59, %rd59, %rd9;
	add.s64 	%rd31, %rd25, -4096;
	setp.gt.u64 	%p51, %rd59, %rd31;
	@%p51 bra 	$L__BB15_130;
	add.s64 	%rd32, %rd59, %rd13;
	shl.b64 	%rd33, %rd32, 3;
	add.s64 	%rd16, %rd2, %rd33;
	ld.global.f64 	%fd101, [%rd16];
	fma.rn.f64 	%fd500, %fd101, 0d3FF71547652B82FE, 0d4338000000000000;
	{
	.reg .b32 %temp; 
	mov.b64 	{%r74, %temp}, %fd500;
	}
	mov.f64 	%fd501, 0dC338000000000000;
	add.rn.f64 	%fd502, %fd500, %fd501;
	fma.rn.f64 	%fd503, %fd502, 0dBFE62E42FEFA39EF, %fd101;
	fma.rn.f64 	%fd504, %fd502, 0dBC7ABC9E3B39803F, %fd503;
	fma.rn.f64 	%fd505, %fd504, 0d3E5ADE1569CE2BDF, 0d3E928AF3FCA213EA;
	fma.rn.f64 	%fd506, %fd505, %fd504, 0d3EC71DEE62401315;
	fma.rn.f64 	%fd507, %fd506, %fd504, 0d3EFA01997C89EB71;
	fma.rn.f64 	%fd508, %fd507, %fd504, 0d3F2A01A014761F65;
	fma.rn.f64 	%fd509, %fd508, %fd504, 0d3F56C16C1852B7AF;
	fma.rn.f64 	%fd510, %fd509, %fd504, 0d3F81111111122322;
	fma.rn.f64 	%fd511, %fd510, %fd504, 0d3FA55555555502A1;
	fma.rn.f64 	%fd512, %fd511, %fd504, 0d3FC5555555555511;
	fma.rn.f64 	%fd513, %fd512, %fd504, 0d3FE000000000000B;
	fma.rn.f64 	%fd514, %fd513, %fd504, 0d3FF0000000000000;
	fma.rn.f64 	%fd515, %fd514, %fd504, 0d3FF0000000000000;
	{
	.reg .b32 %temp; 
	mov.b64 	{%r75, %temp}, %fd515;
	}
	{
	.reg .b32 %temp; 
	mov.b64 	{%temp, %r76}, %fd515;
	}
	shl.b32 	%r339, %r74, 20;
	add.s32 	%r340, %r339, %r76;
	mov.b64 	%fd957, {%r75, %r340};
	{
	.reg .b32 %temp; 
	mov.b64 	{%temp, %r341}, %fd101;
	}
	mov.b32 	%f129, %r341;
	abs.f32 	%f52, %f129;
	setp.lt.f32 	%p52, %f52, 0f4086232B;
	@%p52 bra 	$L__BB15_84;
	setp.lt.f64 	%p53, %fd101, 0d0000000000000000;
	add.f64 	%fd516, %fd101, 0d7FF0000000000000;
	selp.f64 	%fd957, 0d0000000000000000, %fd516, %p53;
	setp.geu.f32 	%p54, %f52, 0f40874800;
	@%p54 bra 	$L__BB15_84;
	shr.u32 	%r342, %r74, 31;
	add.s32 	%r343, %r74, %r342;
	shr.s32 	%r344, %r343, 1;
	shl.b32 	%r345, %r344, 20;
	add.s32 	%r346, %r76, %r345;
	mov.b64 	%fd517, {%r75, %r346};
	sub.s32 	%r347, %r74, %r344;
	shl.b32 	%r348, %r347, 20;
	add.s32 	%r349, %r348, 1072693248;
	mov.b32 	%r350, 0;
	mov.b64 	%fd518, {%r350, %r349};
	mul.f64 	%fd957, %fd518, %fd517;
$L__BB15_84:
	cvt.rn.f32.f64 	%f53, %fd957;
	ld.global.f64 	%fd106, [%rd16+2048];
	fma.rn.f64 	%fd519, %fd106, 0d3FF71547652B82FE, 0d4338000000000000;
	{
	.reg .b32 %temp; 
	mov.b64 	{%r77, %temp}, %fd519;
	}
	mov.f64 	%fd520, 0dC338000000000000;
	add.rn.f64 	%fd521, %fd519, %fd520;
	fma.rn.f64 	%fd522, %fd521, 0dBFE62E42FEFA39EF, %fd106;
	fma.rn.f64 	%fd523, %fd521, 0dBC7ABC9E3B39803F, %fd522;
	fma.rn.f64 	%fd524, %fd523, 0d3E5ADE1569CE2BDF, 0d3E928AF3FCA213EA;
	fma.rn.f64 	%fd525, %fd524, %fd523, 0d3EC71DEE62401315;
	fma.rn.f64 	%fd526, %fd525, %fd523, 0d3EFA01997C89EB71;
	fma.rn.f64 	%fd527, %fd526, %fd523, 0d3F2A01A014761F65;
	fma.rn.f64 	%fd528, %fd527, %fd523, 0d3F56C16C1852B7AF;
	fma.rn.f64 	%fd529, %fd528, %fd523, 0d3F81111111122322;
	fma.rn.f64 	%fd530, %fd529, %fd523, 0d3FA55555555502A1;
	fma.rn.f64 	%fd531, %fd530, %fd523, 0d3FC5555555555511;
	fma.rn.f64 	%fd532, %fd531, %fd523, 0d3FE000000000000B;
	fma.rn.f64 	%fd533, %fd532, %fd523, 0d3FF0000000000000;
	fma.rn.f64 	%fd534, %fd533, %fd523, 0d3FF0000000000000;
	{
	.reg .b32 %temp; 
	mov.b64 	{%r78, %temp}, %fd534;
	}
	{
	.reg .b32 %temp; 
	mov.b64 	{%temp, %r79}, %fd534;
	}
	shl.b32 	%r351, %r77, 20;
	add.s32 	%r352, %r351, %r79;
	mov.b64 	%fd958, {%r78, %r352};
	{
	.reg .b32 %temp; 
	mov.b64 	{%temp, %r353}, %fd106;
	}
	mov.b32 	%f130, %r353;
	abs.f32 	%f54, %f130;
	setp.lt.f32 	%p55, %f54, 0f4086232B;
	@%p55 bra 	$L__BB15_87;
	setp.lt.f64 	%p56, %fd106, 0d0000000000000000;
	add.f64 	%fd535, %fd106, 0d7FF0000000000000;
	selp.f64 	%fd958, 0d0000000000000000, %fd535, %p56;
	setp.geu.f32 	%p57, %f54, 0f40874800;
	@%p57 bra 	$L__BB15_87;
	shr.u32 	%r354, %r77, 31;
	add.s32 	%r355, %r77, %r354;
	shr.s32 	%r356, %r355, 1;
	shl.b32 	%r357, %r356, 20;
	add.s32 	%r358, %r79, %r357;
	mov.b64 	%fd536, {%r78, %r358};
	sub.s32 	%r359, %r77, %r356;
	shl.b32 	%r360, %r359, 20;
	add.s32 	%r361, %r360, 1072693248;
	mov.b32 	%r362, 0;
	mov.b64 	%fd537, {%r362, %r361};
	mul.f64 	%fd958, %fd537, %fd536;
$L__BB15_87:
	cvt.rn.f32.f64 	%f55, %fd958;
	ld.global.f64 	%fd111, [%rd16+4096];
	fma.rn.f64 	%fd538, %fd111, 0d3FF71547652B82FE, 0d4338000000000000;
	{
	.reg .b32 %temp; 
	mov.b64 	{%r80, %temp}, %fd538;
	}
	mov.f64 	%fd539, 0dC338000000000000;
	add.rn.f64 	%fd540, %fd538, %fd539;
	fma.rn.f64 	%fd541, %fd540, 0dBFE62E42FEFA39EF, %fd111;
	fma.rn.f64 	%fd542, %fd540, 0dBC7ABC9E3B39803F, %fd541;
	fma.rn.f64 	%fd543, %fd542, 0d3E5ADE1569CE2BDF, 0d3E928AF3FCA213EA;
	fma.rn.f64 	%fd544, %fd543, %fd542, 0d3EC71DEE62401315;
	fma.rn.f64 	%fd545, %fd544, %fd542, 0d3EFA01997C89EB71;
	fma.rn.f64 	%fd546, %fd545, %fd542, 0d3F2A01A014761F65;
	fma.rn.f64 	%fd547, %fd546, %fd542, 0d3F56C16C1852B7AF;
	fma.rn.f64 	%fd548, %fd547, %fd542, 0d3F81111111122322;
	fma.rn.f64 	%fd549, %fd548, %fd542, 0d3FA55555555502A1;
	fma.rn.f64 	%fd550, %fd549, %fd542, 0d3FC5555555555511;
	fma.rn.f64 	%fd551, %fd550, %fd542, 0d3FE000000000000B;
	fma.rn.f64 	%fd552, %fd551, %fd542, 0d3FF0000000000000;
	fma.rn.f64 	%fd553, %fd552, %fd542, 0d3FF0000000000000;
	{
	.reg .b32 %temp; 
	mov.b64 	{%r81, %temp}, %fd553;
	}
	{
	.reg .b32 %temp; 
	mov.b64 	{%temp, %r82}, %fd553;
	}
	shl.b32 	%r363, %r80, 20;
	add.s32 	%r364, %r363, %r82;
	mov.b64 	%fd959, {%r81, %r364};
	{
	.reg .b32 %temp; 
	mov.b64 	{%temp, %r365}, %fd111;
	}
	mov.b32 	%f131, %r365;
	abs.f32 	%f56, %f131;
	setp.lt.f32 	%p58, %f56, 0f4086232B;
	@%p58 bra 	$L__BB15_90;
	setp.lt.f64 	%p59, %fd111, 0d0000000000000000;
	add.f64 	%fd554, %fd111, 0d7FF0000000000000;
	selp.f64 	%fd959, 0d0000000000000000, %fd554, %p59;
	setp.geu.f32 	%p60, %f56, 0f40874800;
	@%p60 bra 	$L__BB15_90;
	shr.u32 	%r366, %r80, 31;
	add.s32 	%r367, %r80, %r366;
	shr.s32 	%r368, %r367, 1;
	shl.b32 	%r369, %r368, 20;
	add.s32 	%r370, %r82, %r369;
	mov.b64 	%fd555, {%r81, %r370};
	sub.s32 	%r371, %r80, %r368;
	shl.b32 	%r372, %r371, 20;
	add.s32 	%r373, %r372, 1072693248;
	mov.b32 	%r374, 0;
	mov.b64 	%fd556, {%r374, %r373};
	mul.f64 	%fd959, %fd556, %fd555;
$L__BB15_90:
	cvt.rn.f32.f64 	%f57, %fd959;
	ld.global.f64 	%fd116, [%rd16+6144];
	fma.rn.f64 	%fd557, %fd116, 0d3FF71547652B82FE, 0d4338000000000000;
	{
	.reg .b32 %temp; 
	mov.b64 	{%r83, %temp}, %fd557;
	}
	mov.f64 	%fd558, 0dC338000000000000;
	add.rn.f64 	%fd559, %fd557, %fd558;
	fma.rn.f64 	%fd560, %fd559, 0dBFE62E42FEFA39EF, %fd116;
	fma.rn.f64 	%fd561, %fd559, 0dBC7ABC9E3B39803F, %fd560;
	fma.rn.f64 	%fd562, %fd561, 0d3E5ADE1569CE2BDF, 0d3E928AF3FCA213EA;
	fma.rn.f64 	%fd563, %fd562, %fd561, 0d3EC71DEE62401315;
	fma.rn.f64 	%fd564, %fd563, %fd561, 0d3EFA01997C89EB71;
	fma.rn.f64 	%fd565, %fd564, %fd561, 0d3F2A01A014761F65;
	fma.rn.f64 	%fd566, %fd565, %fd561, 0d3F56C16C1852B7AF;
	fma.rn.f64 	%fd567, %fd566, %fd561, 0d3F81111111122322;
	fma.rn.f64 	%fd568, %fd567, %fd561, 0d3FA55555555502A1;
	fma.rn.f64 	%fd569, %fd568, %fd561, 0d3FC5555555555511;
	fma.rn.f64 	%fd570, %fd569, %fd561, 0d3FE000000000000B;
	fma.rn.f64 	%fd571, %fd570, %fd561, 0d3FF0000000000000;
	fma.rn.f64 	%fd572, %fd571, %fd561, 0d3FF0000000000000;
	{
	.reg .b32 %temp; 
	mov.b64 	{%r84, %temp}, %fd572;
	}
	{
	.reg .b32 %temp; 
	mov.b64 	{%temp, %r85}, %fd572;
	}
	shl.b32 	%r375, %r83, 20;
	add.s32 	%r376, %r375, %r85;
	mov.b64 	%fd960, {%r84, %r376};
	{
	.reg .b32 %temp; 
	mov.b64 	{%temp, %r377}, %fd116;
	}
	mov.b32 	%f132, %r377;
	abs.f32 	%f58, %f132;
	setp.lt.f32 	%p61, %f58, 0f4086232B;
	@%p61 bra 	$L__BB15_93;
	setp.lt.f64 	%p62, %fd116, 0d0000000000000000;
	add.f64 	%fd573, %fd116, 0d7FF0000000000000;
	selp.f64 	%fd960, 0d0000000000000000, %fd573, %p62;
	setp.geu.f32 	%p63, %f58, 0f40874800;
	@%p63 bra 	$L__BB15_93;
	shr.u32 	%r378, %r83, 31;
	add.s32 	%r379, %r83, %r378;
	shr.s32 	%r380, %r379, 1;
	shl.b32 	%r381, %r380, 20;
	add.s32 	%r382, %r85, %r381;
	mov.b64 	%fd574, {%r84, %r382};
	sub.s32 	%r383, %r83, %r380;
	shl.b32 	%r384, %r383, 20;
	add.s32 	%r385, %r384, 1072693248;
	mov.b32 	%r386, 0;
	mov.b64 	%fd575, {%r386, %r385};
	mul.f64 	%fd960, %fd575, %fd574;
$L__BB15_93:
	cvt.rn.f32.f64 	%f59, %fd960;
	ld.global.f64 	%fd121, [%rd16+8192];
	fma.rn.f64 	%fd576, %fd121, 0d3FF71547652B82FE, 0d4338000000000000;
	{
	.reg .b32 %temp; 
	mov.b64 	{%r86, %temp}, %fd576;
	}
	mov.f64 	%fd577, 0dC338000000000000;
	add.rn.f64 	%fd578, %fd576, %fd577;
	fma.rn.f64 	%fd579, %fd578, 0dBFE62E42FEFA39EF, %fd121;
	fma.rn.f64 	%fd580, %fd578, 0dBC7ABC9E3B39803F, %fd579;
	fma.rn.f64 	%fd581, %fd580, 0d3E5ADE1569CE2BDF, 0d3E928AF3FCA213EA;
	fma.rn.f64 	%fd582, %fd581, %fd580, 0d3EC71DEE62401315;
	fma.rn.f64 	%fd583, %fd582, %fd580, 0d3EFA01997C89EB71;
	fma.rn.f64 	%fd584, %fd583, %fd580, 0d3F2A01A014761F65;
	fma.rn.f64 	%fd585, %fd584, %fd580, 0d3F56C16C1852B7AF;
	fma.rn.f64 	%fd586, %fd585, %fd580, 0d3F81111111122322;
	fma.rn.f64 	%fd587, %fd586, %fd580, 0d3FA55555555502A1;
	fma.rn.f64 	%fd588, %fd587, %fd580, 0d3FC5555555555511;
	fma.rn.f64 	%fd589, %fd588, %fd580, 0d3FE000000000000B;
	fma.rn.f64 	%fd590, %fd589, %fd580, 0d3FF0000000000000;
	fma.rn.f64 	%fd591, %fd590, %fd580, 0d3FF0000000000000;
	{
	.reg .b32 %temp; 
	mov.b64 	{%r87, %temp}, %fd591;
	}
	{
	.reg .b32 %temp; 
	mov.b64 	{%temp, %r88}, %fd591;
	}
	shl.b32 	%r387, %r86, 20;
	add.s32 	%r388, %r387, %r88;
	mov.b64 	%fd961, {%r87, %r388};
	{
	.reg .b32 %temp; 
	mov.b64 	{%temp, %r389}, %fd121;
	}
	mov.b32 	%f133, %r389;
	abs.f32 	%f60, %f133;
	setp.lt.f32 	%p64, %f60, 0f4086232B;
	@%p64 bra 	$L__BB15_96;
	setp.lt.f64 	%p65, %fd121, 0d0000000000000000;
	add.f64 	%fd592, %fd121, 0d7FF0000000000000;
	selp.f64 	%fd961, 0d0000000000000000, %fd592, %p65;
	setp.geu.f32 	%p66, %f60, 0f40874800;
	@%p66 bra 	$L__BB15_96;
	shr.u32 	%r390, %r86, 31;
	add.s32 	%r391, %r86, %r390;
	shr.s32 	%r392, %r391, 1;
	shl.b32 	%r393, %r392, 20;
	add.s32 	%r394, %r88, %r393;
	mov.b64 	%fd593, {%r87, %r394};
	sub.s32 	%r395, %r86, %r392;
	shl.b32 	%r396, %r395, 20;
	add.s32 	%r397, %r396, 1072693248;
	mov.b32 	%r398, 0;
	mov.b64 	%fd594, {%r398, %r397};
	mul.f64 	%fd961, %fd594, %fd593;
$L__BB15_96:
	cvt.rn.f32.f64 	%f61, %fd961;
	ld.global.f64 	%fd126, [%rd16+10240];
	fma.rn.f64 	%fd595, %fd126, 0d3FF71547652B82FE, 0d4338000000000000;
	{
	.reg .b32 %temp; 
	mov.b64 	{%r89, %temp}, %fd595;
	}
	mov.f64 	%fd596, 0dC338000000000000;
	add.rn.f64 	%fd597, %fd595, %fd596;
	fma.rn.f64 	%fd598, %fd597, 0dBFE62E42FEFA39EF, %fd126;
	fma.rn.f64 	%fd599, %fd597, 0dBC7ABC9E3B39803F, %fd598;
	fma.rn.f64 	%fd600, %fd599, 0d3E5ADE1569CE2BDF, 0d3E928AF3FCA213EA;
	fma.rn.f64 	%fd601, %fd600, %fd599, 0d3EC71DEE62401315;
	fma.rn.f64 	%fd602, %fd601, %fd599, 0d3EFA01997C89EB71;
	fma.rn.f64 	%fd603, %fd602, %fd599, 0d3F2A01A014761F65;
	fma.rn.f64 	%fd604, %fd603, %fd599, 0d3F56C16C1852B7AF;
	fma.rn.f64 	%fd605, %fd604, %fd599, 0d3F81111111122322;
	fma.rn.f64 	%fd606, %fd605, %fd599, 0d3FA55555555502A1;
	fma.rn.f64 	%fd607, %fd606, %fd599, 0d3FC5555555555511;
	fma.rn.f64 	%fd608, %fd607, %fd599, 0d3FE000000000000B;
	fma.rn.f64 	%fd609, %fd608, %fd599, 0d3FF0000000000000;
	fma.rn.f64 	%fd610, %fd609, %fd599, 0d3FF0000000000000;
	{
	.reg .b32 %temp; 
	mov.b64 	{%r90, %temp}, %fd610;
	}
	{
	.reg .b32 %temp; 
	mov.b64 	{%temp, %r91}, %fd610;
	}
	shl.b32 	%r399, %r89, 20;
	add.s32 	%r400, %r399, %r91;
	mov.b64 	%fd962, {%r90, %r400};
	{
	.reg .b32 %temp; 
	mov.b64 	{%temp, %r401}, %fd126;
	}
	mov.b32 	%f134, %r401;
	abs.f32 	%f62, %f134;
	setp.lt.f32 	%p67, %f62, 0f4086232B;
	@%p67 bra 	$L__BB15_99;
	setp.lt.f64 	%p68, %fd126, 0d0000000000000000;
	add.f64 	%fd611, %fd126, 0d7FF0000000000000;
	selp.f64 	%fd962, 0d0000000000000000, %fd611, %p68;
	setp.geu.f32 	%p69, %f62, 0f40874800;
	@%p69 bra 	$L__BB15_99;
	shr.u32 	%r402, %r89, 31;
	add.s32 	%r403, %r89, %r402;
	shr.s32 	%r404, %r403, 1;
	shl.b32 	%r405, %r404, 20;
	add.s32 	%r406, %r91, %r405;
	mov.b64 	%fd612, {%r90, %r406};
	sub.s32 	%r407, %r89, %r404;
	shl.b32 	%r408, %r407, 20;
	add.s32 	%r409, %r408, 1072693248;
	mov.b32 	%r410, 0;
	mov.b64 	%fd613, {%r410, %r409};
	mul.f64 	%fd962, %fd613, %fd612;
$L__BB15_99:
	cvt.rn.f32.f64 	%f63, %fd962;
	ld.global.f64 	%fd131, [%rd16+12288];
	fma.rn.f64 	%fd614, %fd131, 0d3FF71547652B82FE, 0d4338000000000000;
	{
	.reg .b32 %temp; 
	mov.b64 	{%r92, %temp}, %fd614;
	}
	mov.f64 	%fd615, 0dC338000000000000;
	add.rn.f64 	%fd616, %fd614, %fd615;
	fma.rn.f64 	%fd617, %fd616, 0dBFE62E42FEFA39EF, %fd131;
	fma.rn.f64 	%fd618, %fd616, 0dBC7ABC9E3B39803F, %fd617;
	fma.rn.f64 	%fd619, %fd618, 0d3E5ADE1569CE2BDF, 0d3E928AF3FCA213EA;
	fma.rn.f64 	%fd620, %fd619, %fd618, 0d3EC71DEE62401315;
	fma.rn.f64 	%fd621, %fd620, %fd618, 0d3EFA01997C89EB71;
	fma.rn.f64 	%fd622, %fd621, %fd618, 0d3F2A01A014761F65;
	fma.rn.f64 	%fd623, %fd622, %fd618, 0d3F56C16C1852B7AF;
	fma.rn.f64 	%fd624, %fd623, %fd618, 0d3F81111111122322;
	fma.rn.f64 	%fd625, %fd624, %fd618, 0d3FA55555555502A1;
	fma.rn.f64 	%fd626, %fd625, %fd618, 0d3FC5555555555511;
	fma.rn.f64 	%fd627, %fd626, %fd618, 0d3FE000000000000B;
	fma.rn.f64 	%fd628, %fd627, %fd618, 0d3FF0000000000000;
	fma.rn.f64 	%fd629, %fd628, %fd618, 0d3FF0000000000000;
	{
	.reg .b32 %temp; 
	mov.b64 	{%r93, %temp}, %fd629;
	}
	{
	.reg .b32 %temp; 
	mov.b64 	{%temp, %r94}, %fd629;
	}
	shl.b32 	%r411, %r92, 20;
	add.s32 	%r412, %r411, %r94;
	mov.b64 	%fd963, {%r93, %r412};
	{
	.reg .b32 %temp; 
	mov.b64 	{%temp, %r413}, %fd131;
	}
	mov.b32 	%f135, %r413;
	abs.f32 	%f64, %f135;
	setp.lt.f32 	%p70, %f64, 0f4086232B;
	@%p70 bra 	$L__BB15_102;
	setp.lt.f64 	%p71, %fd131, 0d0000000000000000;
	add.f64 	%fd630, %fd131, 0d7FF0000000000000;
	selp.f64 	%fd963, 0d0000000000000000, %fd630, %p71;
	setp.geu.f32 	%p72, %f64, 0f40874800;
	@%p72 bra 	$L__BB15_102;
	shr.u32 	%r414, %r92, 31;
	add.s32 	%r415, %r92, %r414;
	shr.s32 	%r416, %r415, 1;
	shl.b32 	%r417, %r416, 20;
	add.s32 	%r418, %r94, %r417;
	mov.b64 	%fd631, {%r93, %r418};
	sub.s32 	%r419, %r92, %r416;
	shl.b32 	%r420, %r419, 20;
	add.s32 	%r421, %r420, 1072693248;
	mov.b32 	%r422, 0;
	mov.b64 	%fd632, {%r422, %r421};
	mul.f64 	%fd963, %fd632, %fd631;
$L__BB15_102:
	cvt.rn.f32.f64 	%f65, %fd963;
	ld.global.f64 	%fd136, [%rd16+14336];
	fma.rn.f64 	%fd633, %fd136, 0d3FF71547652B82FE, 0d4338000000000000;
	{
	.reg .b32 %temp; 
	mov.b64 	{%r95, %temp}, %fd633;
	}
	mov.f64 	%fd634, 0dC338000000000000;
	add.rn.f64 	%fd635, %fd633, %fd634;
	fma.rn.f64 	%fd636, %fd635, 0dBFE62E42FEFA39EF, %fd136;
	fma.rn.f64 	%fd637, %fd635, 0dBC7ABC9E3B39803F, %fd636;
	fma.rn.f64 	%fd638, %fd637, 0d3E5ADE1569CE2BDF, 0d3E928AF3FCA213EA;
	fma.rn.f64 	%fd639, %fd638, %fd637, 0d3EC71DEE62401315;
	fma.rn.f64 	%fd640, %fd639, %fd637, 0d3EFA01997C89EB71;
	fma.rn.f64 	%fd641, %fd640, %fd637, 0d3F2A01A014761F65;
	fma.rn.f64 	%fd642, %fd641, %fd637, 0d3F56C16C1852B7AF;
	fma.rn.f64 	%fd643, %fd642, %fd637, 0d3F81111111122322;
	fma.rn.f64 	%fd644, %fd643, %fd637, 0d3FA55555555502A1;
	fma.rn.f64 	%fd645, %fd644, %fd637, 0d3FC5555555555511;
	fma.rn.f64 	%fd646, %fd645, %fd637, 0d3FE000000000000B;
	fma.rn.f64 	%fd647, %fd646, %fd637, 0d3FF0000000000000;
	fma.rn.f64 	%fd648, %fd647, %fd637, 0d3FF0000000000000;
	{
	.reg .b32 %temp; 
	mov.b64 	{%r96, %temp}, %fd648;
	}
	{
	.reg .b32 %temp; 
	mov.b64 	{%temp, %r97}, %fd648;
	}
	shl.b32 	%r423, %r95, 20;
	add.s32 	%r424, %r423, %r97;
	mov.b64 	%fd964, {%r96, %r424};
	{
	.reg .b32 %temp; 
	mov.b64 	{%temp, %r425}, %fd136;
	}
	mov.b32 	%f136, %r425;
	abs.f32 	%f66, %f136;
	setp.lt.f32 	%p73, %f66, 0f4086232B;
	@%p73 bra 	$L__BB15_105;
	setp.lt.f64 	%p74, %fd136, 0d0000000000000000;
	add.f64 	%fd649, %fd136, 0d7FF0000000000000;
	selp.f64 	%fd964, 0d0000000000000000, %fd649, %p74;
	setp.geu.f32 	%p75, %f66, 0f40874800;
	@%p75 bra 	$L__BB15_105;
	shr.u32 	%r426, %r95, 31;
	add.s32 	%r427, %r95, %r426;
	shr.s32 	%r428, %r427, 1;
	shl.b32 	%r429, %r428, 20;
	add.s32 	%r430, %r97, %r429;
	mov.b64 	%fd650, {%r96, %r430};
	sub.s32 	%r431, %r95, %r428;
	shl.b32 	%r432, %r431, 20;
	add.s32 	%r433, %r432, 1072693248;
	mov.b32 	%r434, 0;
	mov.b64 	%fd651, {%r434, %r433};
	mul.f64 	%fd964, %fd651, %fd650;
$L__BB15_105:
	cvt.rn.f32.f64 	%f67, %fd964;
	ld.global.f64 	%fd141, [%rd16+16384];
	fma.rn.f64 	%fd652, %fd141, 0d3FF71547652B82FE, 0d4338000000000000;
	{
	.reg .b32 %temp; 
	mov.b64 	{%r98, %temp}, %fd652;
	}
	mov.f64 	%fd653, 0dC338000000000000;
	add.rn.f64 	%fd654, %fd652, %fd653;
	fma.rn.f64 	%fd655, %fd654, 0dBFE62E42FEFA39EF, %fd141;
	fma.rn.f64 	%fd656, %fd654, 0dBC7ABC9E3B39803F, %fd655;
	fma.rn.f64 	%fd657, %fd656, 0d3E5ADE1569CE2BDF, 0d3E928AF3FCA213EA;
	fma.rn.f64 	%fd658, %fd657, %fd656, 0d3EC71DEE62401315;
	fma.rn.f64 	%fd659, %fd658, %fd656, 0d3EFA01997C89EB71;
	fma.rn.f64 	%fd660, %fd659, %fd656, 0d3F2A01A014761F65;
	fma.rn.f64 	%fd661, %fd660, %fd656, 0d3F56C16C1852B7AF;
	fma.rn.f64 	%fd662, %fd661, %fd656, 0d3F81111111122322;
	fma.rn.f64 	%fd663, %fd662, %fd656, 0d3FA55555555502A1;
	fma.rn.f64 	%fd664, %fd663, %fd656, 0d3FC5555555555511;
	fma.rn.f64 	%fd665, %fd664, %fd656, 0d3FE000000000000B;
	fma.rn.f64 	%fd666, %fd665, %fd656, 0d3FF0000000000000;
	fma.rn.f64 	%fd667, %fd666, %fd656, 0d3FF0000000000000;
	{
	.reg .b32 %temp; 
	mov.b64 	{%r99, %temp}, %fd667;
	}
	{
	.reg .b32 %temp; 
	mov.b64 	{%temp, %r100}, %fd667;
	}
	shl.b32 	%r435, %r98, 20;
	add.s32 	%r436, %r435, %r100;
	mov.b64 	%fd965, {%r99, %r436};
	{
	.reg .b32 %temp; 
	mov.b64 	{%temp, %r437}, %fd141;
	}
	mov.b32 	%f137, %r437;
	abs.f32 	%f68, %f137;
	setp.lt.f32 	%p76, %f68, 0f4086232B;
	@%p76 bra 	$L__BB15_108;
	setp.lt.f64 	%p77, %fd141, 0d0000000000000000;
	add.f64 	%fd668, %fd141, 0d7FF0000000000000;
	selp.f64 	%fd965, 0d0000000000000000, %fd668, %p77;
	setp.geu.f32 	%p78, %f68, 0f40874800;
	@%p78 bra 	$L__BB15_108;
	shr.u32 	%r438, %r98, 31;
	add.s32 	%r439, %r98, %r438;
	shr.s32 	%r440, %r439, 1;
	shl.b32 	%r441, %r440, 20;
	add.s32 	%r442, %r100, %r441;
	mov.b64 	%fd669, {%r99, %r442};
	sub.s32 	%r443, %r98, %r440;
	shl.b32 	%r444, %r443, 20;
	add.s32 	%r445, %r444, 1072693248;
	mov.b32 	%r446, 0;
	mov.b64 	%fd670, {%r446, %r445};
	mul.f64 	%fd965, %fd670, %fd669;
$L__BB15_108:
	cvt.rn.f32.f64 	%f69, %fd965;
	ld.global.f64 	%fd146, [%rd16+18432];
	fma.rn.f64 	%fd671, %fd146, 0d3FF71547652B82FE, 0d4338000000000000;
	{
	.reg .b32 %temp; 
	mov.b64 	{%r101, %temp}, %fd671;
	}
	mov.f64 	%fd672, 0dC338000000000000;
	add.rn.f64 	%fd673, %fd671, %fd672;
	fma.rn.f64 	%fd674, %fd673, 0dBFE62E42FEFA39EF, %fd146;
	fma.rn.f64 	%fd675, %fd673, 0dBC7ABC9E3B39803F, %fd674;
	fma.rn.f64 	%fd676, %fd675, 0d3E5ADE1569CE2BDF, 0d3E928AF3FCA213EA;
	fma.rn.f64 	%fd677, %fd676, %fd675, 0d3EC71DEE62401315;
	fma.rn.f64 	%fd678, %fd677, %fd675, 0d3EFA01997C89EB71;
	fma.rn.f64 	%fd679, %fd678, %fd675, 0d3F2A01A014761F65;
	fma.rn.f64 	%fd680, %fd679, %fd675, 0d3F56C16C1852B7AF;
	fma.rn.f64 	%fd681, %fd680, %fd675, 0d3F81111111122322;
	fma.rn.f64 	%fd682, %fd681, %fd675, 0d3FA55555555502A1;
	fma.rn.f64 	%fd683, %fd682, %fd675, 0d3FC5555555555511;
	fma.rn.f64 	%fd684, %fd683, %fd675, 0d3FE000000000000B;
	fma.rn.f64 	%fd685, %fd684, %fd675, 0d3FF0000000000000;
	fma.rn.f64 	%fd686, %fd685, %fd675, 0d3FF0000000000000;
	{
	.reg .b32 %temp; 
	mov.b64 	{%r102, %temp}, %fd686;
	}
	{
	.reg .b32 %temp; 
	mov.b64 	{%temp, %r103}, %fd686;
	}
	shl.b32 	%r447, %r101, 20;
	add.s32 	%r448, %r447, %r103;
	mov.b64 	%fd966, {%r102, %r448};
	{
	.reg .b32 %temp; 
	mov.b64 	{%temp, %r449}, %fd146;
	}
	mov.b32 	%f138, %r449;
	abs.f32 	%f70, %f138;
	setp.lt.f32 	%p79, %f70, 0f4086232B;
	@%p79 bra 	$L__BB15_111;
	setp.lt.f64 	%p80, %fd146, 0d0000000000000000;
	add.f64 	%fd687, %fd146, 0d7FF0000000000000;
	selp.f64 	%fd966, 0d0000000000000000, %fd687, %p80;
	setp.geu.f32 	%p81, %f70, 0f40874800;
	@%p81 bra 	$L__BB15_111;
	shr.u32 	%r450, %r101, 31;
	add.s32 	%r451, %r101, %r450;
	shr.s32 	%r452, %r451, 1;
	shl.b32 	%r453, %r452, 20;
	add.s32 	%r454, %r103, %r453;
	mov.b64 	%fd688, {%r102, %r454};
	sub.s32 	%r455, %r101, %r452;
	shl.b32 	%r456, %r455, 20;
	add.s32 	%r457, %r456, 1072693248;
	mov.b32 	%r458, 0;
	mov.b64 	%fd689, {%r458, %r457};
	mul.f64 	%fd966, %fd689, %fd688;
$L__BB15_111:
	cvt.rn.f32.f64 	%f71, %fd966;
	ld.global.f64 	%fd151, [%rd16+20480];
	fma.rn.f64 	%fd690, %fd151, 0d3FF71547652B82FE, 0d4338000000000000;
	{
	.reg .b32 %temp; 
	mov.b64 	{%r104, %temp}, %fd690;
	}
	mov.f64 	%fd691, 0dC338000000000000;
	add.rn.f64 	%fd692, %fd690, %fd691;
	fma.rn.f64 	%fd693, %fd692, 0dBFE62E42FEFA39EF, %fd151;
	fma.rn.f64 	%fd694, %fd692, 0dBC7ABC9E3B39803F, %fd693;
	fma.rn.f64 	%fd695, %fd694, 0d3E5ADE1569CE2BDF, 0d3E928AF3FCA213EA;
	fma.rn.f64 	%fd696, %fd695, %fd694, 0d3EC71DEE62401315;
	fma.rn.f64 	%fd697, %fd696, %fd694, 0d3EFA01997C89EB71;
	fma.rn.f64 	%fd698, %fd697, %fd694, 0d3F2A01A014761F65;
	fma.rn.f64 	%fd699, %fd698, %fd694, 0d3F56C16C1852B7AF;
	fma.rn.f64 	%fd700, %fd699, %fd694, 0d3F81111111122322;
	fma.rn.f64 	%fd701, %fd700, %fd694, 0d3FA55555555502A1;
	fma.rn.f64 	%fd702, %fd701, %fd694, 0d3FC5555555555511;
	fma.rn.f64 	%fd703, %fd702, %fd694, 0d3FE000000000000B;
	fma.rn.f64 	%fd704, %fd703, %fd694, 0d3FF0000000000000;
	fma.rn.f64 	%fd705, %fd704, %fd694, 0d3FF0000000000000;
	{
	.reg .b32 %temp; 
	mov.b64 	{%r105, %temp}, %fd705;
	}
	{
	.reg .b32 %temp; 
	mov.b64 	{%temp, %r106}, %fd705;
	}
	shl.b32 	%r459, %r104, 20;
	add.s32 	%r460, %r459, %r106;
	mov.b64 	%fd967, {%r105, %r460};
	{
	.reg .b32 %temp; 
	mov.b64 	{%temp, %r461}, %fd151;
	}
	mov.b32 	%f139, %r461;
	abs.f32 	%f72, %f139;
	setp.lt.f32 	%p82, %f72, 0f4086232B;
	@%p82 bra 	$L__BB15_114;
	setp.lt.f64 	%p83, %fd151, 0d0000000000000000;
	add.f64 	%fd706, %fd151, 0d7FF0000000000000;
	selp.f64 	%fd967, 0d0000000000000000, %fd706, %p83;
	setp.geu.f32 	%p84, %f72, 0f40874800;
	@%p84 bra 	$L__BB15_114;
	shr.u32 	%r462, %r104, 31;
	add.s32 	%r463, %r104, %r462;
	shr.s32 	%r464, %r463, 1;
	shl.b32 	%r465, %r464, 20;
	add.s32 	%r466, %r106, %r465;
	mov.b64 	%fd707, {%r105, %r466};
	sub.s32 	%r467, %r104, %r464;
	shl.b32 	%r468, %r467, 20;
	add.s32 	%r469, %r468, 1072693248;
	mov.b32 	%r470, 0;
	mov.b64 	%fd708, {%r470, %r469};
	mul.f64 	%fd967, %fd708, %fd707;
$L__BB15_114:
	cvt.rn.f32.f64 	%f73, %fd967;
	ld.global.f64 	%fd156, [%rd16+22528];
	fma.rn.f64 	%fd709, %fd156, 0d3FF71547652B82FE, 0d4338000000000000;
	{
	.reg .b32 %temp; 
	mov.b64 	{%r107, %temp}, %fd709;
	}
	mov.f64 	%fd710, 0dC338000000000000;
	add.rn.f64 	%fd711, %fd709, %fd710;
	fma.rn.f64 	%fd712, %fd711, 0dBFE62E42FEFA39EF, %fd156;
	fma.rn.f64 	%fd713, %fd711, 0dBC7ABC9E3B39803F, %fd712;
	fma.rn.f64 	%fd714, %fd713, 0d3E5ADE1569CE2BDF, 0d3E928AF3FCA213EA;
	fma.rn.f64 	%fd715, %fd714, %fd713, 0d3EC71DEE62401315;
	fma.rn.f64 	%fd716, %fd715, %fd713, 0d3EFA01997C89EB71;
	fma.rn.f64 	%fd717, %fd716, %fd713, 0d3F2A01A014761F65;
	fma.rn.f64 	%fd718, %fd717, %fd713, 0d3F56C16C1852B7AF;
	fma.rn.f64 	%fd719, %fd718, %fd713, 0d3F81111111122322;
	fma.rn.f64 	%fd720, %fd719, %fd713, 0d3FA55555555502A1;
	fma.rn.f64 	%fd721, %fd720, %fd713, 0d3FC5555555555511;
	fma.rn.f64 	%fd722, %fd721, %fd713, 0d3FE000000000000B;
	fma.rn.f64 	%fd723, %fd722, %fd713, 0d3FF0000000000000;
	fma.rn.f64 	%fd724, %fd723, %fd713, 0d3FF0000000000000;
	{
	.reg .b32 %temp; 
	mov.b64 	{%r108, %temp}, %fd724;
	}
	{
	.reg .b32 %temp; 
	mov.b64 	{%temp, %r109}, %fd724;
	}
	shl.b32 	%r471, %r107, 20;
	add.s32 	%r472, %r471, %r109;
	mov.b64 	%fd968, {%r108, %r472};
	{
	.reg .b32 %temp; 
	mov.b64 	{%temp, %r473}, %fd156;
	}
	mov.b32 	%f140, %r473;
	abs.f32 	%f74, %f140;
	setp.lt.f32 	%p85, %f74, 0f4086232B;
	@%p85 bra 	$L__BB15_117;
	setp.lt.f64 	%p86, %fd156, 0d0000000000000000;
	add.f64 	%fd725, %fd156, 0d7FF0000000000000;
	selp.f64 	%fd968, 0d0000000000000000, %fd725, %p86;
	setp.geu.f32 	%p87, %f74, 0f40874800;
	@%p87 bra 	$L__BB15_117;
	shr.u32 	%r474, %r107, 31;
	add.s32 	%r475, %r107, %r474;
	shr.s32 	%r476, %r475, 1;
	shl.b32 	%r477, %r476, 20;
	add.s32 	%r478, %r109, %r477;
	mov.b64 	%fd726, {%r108, %r478};
	sub.s32 	%r479, %r107, %r476;
	shl.b32 	%r480, %r479, 20;
	add.s32 	%r481, %r480, 1072693248;
	mov.b32 	%r482, 0;
	mov.b64 	%fd727, {%r482, %r481};
	mul.f64 	%fd968, %fd727, %fd726;
$L__BB15_117:
	cvt.rn.f32.f64 	%f75, %fd968;
	ld.global.f64 	%fd161, [%rd16+24576];
	fma.rn.f64 	%fd728, %fd161, 0d3FF71547652B82FE, 0d4338000000000000;
	{
	.reg .b32 %temp; 
	mov.b64 	{%r110, %temp}, %fd728;
	}
	mov.f64 	%fd729, 0dC338000000000000;
	add.rn.f64 	%fd730, %fd728, %fd729;
	fma.rn.f64 	%fd731, %fd730, 0dBFE62E42FEFA39EF, %fd161;
	fma.rn.f64 	%fd732, %fd730, 0dBC7ABC9E3B39803F, %fd731;
	fma.rn.f64 	%fd733, %fd732, 0d3E5ADE1569CE2BDF, 0d3E928AF3FCA213EA;
	fma.rn.f64 	%fd734, %fd733, %fd732, 0d3EC71DEE62401315;
	fma.rn.f64 	%fd735, %fd734, %fd732, 0d3EFA01997C89EB71;
	fma.rn.f64 	%fd736, %fd735, %fd732, 0d3F2A01A014761F65;
	fma.rn.f64 	%fd737, %fd736, %fd732, 0d3F56C16C1852B7AF;
	fma.rn.f64 	%fd738, %fd737, %fd732, 0d3F81111111122322;
	fma.rn.f64 	%fd739, %fd738, %fd732, 0d3FA55555555502A1;
	fma.rn.f64 	%fd740, %fd739, %fd732, 0d3FC5555555555511;
	fma.rn.f64 	%fd741, %fd740, %fd732, 0d3FE000000000000B;
	fma.rn.f64 	%fd742, %fd741, %fd732, 0d3FF0000000000000;
	fma.rn.f64 	%fd743, %fd742, %fd732, 0d3FF0000000000000;
	{
	.reg .b32 %temp; 
	mov.b64 	{%r111, %temp}, %fd743;
	}
	{
	.reg .b32 %temp; 
	mov.b64 	{%temp, %r112}, %fd743;
	}
	shl.b32 	%r483, %r110, 20;
	add.s32 	%r484, %r483, %r112;
	mov.b64 	%fd969, {%r111, %r484};
	{
	.reg .b32 %temp; 
	mov.b64 	{%temp, %r485}, %fd161;
	}
	mov.b32 	%f141, %r485;
	abs.f32 	%f76, %f141;
	setp.lt.f32 	%p88, %f76, 0f4086232B;
	@%p88 bra 	$L__BB15_120;
	setp.lt.f64 	%p89, %fd161, 0d0000000000000000;
	add.f64 	%fd744, %fd161, 0d7FF0000000000000;
	selp.f64 	%fd969, 0d0000000000000000, %fd744, %p89;
	setp.geu.f32 	%p90, %f76, 0f40874800;
	@%p90 bra 	$L__BB15_120;
	shr.u32 	%r486, %r110, 31;
	add.s32 	%r487, %r110, %r486;
	shr.s32 	%r488, %r487, 1;
	shl.b32 	%r489, %r488, 20;
	add.s32 	%r490, %r112, %r489;
	mov.b64 	%fd745, {%r111, %r490};
	sub.s32 	%r491, %r110, %r488;
	shl.b32 	%r492, %r491, 20;
	add.s32 	%r493, %r492, 1072693248;
	mov.b32 	%r494, 0;
	mov.b64 	%fd746, {%r494, %r493};
	mul.f64 	%fd969, %fd746, %fd745;
$L__BB15_120:
	cvt.rn.f32.f64 	%f77, %fd969;
	ld.global.f64 	%fd166, [%rd16+26624];
	fma.rn.f64 	%fd747, %fd166, 0d3FF71547652B82FE, 0d4338000000000000;
	{
	.reg .b32 %temp; 
	mov.b64 	{%r113, %temp}, %fd747;
	}
	mov.f64 	%fd748, 0dC338000000000000;
	add.rn.f64 	%fd749, %fd747, %fd748;
	fma.rn.f64 	%fd750, %fd749, 0dBFE62E42FEFA39EF, %fd166;
	fma.rn.f64 	%fd751, %fd749, 0dBC7ABC9E3B39803F, %fd750;
	fma.rn.f64 	%fd752, %fd751, 0d3E5ADE1569CE2BDF, 0d3E928AF3FCA213EA;
	fma.rn.f64 	%fd753, %fd752, %fd751, 0d3EC71DEE62401315;
	fma.rn.f64 	%fd754, %fd753, %fd751, 0d3EFA01997C89EB71;
	fma.rn.f64 	%fd755, %fd754, %fd751, 0d3F2A01A014761F65;
	fma.rn.f64 	%fd756, %fd755, %fd751, 0d3F56C16C1852B7AF;
	fma.rn.f64 	%fd757, %fd756, %fd751, 0d3F81111111122322;
	fma.rn.f64 	%fd758, %fd757, %fd751, 0d3FA55555555502A1;
	fma.rn.f64 	%fd759, %fd758, %fd751, 0d3FC5555555555511;
	fma.rn.f64 	%fd760, %fd759, %fd751, 0d3FE000000000000B;
	fma.rn.f64 	%fd761, %fd760, %fd751, 0d3FF0000000000000;
	fma.rn.f64 	%fd762, %fd761, %fd751, 0d3FF0000000000000;
	{
	.reg .b32 %temp; 
	mov.b64 	{%r114, %temp}, %fd762;
	}
	{
	.reg .b32 %temp; 
	mov.b64 	{%temp, %r115}, %fd762;
	}
	shl.b32 	%r495, %r113, 20;
	add.s32 	%r496, %r495, %r115;
	mov.b64 	%fd970, {%r114, %r496};
	{
	.reg .b32 %temp; 
	mov.b64 	{%temp, %r497}, %fd166;
	}
	mov.b32 	%f142, %r497;
	abs.f32 	%f78, %f142;
	setp.lt.f32 	%p91, %f78, 0f4086232B;
	@%p91 bra 	$L__BB15_123;
	setp.lt.f64 	%p92, %fd166, 0d0000000000000000;
	add.f64 	%fd763, %fd166, 0d7FF0000000000000;
	selp.f64 	%fd970, 0d0000000000000000, %fd763, %p92;
	setp.geu.f32 	%p93, %f78, 0f40874800;
	@%p93 bra 	$L__BB15_123;
	shr.u32 	%r498, %r113, 31;
	add.s32 	%r499, %r113, %r498;
	shr.s32 	%r500, %r499, 1;
	shl.b32 	%r501, %r500, 20;
	add.s32 	%r502, %r115, %r501;
	mov.b64 	%fd764, {%r114, %r502};
	sub.s32 	%r503, %r113, %r500;
	shl.b32 	%r504, %r503, 20;
	add.s32 	%r505, %r504, 1072693248;
	mov.b32 	%r506, 0;
	mov.b64 	%fd765, {%r506, %r505};
	mul.f64 	%fd970, %fd765, %fd764;
$L__BB15_123:
	cvt.rn.f32.f64 	%f79, %fd970;
	ld.global.f64 	%fd171, [%rd16+28672];
	fma.rn.f64 	%fd766, %fd171, 0d3FF71547652B82FE, 0d4338000000000000;
	{
	.reg .b32 %temp; 
	mov.b64 	{%r116, %temp}, %fd766;
	}
	mov.f64 	%fd767, 0dC338000000000000;
	add.rn.f64 	%fd768, %fd766, %fd767;
	fma.rn.f64 	%fd769, %fd768, 0dBFE62E42FEFA39EF, %fd171;
	fma.rn.f64 	%fd770, %fd768, 0dBC7ABC9E3B39803F, %fd769;
	fma.rn.f64 	%fd771, %fd770, 0d3E5ADE1569CE2BDF, 0d3E928AF3FCA213EA;
	fma.rn.f64 	%fd772, %fd771, %fd770, 0d3EC71DEE62401315;
	fma.rn.f64 	%fd773, %fd772, %fd770, 0d3EFA01997C89EB71;
	fma.rn.f64 	%fd774, %fd773, %fd770, 0d3F2A01A014761F65;
	fma.rn.f64 	%fd775, %fd774, %fd770, 0d3F56C16C1852B7AF;
	fma.rn.f64 	%fd776, %fd775, %fd770, 0d3F81111111122322;
	fma.rn.f64 	%fd777, %fd776, %fd770, 0d3FA55555555502A1;
	fma.rn.f64 	%fd778, %fd777, %fd770, 0d3FC5555555555511;
	fma.rn.f64 	%fd779, %fd778, %fd770, 0d3FE000000000000B;
	fma.rn.f64 	%fd780, %fd779, %fd770, 0d3FF0000000000000;
	fma.rn.f64 	%fd781, %fd780, %fd770, 0d3FF0000000000000;
	{
	.reg .b32 %temp; 
	mov.b64 	{%r117, %temp}, %fd781;
	}
	{
	.reg .b32 %temp; 
	mov.b64 	{%temp, %r118}, %fd781;
	}
	shl.b32 	%r507, %r116, 20;
	add.s32 	%r508, %r507, %r118;
	mov.b64 	%fd971, {%r117, %r508};
	{
	.reg .b32 %temp; 
	mov.b64 	{%temp, %r509}, %fd171;
	}
	mov.b32 	%f143, %r509;
	abs.f32 	%f80, %f143;
	setp.lt.f32 	%p94, %f80, 0f4086232B;
	@%p94 bra 	$L__BB15_126;
	setp.lt.f64 	%p95, %fd171, 0d0000000000000000;
	add.f64 	%fd782, %fd171, 0d7FF0000000000000;
	selp.f64 	%fd971, 0d0000000000000000, %fd782, %p95;
	setp.geu.f32 	%p96, %f80, 0f40874800;
	@%p96 bra 	$L__BB15_126;
	shr.u32 	%r510, %r116, 31;
	add.s32 	%r511, %r116, %r510;
	shr.s32 	%r512, %r511, 1;
	shl.b32 	%r513, %r512, 20;
	add.s32 	%r514, %r118, %r513;
	mov.b64 	%fd783, {%r117, %r514};
	sub.s32 	%r515, %r116, %r512;
	shl.b32 	%r516, %r515, 20;
	add.s32 	%r517, %r516, 1072693248;
	mov.b32 	%r518, 0;
	mov.b64 	%fd784, {%r518, %r517};
	mul.f64 	%fd971, %fd784, %fd783;
$L__BB15_126:
	cvt.rn.f32.f64 	%f81, %fd971;
	ld.global.f64 	%fd176, [%rd16+30720];
	fma.rn.f64 	%fd785, %fd176, 0d3FF71547652B82FE, 0d4338000000000000;
	{
	.reg .b32 %temp; 
	mov.b64 	{%r119, %temp}, %fd785;
	}
	mov.f64 	%fd786, 0dC338000000000000;
	add.rn.f64 	%fd787, %fd785, %fd786;
	fma.rn.f64 	%fd788, %fd787, 0dBFE62E42FEFA39EF, %fd176;
	fma.rn.f64 	%fd789, %fd787, 0dBC7ABC9E3B39803F, %fd788;
	fma.rn.f64 	%fd790, %fd789, 0d3E5ADE1569CE2BDF, 0d3E928AF3FCA213EA;
	fma.rn.f64 	%fd791, %fd790, %fd789, 0d3EC71DEE62401315;
	fma.rn.f64 	%fd792, %fd791, %fd789, 0d3EFA01997C89EB71;
	fma.rn.f64 	%fd793, %fd792, %fd789, 0d3F2A01A014761F65;
	fma.rn.f64 	%fd794, %fd793, %fd789, 0d3F56C16C1852B7AF;
	fma.rn.f64 	%fd795, %fd794, %fd789, 0d3F81111111122322;
	fma.rn.f64 	%fd796, %fd795, %fd789, 0d3FA55555555502A1;
	fma.rn.f64 	%fd797, %fd796, %fd789, 0d3FC5555555555511;
	fma.rn.f64 	%fd798, %fd797, %fd789, 0d3FE000000000000B;
	fma.rn.f64 	%fd799, %fd798, %fd789, 0d3FF0000000000000;
	fma.rn.f64 	%fd800, %fd799, %fd789, 0d3FF0000000000000;
	{
	.reg .b32 %temp; 
	mov.b64 	{%r120, %temp}, %fd800;
	}
	{
	.reg .b32 %temp; 
	mov.b64 	{%temp, %r121}, %fd800;
	}
	shl.b32 	%r519, %r119, 20;
	add.s32 	%r520, %r519, %r121;
	mov.b64 	%fd972, {%r120, %r520};
	{
	.reg .b32 %temp; 
	mov.b64 	{%temp, %r521}, %fd176;
	}
	mov.b32 	%f144, %r521;
	abs.f32 	%f82, %f144;
	setp.lt.f32 	%p97, %f82, 0f4086232B;
	@%p97 bra 	$L__BB15_129;
	setp.lt.f64 	%p98, %fd176, 0d0000000000000000;
	add.f64 	%fd801, %fd176, 0d7FF0000000000000;
	selp.f64 	%fd972, 0d0000000000000000, %fd801, %p98;
	setp.geu.f32 	%p99, %f82, 0f40874800;
	@%p99 bra 	$L__BB15_129;
	shr.u32 	%r522, %r119, 31;
	add.s32 	%r523, %r119, %r522;
	shr.s32 	%r524, %r523, 1;
	shl.b32 	%r525, %r524, 20;
	add.s32 	%r526, %r121, %r525;
	mov.b64 	%fd802, {%r120, %r526};
	sub.s32 	%r527, %r119, %r524;
	shl.b32 	%r528, %r527, 20;
	add.s32 	%r529, %r528, 1072693248;
	mov.b32 	%r530, 0;
	mov.b64 	%fd803, {%r530, %r529};
	mul.f64 	%fd972, %fd803, %fd802;
$L__BB15_129:
	cvt.rn.f32.f64 	%f145, %fd972;
	add.f32 	%f146, %f272, %f53;
	add.f32 	%f147, %f55, %f57;
	add.f32 	%f148, %f59, %f61;
	add.f32 	%f149, %f63, %f65;
	add.f32 	%f150, %f67, %f69;
	add.f32 	%f151, %f71, %f73;
	add.f32 	%f152, %f75, %f77;
	add.f32 	%f153, %f79, %f81;
	add.f32 	%f154, %f146, %f147;
	add.f32 	%f155, %f148, %f149;
	add.f32 	%f156, %f150, %f151;
	add.f32 	%f157, %f152, %f153;
	add.f32 	%f158, %f154, %f155;
	add.f32 	%f159, %f156, %f157;
	add.f32 	%f160, %f158, %f159;
	add.f32 	%f272, %f160, %f145;
	sub.s64 	%rd34, %rd25, %rd59;
	shl.b32 	%r531, %r140, 12;
	cvt.s64.s32 	%rd35, %r531;
	setp.lt.u64 	%p100, %rd34, %rd35;
	add.s32 	%r737, %r737, 1;
	add.s64 	%rd58, %rd58, %rd35;
	@%p100 bra 	$L__BB15_146;
	bra.uni 	$L__BB15_80;
$L__BB15_130:
	setp.le.u64 	%p101, %rd25, %rd59;
	@%p101 bra 	$L__BB15_146;
	cvt.u32.u64 	%r532, %rd59;
	cvt.u32.u64 	%r533, %rd25;
	sub.s32 	%r123, %r533, %r532;
	setp.ge.s32 	%p102, %r24, %r123;
	@%p102 bra 	$L__BB15_146;
	cvt.u32.u64 	%r534, %rd3;
	cvt.u32.u64 	%r535, %rd9;
	not.b32 	%r537, %r24;
	add.s32 	%r538, %r537, %r533;
	add.s32 	%r539, %r535, %r534;
	sub.s32 	%r540, %r538, %r539;
	mul.lo.s32 	%r541, %r140, %r737;
	shl.b32 	%r542, %r541, 12;
	sub.s32 	%r124, %r540, %r542;
	and.b32  	%r543, %r538, 256;
	setp.ne.s32 	%p103, %r543, 0;
	mov.u32 	%r739, %r24;
	@%p103 bra 	$L__BB15_137;
	add.s64 	%rd36, %rd59, %rd13;
	shl.b64 	%rd37, %rd36, 3;
	add.s64 	%rd38, %rd2, %rd37;
	ld.global.f64 	%fd181, [%rd38];
	fma.rn.f64 	%fd804, %fd181, 0d3FF71547652B82FE, 0d4338000000000000;
	{
	.reg .b32 %temp; 
	mov.b64 	{%r125, %temp}, %fd804;
	}
	mov.f64 	%fd805, 0dC338000000000000;
	add.rn.f64 	%fd806, %fd804, %fd805;
	fma.rn.f64 	%fd807, %fd806, 0dBFE62E42FEFA39EF, %fd181;
	fma.rn.f64 	%fd808, %fd806, 0dBC7ABC9E3B39803F, %fd807;
	fma.rn.f64 	%fd809, %fd808, 0d3E5ADE1569CE2BDF, 0d3E928AF3FCA213EA;
	fma.rn.f64 	%fd810, %fd809, %fd808, 0d3EC71DEE62401315;
	fma.rn.f64 	%fd811, %fd810, %fd808, 0d3EFA01997C89EB71;
	fma.rn.f64 	%fd812, %fd811, %fd808, 0d3F2A01A014761F65;
	fma.rn.f64 	%fd813, %fd812, %fd808, 0d3F56C16C1852B7AF;
	fma.rn.f64 	%fd814, %fd813, %fd808, 0d3F81111111122322;
	fma.rn.f64 	%fd815, %fd814, %fd808, 0d3FA55555555502A1;
	fma.rn.f64 	%fd816, %fd815, %fd808, 0d3FC5555555555511;
	fma.rn.f64 	%fd817, %fd816, %fd808, 0d3FE000000000000B;
	fma.rn.f64 	%fd818, %fd817, %fd808, 0d3FF0000000000000;
	fma.rn.f64 	%fd819, %fd818, %fd808, 0d3FF0000000000000;
	{
	.reg .b32 %temp; 
	mov.b64 	{%r126, %temp}, %fd819;
	}
	{
	.reg .b32 %temp; 
	mov.b64 	{%temp, %r127}, %fd819;
	}
	shl.b32 	%r544, %r125, 20;
	add.s32 	%r545, %r544, %r127;
	mov.b64 	%fd973, {%r126, %r545};
	{
	.reg .b32 %temp; 
	mov.b64 	{%temp, %r546}, %fd181;
	}
	mov.b32 	%f162, %r546;
	abs.f32 	%f84, %f162;
	setp.lt.f32 	%p104, %f84, 0f4086232B;
	@%p104 bra 	$L__BB15_136;
	setp.lt.f64 	%p105, %fd181, 0d0000000000000000;
	add.f64 	%fd820, %fd181, 0d7FF0000000000000;
	selp.f64 	%fd973, 0d0000000000000000, %fd820, %p105;
	setp.geu.f32 	%p106, %f84, 0f40874800;
	@%p106 bra 	$L__BB15_136;
	shr.u32 	%r547, %r125, 31;
	add.s32 	%r548, %r125, %r547;
	shr.s32 	%r549, %r548, 1;
	shl.b32 	%r550, %r549, 20;
	add.s32 	%r551, %r127, %r550;
	mov.b64 	%fd821, {%r126, %r551};
	sub.s32 	%r552, %r125, %r549;
	shl.b32 	%r553, %r552, 20;
	add.s32 	%r554, %r553, 1072693248;
	mov.b32 	%r555, 0;
	mov.b64 	%fd822, {%r555, %r554};
	mul.f64 	%fd973, %fd822, %fd821;
$L__BB15_136:
	cvt.rn.f32.f64 	%f163, %fd973;
	add.f32 	%f272, %f272, %f163;
	add.s32 	%r739, %r24, 256;
$L__BB15_137:
	setp.lt.u32 	%p107, %r124, 256;
	@%p107 bra 	$L__BB15_146;
	cvt.u64.u32 	%rd39, %r739;
	add.s64 	%rd40, %rd39, %rd58;
	shl.b64 	%rd41, %rd40, 3;
	add.s64 	%rd42, %rd2, %rd41;
	add.s64 	%rd60, %rd42, 2048;
$L__BB15_139:
	ld.global.f64 	%fd186, [%rd60+-2048];
	fma.rn.f64 	%fd823, %fd186, 0d3FF71547652B82FE, 0d4338000000000000;
	{
	.reg .b32 %temp; 
	mov.b64 	{%r131, %temp}, %fd823;
	}
	mov.f64 	%fd824, 0dC338000000000000;
	add.rn.f64 	%fd825, %fd823, %fd824;
	fma.rn.f64 	%fd826, %fd825, 0dBFE62E42FEFA39EF, %fd186;
	fma.rn.f64 	%fd827, %fd825, 0dBC7ABC9E3B39803F, %fd826;
	fma.rn.f64 	%fd828, %fd827, 0d3E5ADE1569CE2BDF, 0d3E928AF3FCA213EA;
	fma.rn.f64 	%fd829, %fd828, %fd827, 0d3EC71DEE62401315;
	fma.rn.f64 	%fd830, %fd829, %fd827, 0d3EFA01997C89EB71;
	fma.rn.f64 	%fd831, %fd830, %fd827, 0d3F2A01A014761F65;
	fma.rn.f64 	%fd832, %fd831, %fd827, 0d3F56C16C1852B7AF;
	fma.rn.f64 	%fd833, %fd832, %fd827, 0d3F81111111122322;
	fma.rn.f64 	%fd834, %fd833, %fd827, 0d3FA55555555502A1;
	fma.rn.f64 	%fd835, %fd834, %fd827, 0d3FC5555555555511;
	fma.rn.f64 	%fd836, %fd835, %fd827, 0d3FE000000000000B;
	fma.rn.f64 	%fd837, %fd836, %fd827, 0d3FF0000000000000;
	fma.rn.f64 	%fd838, %fd837, %fd827, 0d3FF0000000000000;
	{
	.reg .b32 %temp; 
	mov.b64 	{%r132, %temp}, %fd838;
	}
	{
	.reg .b32 %temp; 
	mov.b64 	{%temp, %r133}, %fd838;
	}
	shl.b32 	%r556, %r131, 20;
	add.s32 	%r557, %r556, %r133;
	mov.b64 	%fd974, {%r132, %r557};
	{
	.reg .b32 %temp; 
	mov.b64 	{%temp, %r558}, %fd186;
	}
	mov.b32 	%f164, %r558;
	abs.f32 	%f89, %f164;
	setp.lt.f32 	%p108, %f89, 0f4086232B;
	@%p108 bra 	$L__BB15_142;
	setp.lt.f64 	%p109, %fd186, 0d0000000000000000;
	add.f64 	%fd839, %fd186, 0d7FF0000000000000;
	selp.f64 	%fd974, 0d0000000000000000, %fd839, %p109;
	setp.geu.f32 	%p110, %f89, 0f40874800;
	@%p110 bra 	$L__BB15_142;
	shr.u32 	%r559, %r131, 31;
	add.s32 	%r560, %r131, %r559;
	shr.s32 	%r561, %r560, 1;
	shl.b32 	%r562, %r561, 20;
	add.s32 	%r563, %r133, %r562;
	mov.b64 	%fd840, {%r132, %r563};
	sub.s32 	%r564, %r131, %r561;
	shl.b32 	%r565, %r564, 20;
	add.s32 	%r566, %r565, 1072693248;
	mov.b32 	%r567, 0;
	mov.b64 	%fd841, {%r567, %r566};
	mul.f64 	%fd974, %fd841, %fd840;
$L__BB15_142:
	cvt.rn.f32.f64 	%f165, %fd974;
	add.f32 	%f90, %f272, %f165;
	ld.global.f64 	%fd191, [%rd60];
	fma.rn.f64 	%fd842, %fd191, 0d3FF71547652B82FE, 0d4338000000000000;
	{
	.reg .b32 %temp; 
	mov.b64 	{%r134, %temp}, %fd842;
	}
	mov.f64 	%fd843, 0dC338000000000000;
	add.rn.f64 	%fd844, %fd842, %fd843;
	fma.rn.f64 	%fd845, %fd844, 0dBFE62E42FEFA39EF, %fd191;
	fma.rn.f64 	%fd846, %fd844, 0dBC7ABC9E3B39803F, %fd845;
	fma.rn.f64 	%fd847, %fd846, 0d3E5ADE1569CE2BDF, 0d3E928AF3FCA213EA;
	fma.rn.f64 	%fd848, %fd847, %fd846, 0d3EC71DEE62401315;
	fma.rn.f64 	%fd849, %fd848, %fd846, 0d3EFA01997C89EB71;
	fma.rn.f64 	%fd850, %fd849, %fd846, 0d3F2A01A014761F65;
	fma.rn.f64 	%fd851, %fd850, %fd846, 0d3F56C16C1852B7AF;
	fma.rn.f64 	%fd852, %fd851, %fd846, 0d3F81111111122322;
	fma.rn.f64 	%fd853, %fd852, %fd846, 0d3FA55555555502A1;
	fma.rn.f64 	%fd854, %fd853, %fd846, 0d3FC5555555555511;
	fma.rn.f64 	%fd855, %fd854, %fd846, 0d3FE000000000000B;
	fma.rn.f64 	%fd856, %fd855, %fd846, 0d3FF0000000000000;
	fma.rn.f64 	%fd857, %fd856, %fd846, 0d3FF0000000000000;
	{
	.reg .b32 %temp; 
	mov.b64 	{%r135, %temp}, %fd857;
	}
	{
	.reg .b32 %temp; 
	mov.b64 	{%temp, %r136}, %fd857;
	}
	shl.b32 	%r568, %r134, 20;
	add.s32 	%r569, %r568, %r136;
	mov.b64 	%fd975, {%r135, %r569};
	{
	.reg .b32 %temp; 
	mov.b64 	{%temp, %r570}, %fd191;
	}
	mov.b32 	%f166, %r570;
	abs.f32 	%f91, %f166;
	setp.lt.f32 	%p111, %f91, 0f4086232B;
	@%p111 bra 	$L__BB15_145;
	setp.lt.f64 	%p112, %fd191, 0d0000000000000000;
	add.f64 	%fd858, %fd191, 0d7FF0000000000000;
	selp.f64 	%fd975, 0d0000000000000000, %fd858, %p112;
	setp.geu.f32 	%p113, %f91, 0f40874800;
	@%p113 bra 	$L__BB15_145;
	shr.u32 	%r571, %r134, 31;
	add.s32 	%r572, %r134, %r571;
	shr.s32 	%r573, %r572, 1;
	shl.b32 	%r574, %r573, 20;
	add.s32 	%r575, %r136, %r574;
	mov.b64 	%fd859, {%r135, %r575};
	sub.s32 	%r576, %r134, %r573;
	shl.b32 	%r577, %r576, 20;
	add.s32 	%r578, %r577, 1072693248;
	mov.b32 	%r579, 0;
	mov.b64 	%fd860, {%r579, %r578};
	mul.f64 	%fd975, %fd860, %fd859;
$L__BB15_145:
	cvt.rn.f32.f64 	%f167, %fd975;
	add.f32 	%f272, %f90, %f167;
	add.s32 	%r739, %r739, 512;
	add.s64 	%rd60, %rd60, 4096;
	setp.lt.s32 	%p114, %r739, %r123;
	@%p114 bra 	$L__BB15_139;
$L__BB15_146:
	// begin inline asm
	mov.u32 %r580, %laneid;
	// end inline asm
	mov.b32 	%r582, %f272;
	mov.b32 	%r583, 1;
	mov.b32 	%r604, 31;
	mov.b32 	%r605, -1;
	// begin inline asm
	shfl.sync.down.b32 %r581, %r582, %r583, %r604, %r605;
	// end inline asm
	setp.gt.s32 	%p115, %r580, 30;
	mov.b32 	%f168, %r581;
	add.f32 	%f169, %f272, %f168;
	selp.f32 	%f170, %f272, %f169, %p115;
	mov.b32 	%r587, %f170;
	mov.b32 	%r588, 2;
	// begin inline asm
	shfl.sync.down.b32 %r586, %r587, %r588, %r604, %r605;
	// end inline asm
	setp.gt.s32 	%p116, %r580, 29;
	mov.b32 	%f171, %r586;
	add.f32 	%f172, %f170, %f171;
	selp.f32 	%f173, %f170, %f172, %p116;
	mov.b32 	%r592, %f173;
	mov.b32 	%r593, 4;
	// begin inline asm
	shfl.sync.down.b32 %r591, %r592, %r593, %r604, %r605;
	// end inline asm
	setp.gt.s32 	%p117, %r580, 27;
	mov.b32 	%f174, %r591;
	add.f32 	%f175, %f173, %f174;
	selp.f32 	%f176, %f173, %f175, %p117;
	mov.b32 	%r597, %f176;
	mov.b32 	%r598, 8;
	// begin inline asm
	shfl.sync.down.b32 %r596, %r597, %r598, %r604, %r605;
	// end inline asm
	setp.gt.s32 	%p118, %r580, 23;
	mov.b32 	%f177, %r596;
	add.f32 	%f178, %f176, %f177;
	selp.f32 	%f179, %f176, %f178, %p118;
	mov.b32 	%r602, %f179;
	mov.b32 	%r603, 16;
	// begin inline asm
	shfl.sync.down.b32 %r601, %r602, %r603, %r604, %r605;
	// end inline asm
	setp.gt.s32 	%p119, %r580, 15;
	mov.b32 	%f180, %r601;
	add.f32 	%f94, %f179, %f180;
	selp.f32 	%f273, %f179, %f94, %p119;
	setp.ne.s32 	%p120, %r580, 0;
	@%p120 bra 	$L__BB15_148;
	shr.u32 	%r606, %r24, 3;
	and.b32  	%r607, %r606, 124;
	mov.u32 	%r608, _ZZN3cub18CUB_300001_SM_10006detail6reduce18DeviceReduceKernelINS2_10policy_hubIfyN4cuda3std3__44plusIfEEE10Policy1000EN6thrust24THRUST_300001_SM_1000_NS6detail15normal_iteratorINSD_10device_ptrIdEEEEyS9_f3ExpEEvT0_PT3_T1_NS0_13GridEvenShareISN_EET2_T4_E12temp_storage;
	add.s32 	%r609, %r608, %r607;
	st.shared.f32 	[%r609+8], %f94;
$L__BB15_148:
	bar.sync 	0;
	setp.ne.s32 	%p121, %r24, 0;
	@%p121 bra 	$L__BB15_150;
	ld.shared.f32 	%f181, [_ZZN3cub18CUB_300001_SM_10006detail6reduce18DeviceReduceKernelINS2_10policy_hubIfyN4cuda3std3__44plusIfEEE10Policy1000EN6thrust24THRUST_300001_SM_1000_NS6detail15normal_iteratorINSD_10device_ptrIdEEEEyS9_f3ExpEEvT0_PT3_T1_NS0_13GridEvenShareISN_EET2_T4_E12temp_storage+12];
	add.f32 	%f182, %f273, %f181;
	ld.shared.f32 	%f183, [_ZZN3cub18CUB_300001_SM_10006detail6reduce18DeviceReduceKernelINS2_10policy_hubIfyN4cuda3std3__44plusIfEEE10Policy1000EN6thrust24THRUST_300001_SM_1000_NS6detail15normal_iteratorINSD_10device_ptrIdEEEEyS9_f3ExpEEvT0_PT3_T1_NS0_13GridEvenShareISN_EET2_T4_E12temp_storage+16];
	add.f32 	%f184, %f182, %f183;
	ld.shared.f32 	%f185, [_ZZN3cub18CUB_300001_SM_10006detail6reduce18DeviceReduceKernelINS2_10policy_hubIfyN4cuda3std3__44plusIfEEE10Policy1000EN6thrust24THRUST_300001_SM_1000_NS6detail15normal_iteratorINSD_10device_ptrIdEEEEyS9_f3ExpEEvT0_PT3_T1_NS0_13GridEvenShareISN_EET2_T4_E12temp_storage+20];
	add.f32 	%f186, %f184, %f185;
	ld.shared.f32 	%f187, [_ZZN3cub18CUB_300001_SM_10006detail6reduce18DeviceReduceKernelINS2_10policy_hubIfyN4cuda3std3__44plusIfEEE10Policy1000EN6thrust24THRUST_300001_SM_1000_NS6detail15normal_iteratorINSD_10device_ptrIdEEEEyS9_f3ExpEEvT0_PT3_T1_NS0_13GridEvenShareISN_EET2_T4_E12temp_storage+24];
	add.f32 	%f188, %f186, %f187;
	ld.shared.f32 	%f189, [_ZZN3cub18CUB_300001_SM_10006detail6reduce18DeviceReduceKernelINS2_10policy_hubIfyN4cuda3std3__44plusIfEEE10Policy1000EN6thrust24THRUST_300001_SM_1000_NS6detail15normal_iteratorINSD_10device_ptrIdEEEEyS9_f3ExpEEvT0_PT3_T1_NS0_13GridEvenShareISN_EET2_T4_E12temp_storage+28];
	add.f32 	%f190, %f188, %f189;
	ld.shared.f32 	%f191, [_ZZN3cub18CUB_300001_SM_10006detail6reduce18DeviceReduceKernelINS2_10policy_hubIfyN4cuda3std3__44plusIfEEE10Policy1000EN6thrust24THRUST_300001_SM_1000_NS6detail15normal_iteratorINSD_10device_ptrIdEEEEyS9_f3ExpEEvT0_PT3_T1_NS0_13GridEvenShareISN_EET2_T4_E12temp_storage+32];
	add.f32 	%f192, %f190, %f191;
	ld.shared.f32 	%f193, [_ZZN3cub18CUB_300001_SM_10006detail6reduce18DeviceReduceKernelINS2_10policy_hubIfyN4cuda3std3__44plusIfEEE10Policy1000EN6thrust24THRUST_300001_SM_1000_NS6detail15normal_iteratorINSD_10device_ptrIdEEEEyS9_f3ExpEEvT0_PT3_T1_NS0_13GridEvenShareISN_EET2_T4_E12temp_storage+36];
	add.f32 	%f273, %f192, %f193;
$L__BB15_150:
	mov.u32 	%r733, %tid.x;
	setp.ne.s32 	%p162, %r733, 0;
	@%p162 bra 	$L__BB15_152;
	ld.param.u64 	%rd56, [_ZN3cub18CUB_300001_SM_10006detail6reduce18DeviceReduceKernelINS2_10policy_hubIfyN4cuda3std3__44plusIfEEE10Policy1000EN6thrust24THRUST_300001_SM_1000_NS6detail15normal_iteratorINSD_10device_ptrIdEEEEyS9_f3ExpEEvT0_PT3_T1_NS0_13GridEvenShareISN_EET2_T4__param_1];
	cvta.to.global.u64 	%rd53, %rd56;
	mul.wide.u32 	%rd54, %r1, 4;
	add.s64 	%rd55, %rd53, %rd54;
	st.global.f32 	[%rd55], %f273;
$L__BB15_152:
	ret;

}
	// .globl	_ZN3cub18CUB_300001_SM_10006detail6reduce28DeviceReduceSingleTileKernelINS2_10policy_hubIfyN4cuda3std3__44plusIfEEE10Policy1000EPfPdiS9_dfNS7_10__identityEEEvT0_T1_T2_T3_T4_T6_
.visible .entry _ZN3cub18CUB_300001_SM_10006detail6reduce28DeviceReduceSingleTileKernelINS2_10policy_hubIfyN4cuda3std3__44plusIfEEE10Policy1000EPfPdiS9_dfNS7_10__identityEEEvT0_T1_T2_T3_T4_T6_(
	.param .u64 .ptr .align 1 _ZN3cub18CUB_300001_SM_10006detail6reduce28DeviceReduceSingleTileKernelINS2_10policy_hubIfyN4cuda3std3__44plusIfEEE10Policy1000EPfPdiS9_dfNS7_10__identityEEEvT0_T1_T2_T3_T4_T6__param_0,
	.param .u64 .ptr .align 1 _ZN3cub18CUB_300001_SM_10006detail6reduce28DeviceReduceSingleTileKernelINS2_10policy_hubIfyN4cuda3std3__44plusIfEEE10Policy1000EPfPdiS9_dfNS7_10__identityEEEvT0_T1_T2_T3_T4_T6__param_1,
	.param .u32 _ZN3cub18CUB_300001_SM_10006detail6reduce28DeviceReduceSingleTileKernelINS2_10policy_hubIfyN4cuda3std3__44plusIfEEE10Policy1000EPfPdiS9_dfNS7_10__identityEEEvT0_T1_T2_T3_T4_T6__param_2,
	.param .align 1 .b8 _ZN3cub18CUB_300001_SM_10006detail6reduce28DeviceReduceSingleTileKernelINS2_10policy_hubIfyN4cuda3std3__44plusIfEEE10Policy1000EPfPdiS9_dfNS7_10__identityEEEvT0_T1_T2_T3_T4_T6__param_3[1],
	.param .f64 _ZN3cub18CUB_300001_SM_10006detail6reduce28DeviceReduceSingleTileKernelINS2_10policy_hubIfyN4cuda3std3__44plusIfEEE10Policy1000EPfPdiS9_dfNS7_10__identityEEEvT0_T1_T2_T3_T4_T6__param_4,
	.param .align 1 .b8 _ZN3cub18CUB_300001_SM_10006detail6reduce28DeviceReduceSingleTileKernelINS2_10policy_hubIfyN4cuda3std3__44plusIfEEE10Policy1000EPfPdiS9_dfNS7_10__identityEEEvT0_T1_T2_T3_T4_T6__param_5[1]
)
.maxntid 256
.minnctapersm 1
{
	.reg .pred 	%p<97>;
	.reg .b32 	%r<407>;
	.reg .b32 	%f<419>;
	.reg .b64 	%rd<125>;
	.reg .b64 	%fd<3>;
	// demoted variable
	.shared .align 4 .b8 _ZZN3cub18CUB_300001_SM_10006detail6reduce28DeviceReduceSingleTileKernelINS2_10policy_hubIfyN4cuda3std3__44plusIfEEE10Policy1000EPfPdiS9_dfNS7_10__identityEEEvT0_T1_T2_T3_T4_T6_E12temp_storage[44];
	ld.param.u64 	%rd16, [_ZN3cub18CUB_300001_SM_10006detail6reduce28DeviceReduceSingleTileKernelINS2_10policy_hubIfyN4cuda3std3__44plusIfEEE10Policy1000EPfPdiS9_dfNS7_10__identityEEEvT0_T1_T2_T3_T4_T6__param_0];
	ld.param.u64 	%rd17, [_ZN3cub18CUB_300001_SM_10006detail6reduce28DeviceReduceSingleTileKernelINS2_10policy_hubIfyN4cuda3std3__44plusIfEEE10Policy1000EPfPdiS9_dfNS7_10__identityEEEvT0_T1_T2_T3_T4_T6__param_1];
	ld.param.u32 	%r67, [_ZN3cub18CUB_300001_SM_10006detail6reduce28DeviceReduceSingleTileKernelINS2_10policy_hubIfyN4cuda3std3__44plusIfEEE10Policy1000EPfPdiS9_dfNS7_10__identityEEEvT0_T1_T2_T3_T4_T6__param_2];
	ld.param.f64 	%fd1, [_ZN3cub18CUB_300001_SM_10006detail6reduce28DeviceReduceSingleTileKernelINS2_10policy_hubIfyN4cuda3std3__44plusIfEEE10Policy1000EPfPdiS9_dfNS7_10__identityEEEvT0_T1_T2_T3_T4_T6__param_4];
	cvta.to.global.u64 	%rd1, %rd17;
	setp.ne.s32 	%p1, %r67, 0;
	@%p1 bra 	$L__BB16_3;
	mov.u32 	%r380, %tid.x;
	setp.ne.s32 	%p96, %r380, 0;
	@%p96 bra 	$L__BB16_74;
	st.global.f64 	[%rd1], %fd1;
	bra.uni 	$L__BB16_74;
$L__BB16_3:
	and.b64  	%rd18, %rd16, 15;
	setp.ne.s64 	%p2, %rd18, 0;
	@%p2 bra 	$L__BB16_38;
	setp.gt.s32 	%p49, %r67, 4095;
	@%p49 bra 	$L__BB16_22;
	mov.u32 	%r1, %tid.x;
	setp.ge.s32 	%p66, %r1, %r67;
	mov.f32 	%f397, 0f00000000;
	mov.u32 	%r384, %r1;
	@%p66 bra 	$L__BB16_7;
	mul.wide.u32 	%rd113, %r1, 4;
	add.s64 	%rd112, %rd16, %rd113;
	// begin inline asm
	ld.global.nc.u32 %r300, [%rd112];
	// end inline asm
	mov.b32 	%f397, %r300;
	add.s32 	%r384, %r1, 256;
$L__BB16_7:
	setp.ge.s32 	%p67, %r384, %r67;
	@%p67 bra 	$L__BB16_13;
	not.b32 	%r301, %r384;
	add.s32 	%r4, %r67, %r301;
	and.b32  	%r302, %r4, 768;
	setp.eq.s32 	%p68, %r302, 768;
	@%p68 bra 	$L__BB16_11;
	mul.wide.u32 	%rd114, %r384, 4;
	add.s64 	%rd121, %rd16, %rd114;
	shr.u32 	%r303, %r4, 8;
	add.s32 	%r304, %r303, 1;
	and.b32  	%r305, %r304, 3;
	neg.s32 	%r382, %r305;
$L__BB16_10:
	.pragma "nounroll";
	// begin inline asm
	ld.global.nc.u32 %r306, [%rd121];
	// end inline asm
	mov.b32 	%f322, %r306;
	add.f32 	%f397, %f397, %f322;
	add.s32 	%r384, %r384, 256;
	add.s64 	%rd121, %rd121, 1024;
	add.s32 	%r382, %r382, 1;
	setp.ne.s32 	%p69, %r382, 0;
	@%p69 bra 	$L__BB16_10;
$L__BB16_11:
	setp.lt.u32 	%p70, %r4, 768;
	@%p70 bra 	$L__BB16_13;
$L__BB16_12:
	mul.wide.s32 	%rd120, %r384, 4;
	add.s64 	%rd116, %rd16, %rd120;
	// begin inline asm
	ld.global.nc.u32 %r307, [%rd116];
	// end inline asm
	mov.b32 	%f323, %r307;
	add.f32 	%f324, %f397, %f323;
	add.s64 	%rd117, %rd116, 1024;
	// begin inline asm
	ld.global.nc.u32 %r308, [%rd117];
	// end inline asm
	mov.b32 	%f325, %r308;
	add.f32 	%f326, %f324, %f325;
	add.s64 	%rd118, %rd116, 2048;
	// begin inline asm
	ld.global.nc.u32 %r309, [%rd118];
	// end inline asm
	mov.b32 	%f327, %r309;
	add.f32 	%f328, %f326, %f327;
	add.s64 	%rd119, %rd116, 3072;
	// begin inline asm
	ld.global.nc.u32 %r310, [%rd119];
	// end inline asm
	mov.b32 	%f329, %r310;
	add.f32 	%f397, %f328, %f329;
	add.s32 	%r384, %r384, 1024;
	setp.lt.s32 	%p71, %r384, %r67;
	@%p71 bra 	$L__BB16_12;
$L__BB16_13:
	setp.lt.s32 	%p72, %r67, 256;
	@%p72 bra 	$L__BB16_18;
	// begin inline asm
	mov.u32 %r349, %laneid;
	// end inline asm
	mov.b32 	%r351, %f397;
	mov.b32 	%r352, 1;
	mov.b32 	%r373, 31;
	mov.b32 	%r374, -1;
	// begin inline asm
	shfl.sync.down.b32 %r350, %r351, %r352, %r373, %r374;
	// end inline asm
	setp.gt.s32 	%p88, %r349, 30;
	mov.b32 	%f364, %r350;
	add.f32 	%f365, %f397, %f364;
	selp.f32 	%f366, %f397, %f365, %p88;
	mov.b32 	%r356, %f366;
	mov.b32 	%r357, 2;
	// begin inline asm
	shfl.sync.down.b32 %r355, %r356, %r357, %r373, %r374;
	// end inline asm
	setp.gt.s32 	%p89, %r349, 29;
	mov.b32 	%f367, %r355;
	add.f32 	%f368, %f366, %f367;
	selp.f32 	%f369, %f366, %f368, %p89;
	mov.b32 	%r361, %f369;
	mov.b32 	%r362, 4;
	// begin inline asm
	shfl.sync.down.b32 %r360, %r361, %r362, %r373, %r374;
	// end inline asm
	setp.gt.s32 	%p90, %r349, 27;
	mov.b32 	%f370, %r360;
	add.f32 	%f371, %f369, %f370;
	selp.f32 	%f372, %f369, %f371, %p90;
	mov.b32 	%r366, %f372;
	mov.b32 	%r367, 8;
	// begin inline asm
	shfl.sync.down.b32 %r365, %r366, %r367, %r373, %r374;
	// end inline asm
	setp.gt.s32 	%p91, %r349, 23;
	mov.b32 	%f373, %r365;
	add.f32 	%f374, %f372, %f373;
	selp.f32 	%f375, %f372, %f374, %p91;
	mov.b32 	%r371, %f375;
	mov.b32 	%r372, 16;
	// begin inline asm
	shfl.sync.down.b32 %r370, %r371, %r372, %r373, %r374;
	// end inline asm
	setp.gt.s32 	%p92, %r349, 15;
	mov.b32 	%f376, %r370;
	add.f32 	%f10, %f375, %f376;
	selp.f32 	%f418, %f375, %f10, %p92;
	setp.ne.s32 	%p93, %r349, 0;
	@%p93 bra 	$L__BB16_16;
	shr.u32 	%r375, %r1, 3;
	and.b32  	%r376, %r375, 124;
	mov.u32 	%r377, _ZZN3cub18CUB_300001_SM_10006detail6reduce28DeviceReduceSingleTileKernelINS2_10policy_hubIfyN4cuda3std3__44plusIfEEE10Policy1000EPfPdiS9_dfNS7_10__identityEEEvT0_T1_T2_T3_T4_T6_E12temp_storage;
	add.s32 	%r378, %r377, %r376;
	st.shared.f32 	[%r378+8], %f10;
$L__BB16_16:
	bar.sync 	0;
	setp.ne.s32 	%p94, %r1, 0;
	@%p94 bra 	$L__BB16_72;
	ld.shared.f32 	%f377, [_ZZN3cub18CUB_300001_SM_10006detail6reduce28DeviceReduceSingleTileKernelINS2_10policy_hubIfyN4cuda3std3__44plusIfEEE10Policy1000EPfPdiS9_dfNS7_10__identityEEEvT0_T1_T2_T3_T4_T6_E12temp_storage+12];
	add.f32 	%f378, %f418, %f377;
	ld.shared.f32 	%f379, [_ZZN3cub18CUB_300001_SM_10006detail6reduce28DeviceReduceSingleTileKernelINS2_10policy_hubIfyN4cuda3std3__44plusIfEEE10Policy1000EPfPdiS9_dfNS7_10__identityEEEvT0_T1_T2_T3_T4_T6_E12temp_storage+16];
	add.f32 	%f380, %f378, %f379;
	ld.shared.f32 	%f381, [_ZZN3cub18CUB_300001_SM_10006detail6reduce28DeviceReduceSingleTileKernelINS2_10policy_hubIfyN4cuda3std3__44plusIfEEE10Policy1000EPfPdiS9_dfNS7_10__identityEEEvT0_T1_T2_T3_T4_T6_E12temp_storage+20];
	add.f32 	%f382, %f380, %f381;
	ld.shared.f32 	%f383, [_ZZN3cub18CUB_300001_SM_10006detail6reduce28DeviceReduceSingleTileKernelINS2_10policy_hubIfyN4cuda3std3__44plusIfEEE10Policy1000EPfPdiS9_dfNS7_10__identityEEEvT0_T1_T2_T3_T4_T6_E12temp_storage+24];
	add.f32 	%f384, %f382, %f383;
	ld.shared.f32 	%f385, [_ZZN3cub18CUB_300001_SM_10006detail6reduce28DeviceReduceSingleTileKernelINS2_10policy_hubIfyN4cuda3std3__44plusIfEEE10Policy1000EPfPdiS9_dfNS7_10__identityEEEvT0_T1_T2_T3_T4_T6_E12temp_storage+28];
	add.f32 	%f386, %f384, %f385;
	ld.shared.f32 	%f387, [_ZZN3cub18CUB_300001_SM_10006detail6reduce28DeviceReduceSingleTileKernelINS2_10policy_hubIfyN4cuda3std3__44plusIfEEE10Policy1000EPfPdiS9_dfNS7_10__identityEEEvT0_T1_T2_T3_T4_T6_E12temp_storage+32];
	add.f32 	%f388, %f386, %f387;
	ld.shared.f32 	%f389, [_ZZN3cub18CUB_300001_SM_10006detail6reduce28DeviceReduceSingleTileKernelINS2_10policy_hubIfyN4cuda3std3__44plusIfEEE10Policy1000EPfPdiS9_dfNS7_10__identityEEEvT0_T1_T2_T3_T4_T6_E12temp_storage+36];
	add.f32 	%f418, %f388, %f389;
	bra.uni 	$L__BB16_72;
$L__BB16_18:
	// begin inline asm
	mov.u32 %r311, %laneid;
	// end inline asm
	and.b32  	%r337, %r1, 992;
	add.s32 	%r338, %r337, 32;
	setp.gt.s32 	%p73, %r338, %r67;
	not.b32 	%r339, %r337;
	add.s32 	%r340, %r67, %r339;
	selp.b32 	%r335, %r340, 31, %p73;
	mov.b32 	%r313, %f397;
	mov.b32 	%r314, 1;
	mov.b32 	%r336, -1;
	// begin inline asm
	shfl.sync.down.b32 %r312, %r313, %r314, %r335, %r336;
	// end inline asm
	setp.lt.s32 	%p74, %r311, %r335;
	mov.b32 	%f330, %r312;
	add.f32 	%f331, %f397, %f330;
	selp.f32 	%f332, %f331, %f397, %p74;
	mov.b32 	%r318, %f332;
	mov.b32 	%r319, 2;
	// begin inline asm
	shfl.sync.down.b32 %r317, %r318, %r319, %r335, %r336;
	// end inline asm
	add.s32 	%r341, %r311, 2;
	setp.gt.s32 	%p75, %r341, %r335;
	mov.b32 	%f333, %r317;
	add.f32 	%f334, %f332, %f333;
	selp.f32 	%f335, %f332, %f334, %p75;
	mov.b32 	%r323, %f335;
	mov.b32 	%r324, 4;
	// begin inline asm
	shfl.sync.down.b32 %r322, %r323, %r324, %r335, %r336;
	// end inline asm
	add.s32 	%r342, %r311, 4;
	setp.gt.s32 	%p76, %r342, %r335;
	mov.b32 	%f336, %r322;
	add.f32 	%f337, %f335, %f336;
	selp.f32 	%f338, %f335, %f337, %p76;
	mov.b32 	%r328, %f338;
	mov.b32 	%r329, 8;
	// begin inline asm
	shfl.sync.down.b32 %r327, %r328, %r329, %r335, %r336;
	// end inline asm
	add.s32 	%r343, %r311, 8;
	setp.gt.s32 	%p77, %r343, %r335;
	mov.b32 	%f339, %r327;
	add.f32 	%f340, %f338, %f339;
	selp.f32 	%f341, %f338, %f340, %p77;
	mov.b32 	%r333, %f341;
	mov.b32 	%r334, 16;
	// begin inline asm
	shfl.sync.down.b32 %r332, %r333, %r334, %r335, %r336;
	// end inline asm
	add.s32 	%r344, %r311, 16;
	setp.gt.s32 	%p78, %r344, %r335;
	mov.b32 	%f342, %r332;
	add.f32 	%f343, %f341, %f342;
	selp.f32 	%f418, %f341, %f343, %p78;
	setp.ne.s32 	%p79, %r311, 0;
	@%p79 bra 	$L__BB16_20;
	shr.u32 	%r345, %r1, 3;
	and.b32  	%r346, %r345, 124;
	mov.u32 	%r347, _ZZN3cub18CUB_300001_SM_10006detail6reduce28DeviceReduceSingleTileKernelINS2_10policy_hubIfyN4cuda3std3__44plusIfEEE10Policy1000EPfPdiS9_dfNS7_10__identityEEEvT0_T1_T2_T3_T4_T6_E12temp_storage;
	add.s32 	%r348, %r347, %r346;
	st.shared.f32 	[%r348+8], %f418;
$L__BB16_20:
	bar.sync 	0;
	setp.ne.s32 	%p80, %r1, 0;
	@%p80 bra 	$L__BB16_72;
	setp.gt.s32 	%p81, %r67, 32;
	ld.shared.f32 	%f344, [_ZZN3cub18CUB_300001_SM_10006detail6reduce28DeviceReduceSingleTileKernelINS2_10policy_hubIfyN4cuda3std3__44plusIfEEE10Policy1000EPfPdiS9_dfNS7_10__identityEEEvT0_T1_T2_T3_T4_T6_E12temp_storage+12];
	add.f32 	%f345, %f418, %f344;
	selp.f32 	%f346, %f345, %f418, %p81;
	setp.gt.s32 	%p82, %r67, 64;
	ld.shared.f32 	%f347, [_ZZN3cub18CUB_300001_SM_10006detail6reduce28DeviceReduceSingleTileKernelINS2_10policy_hubIfyN4cuda3std3__44plusIfEEE10Policy1000EPfPdiS9_dfNS7_10__identityEEEvT0_T1_T2_T3_T4_T6_E12temp_storage+16];
	add.f32 	%f348, %f347, %f346;
	selp.f32 	%f349, %f348, %f346, %p82;
	setp.gt.s32 	%p83, %r67, 96;
	ld.shared.f32 	%f350, [_ZZN3cub18CUB_300001_SM_10006detail6reduce28DeviceReduceSingleTileKernelINS2_10policy_hubIfyN4cuda3std3__44plusIfEEE10Policy1000EPfPdiS9_dfNS7_10__identityEEEvT0_T1_T2_T3_T4_T6_E12temp_storage+20];
	add.f32 	%f351, %f350, %f349;
	selp.f32 	%f352, %f351, %f349, %p83;
	setp.gt.s32 	%p84, %r67, 128;
	ld.shared.f32 	%f353, [_ZZN3cub18CUB_300001_SM_10006detail6reduce28DeviceReduceSingleTileKernelINS2_10policy_hubIfyN4cuda3std3__44plusIfEEE10Policy1000EPfPdiS9_dfNS7_10__identityEEEvT0_T1_T2_T3_T4_T6_E12temp_storage+24];
	add.f32 	%f354, %f353, %f352;
	selp.f32 	%f355, %f354, %f352, %p84;
	setp.gt.s32 	%p85, %r67, 160;
	ld.shared.f32 	%f356, [_ZZN3cub18CUB_300001_SM_10006detail6reduce28DeviceReduceSingleTileKernelINS2_10policy_hubIfyN4cuda3std3__44plusIfEEE10Policy1000EPfPdiS9_dfNS7_10__identityEEEvT0_T1_T2_T3_T4_T6_E12temp_storage+28];
	add.f32 	%f357, %f356, %f355;
	selp.f32 	%f358, %f357, %f355, %p85;
	setp.gt.s32 	%p86, %r67, 192;
	ld.shared.f32 	%f359, [_ZZN3cub18CUB_300001_SM_10006detail6reduce28DeviceReduceSingleTileKernelINS2_10policy_hubIfyN4cuda3std3__44plusIfEEE10Policy1000EPfPdiS9_dfNS7_10__identityEEEvT0_T1_T2_T3_T4_T6_E12temp_storage+32];
	add.f32 	%f360, %f359, %f358;
	selp.f32 	%f361, %f360, %f358, %p86;
	setp.gt.s32 	%p87, %r67, 224;
	ld.shared.f32 	%f362, [_ZZN3cub18CUB_300001_SM_10006detail6reduce28DeviceReduceSingleTileKernelINS2_10policy_hubIfyN4cuda3std3__44plusIfEEE10Policy1000EPfPdiS9_dfNS7_10__identityEEEvT0_T1_T2_T3_T4_T6_E12temp_storage+36];
	add.f32 	%f363, %f362, %f361;
	selp.f32 	%f418, %f363, %f361, %p87;
	bra.uni 	$L__BB16_72;
$L__BB16_22:
	mov.u32 	%r13, %tid.x;
	shl.b32 	%r224, %r13, 2;
	mul.wide.u32 	%rd86, %r224, 4;
	add.s64 	%rd76, %rd16, %rd86;
	// begin inline asm
	ld.global.nc.v2.u64 {%rd74, %rd75}, [%rd76];
	// end inline asm
	mov.b64 	{%r225, %r226}, %rd75;
	mov.b64 	{%r227, %r228}, %rd74;
	mov.b32 	%f224, %r228;
	mov.b32 	%f225, %r227;
	mov.b32 	%f226, %r226;
	mov.b32 	%f227, %r225;
	add.s64 	%rd79, %rd76, 4096;
	// begin inline asm
	ld.global.nc.v2.u64 {%rd77, %rd78}, [%rd79];
	// end inline asm
	mov.b64 	{%r229, %r230}, %rd78;
	mov.b64 	{%r231, %r232}, %rd77;
	mov.b32 	%f228, %r232;
	mov.b32 	%f229, %r231;
	mov.b32 	%f230, %r230;
	mov.b32 	%f231, %r229;
	add.s64 	%rd82, %rd76, 8192;
	// begin inline asm
	ld.global.nc.v2.u64 {%rd80, %rd81}, [%rd82];
	// end inline asm
	mov.b64 	{%r233, %r234}, %rd81;
	mov.b64 	{%r235, %r236}, %rd80;
	mov.b32 	%f232, %r236;
	mov.b32 	%f233, %r235;
	mov.b32 	%f234, %r234;
	mov.b32 	%f235, %r233;
	add.s64 	%rd85, %rd76, 12288;
	// begin inline asm
	ld.global.nc.v2.u64 {%rd83, %rd84}, [%rd85];
	// end inline asm
	mov.b64 	{%r237, %r238}, %rd84;
	mov.b64 	{%r239, %r240}, %rd83;
	mov.b32 	%f236, %r240;
	mov.b32 	%f237, %r239;
	mov.b32 	%f238, %r238;
	mov.b32 	%f239, %r237;
	add.f32 	%f240, %f225, %f224;
	add.f32 	%f241, %f227, %f226;
	add.f32 	%f242, %f229, %f228;
	add.f32 	%f243, %f231, %f230;
	add.f32 	%f244, %f233, %f232;
	add.f32 	%f245, %f235, %f234;
	add.f32 	%f246, %f237, %f236;
	add.f32 	%f247, %f239, %f238;
	add.f32 	%f248, %f240, %f241;
	add.f32 	%f249, %f242, %f243;
	add.f32 	%f250, %f244, %f245;
	add.f32 	%f251, %f246, %f247;
	add.f32 	%f252, %f248, %f249;
	add.f32 	%f253, %f250, %f251;
	add.f32 	%f404, %f252, %f253;
	setp.lt.u32 	%p50, %r67, 8192;
	mov.b32 	%r387, 4096;
	@%p50 bra 	$L__BB16_26;
	add.s32 	%r14, %r67, -4096;
	mov.b32 	%r387, 4096;
$L__BB16_24:
	mul.wide.s32 	%rd99, %r387, 4;
	add.s64 	%rd89, %rd76, %rd99;
	// begin inline asm
	ld.global.nc.v2.u64 {%rd87, %rd88}, [%rd89];
	// end inline asm
	mov.b64 	{%r242, %r243}, %rd88;
	mov.b64 	{%r244, %r245}, %rd87;
	mov.b32 	%f254, %r245;
	mov.b32 	%f255, %r244;
	mov.b32 	%f256, %r243;
	mov.b32 	%f257, %r242;
	add.s64 	%rd92, %rd89, 4096;
	// begin inline asm
	ld.global.nc.v2.u64 {%rd90, %rd91}, [%rd92];
	// end inline asm
	mov.b64 	{%r246, %r247}, %rd91;
	mov.b64 	{%r248, %r249}, %rd90;
	mov.b32 	%f258, %r249;
	mov.b32 	%f259, %r248;
	mov.b32 	%f260, %r247;
	mov.b32 	%f261, %r246;
	add.s64 	%rd95, %rd89, 8192;
	// begin inline asm
	ld.global.nc.v2.u64 {%rd93, %rd94}, [%rd95];
	// end inline asm
	mov.b64 	{%r250, %r251}, %rd94;
	mov.b64 	{%r252, %r253}, %rd93;
	mov.b32 	%f262, %r253;
	mov.b32 	%f263, %r252;
	mov.b32 	%f264, %r251;
	mov.b32 	%f265, %r250;
	add.s64 	%rd98, %rd89, 12288;
	// begin inline asm
	ld.global.nc.v2.u64 {%rd96, %rd97}, [%rd98];
	// end inline asm
	mov.b64 	{%r254, %r255}, %rd97;
	mov.b64 	{%r256, %r257}, %rd96;
	mov.b32 	%f266, %r257;
	mov.b32 	%f267, %r256;
	mov.b32 	%f268, %r255;
	mov.b32 	%f269, %r254;
	add.f32 	%f270, %f404, %f255;
	add.f32 	%f271, %f254, %f257;
	add.f32 	%f272, %f256, %f259;
	add.f32 	%f273, %f258, %f261;
	add.f32 	%f274, %f260, %f263;
	add.f32 	%f275, %f262, %f265;
	add.f32 	%f276, %f264, %f267;
	add.f32 	%f277, %f266, %f269;
	add.f32 	%f278, %f270, %f271;
	add.f32 	%f279, %f272, %f273;
	add.f32 	%f280, %f274, %f275;
	add.f32 	%f281, %f276, %f277;
	add.f32 	%f282, %f278, %f279;
	add.f32 	%f283, %f280, %f281;
	add.f32 	%f284, %f282, %f283;
	add.f32 	%f404, %f284, %f268;
	sub.s32 	%r258, %r67, %r387;
	setp.lt.s32 	%p51, %r258, 4096;
	@%p51 bra 	$L__BB16_34;
	add.s32 	%r387, %r387, 4096;
	setp.le.s32 	%p52, %r387, %r14;
	@%p52 bra 	$L__BB16_24;
$L__BB16_26:
	setp.le.s32 	%p53, %r67, %r387;
	@%p53 bra 	$L__BB16_34;
	sub.s32 	%r18, %r67, %r387;
	setp.ge.s32 	%p54, %r13, %r18;
	@%p54 bra 	$L__BB16_34;
	not.b32 	%r259, %r13;
	add.s32 	%r260, %r67, %r259;
	sub.s32 	%r19, %r260, %r387;
	and.b32  	%r261, %r19, 768;
	setp.eq.s32 	%p55, %r261, 768;
	mov.u32 	%r391, %r13;
	@%p55 bra 	$L__BB16_31;
	add.s32 	%r389, %r13, %r387;
	shr.u32 	%r262, %r19, 8;
	add.s32 	%r263, %r262, 1;
	and.b32  	%r264, %r263, 3;
	neg.s32 	%r388, %r264;
	mov.u32 	%r391, %r13;
$L__BB16_30:
	.pragma "nounroll";
	mul.wide.u32 	%rd101, %r389, 4;
	add.s64 	%rd100, %rd16, %rd101;
	// begin inline asm
	ld.global.nc.u32 %r265, [%rd100];
	// end inline asm
	mov.b32 	%f286, %r265;
	add.f32 	%f404, %f404, %f286;
	add.s32 	%r391, %r391, 256;
	add.s32 	%r389, %r389, 256;
	add.s32 	%r388, %r388, 1;
	setp.ne.s32 	%p56, %r388, 0;
	@%p56 bra 	$L__BB16_30;
$L__BB16_31:
	setp.lt.u32 	%p57, %r19, 768;
	@%p57 bra 	$L__BB16_34;
	cvt.u64.u32 	%rd102, %r391;
	cvt.u64.u32 	%rd103, %r387;
	add.s64 	%rd104, %rd102, %rd103;
	shl.b64 	%rd105, %rd104, 2;
	add.s64 	%rd106, %rd105, %rd16;
	add.s64 	%rd122, %rd106, 2048;
	add.s32 	%r392, %r391, %r387;
$L__BB16_33:
	mul.wide.u32 	%rd111, %r392, 4;
	add.s64 	%rd107, %rd16, %rd111;
	// begin inline asm
	ld.global.nc.u32 %r266, [%rd107];
	// end inline asm
	mov.b32 	%f287, %r266;
	add.f32 	%f288, %f404, %f287;
	add.s64 	%rd108, %rd122, -1024;
	// begin inline asm
	ld.global.nc.u32 %r267, [%rd108];
	// end inline asm
	mov.b32 	%f289, %r267;
	add.f32 	%f290, %f288, %f289;
	// begin inline asm
	ld.global.nc.u32 %r268, [%rd122];
	// end inline asm
	mov.b32 	%f291, %r268;
	add.f32 	%f292, %f290, %f291;
	add.s64 	%rd110, %rd122, 1024;
	// begin inline asm
	ld.global.nc.u32 %r269, [%rd110];
	// end inline asm
	mov.b32 	%f293, %r269;
	add.f32 	%f404, %f292, %f293;
	add.s32 	%r391, %r391, 1024;
	add.s64 	%rd122, %rd122, 4096;
	add.s32 	%r392, %r392, 1024;
	setp.lt.s32 	%p58, %r391, %r18;
	@%p58 bra 	$L__BB16_33;
$L__BB16_34:
	// begin inline asm
	mov.u32 %r270, %laneid;
	// end inline asm
	mov.b32 	%r272, %f404;
	mov.b32 	%r273, 1;
	mov.b32 	%r294, 31;
	mov.b32 	%r295, -1;
	// begin inline asm
	shfl.sync.down.b32 %r271, %r272, %r273, %r294, %r295;
	// end inline asm
	setp.gt.s32 	%p59, %r270, 30;
	mov.b32 	%f294, %r271;
	add.f32 	%f295, %f404, %f294;
	selp.f32 	%f296, %f404, %f295, %p59;
	mov.b32 	%r277, %f296;
	mov.b32 	%r278, 2;
	// begin inline asm
	shfl.sync.down.b32 %r276, %r277, %r278, %r294, %r295;
	// end inline asm
	setp.gt.s32 	%p60, %r270, 29;
	mov.b32 	%f297, %r276;
	add.f32 	%f298, %f296, %f297;
	selp.f32 	%f299, %f296, %f298, %p60;
	mov.b32 	%r282, %f299;
	mov.b32 	%r283, 4;
	// begin inline asm
	shfl.sync.down.b32 %r281, %r282, %r283, %r294, %r295;
	// end inline asm
	setp.gt.s32 	%p61, %r270, 27;
	mov.b32 	%f300, %r281;
	add.f32 	%f301, %f299, %f300;
	selp.f32 	%f302, %f299, %f301, %p61;
	mov.b32 	%r287, %f302;
	mov.b32 	%r288, 8;
	// begin inline asm
	shfl.sync.down.b32 %r286, %r287, %r288, %r294, %r295;
	// end inline asm
	setp.gt.s32 	%p62, %r270, 23;
	mov.b32 	%f303, %r286;
	add.f32 	%f304, %f302, %f303;
	selp.f32 	%f305, %f302, %f304, %p62;
	mov.b32 	%r292, %f305;
	mov.b32 	%r293, 16;
	// begin inline asm
	shfl.sync.down.b32 %r291, %r292, %r293, %r294, %r295;
	// end inline asm
	setp.gt.s32 	%p63, %r270, 15;
	mov.b32 	%f306, %r291;
	add.f32 	%f26, %f305, %f306;
	selp.f32 	%f418, %f305, %f26, %p63;
	setp.ne.s32 	%p64, %r270, 0;
	@%p64 bra 	$L__BB16_36;
	shr.u32 	%r296, %r13, 3;
	and.b32  	%r297, %r296, 124;
	mov.u32 	%r298, _ZZN3cub18CUB_300001_SM_10006detail6reduce28DeviceReduceSingleTileKernelINS2_10policy_hubIfyN4cuda3std3__44plusIfEEE10Policy1000EPfPdiS9_dfNS7_10__identityEEEvT0_T1_T2_T3_T4_T6_E12temp_storage;
	add.s32 	%r299, %r298, %r297;
	st.shared.f32 	[%r299+8], %f26;
$L__BB16_36:
	bar.sync 	0;
	setp.ne.s32 	%p65, %r13, 0;
	@%p65 bra 	$L__BB16_72;
	ld.shared.f32 	%f307, [_ZZN3cub18CUB_300001_SM_10006detail6reduce28DeviceReduceSingleTileKernelINS2_10policy_hubIfyN4cuda3std3__44plusIfEEE10Policy1000EPfPdiS9_dfNS7_10__identityEEEvT0_T1_T2_T3_T4_T6_E12temp_storage+12];
	add.f32 	%f308, %f418, %f307;
	ld.shared.f32 	%f309, [_ZZN3cub18CUB_300001_SM_10006detail6reduce28DeviceReduceSingleTileKernelINS2_10policy_hubIfyN4cuda3std3__44plusIfEEE10Policy1000EPfPdiS9_dfNS7_10__identityEEEvT0_T1_T2_T3_T4_T6_E12temp_storage+16];
	add.f32 	%f310, %f308, %f309;
	ld.shared.f32 	%f311, [_ZZN3cub18CUB_300001_SM_10006detail6reduce28DeviceReduceSingleTileKernelINS2_10policy_hubIfyN4cuda3std3__44plusIfEEE10Policy1000EPfPdiS9_dfNS7_10__identityEEEvT0_T1_T2_T3_T4_T6_E12temp_storage+20];
	add.f32 	%f312, %f310, %f311;
	ld.shared.f32 	%f313, [_ZZN3cub18CUB_300001_SM_10006detail6reduce28DeviceReduceSingleTileKernelINS2_10policy_hubIfyN4cuda3std3__44plusIfEEE10Policy1000EPfPdiS9_dfNS7_10__identityEEEvT0_T1_T2_T3_T4_T6_E12temp_storage+24];
	add.f32 	%f314, %f312, %f313;
	ld.shared.f32 	%f315, [_ZZN3cub18CUB_300001_SM_10006detail6reduce28DeviceReduceSingleTileKernelINS2_10policy_hubIfyN4cuda3std3__44plusIfEEE10Policy1000EPfPdiS9_dfNS7_10__identityEEEvT0_T1_T2_T3_T4_T6_E12temp_storage+28];
	add.f32 	%f316, %f314, %f315;
	ld.shared.f32 	%f317, [_ZZN3cub18CUB_300001_SM_10006detail6reduce28DeviceReduceSingleTileKernelINS2_10policy_hubIfyN4cuda3std3__44plusIfEEE10Policy1000EPfPdiS9_dfNS7_10__identityEEEvT0_T1_T2_T3_T4_T6_E12temp_storage+32];
	add.f32 	%f318, %f316, %f317;
	ld.shared.f32 	%f319, [_ZZN3cub18CUB_300001_SM_10006detail6reduce28DeviceReduceSingleTileKernelINS2_10policy_hubIfyN4cuda3std3__44plusIfEEE10Policy1000EPfPdiS9_dfNS7_10__identityEEEvT0_T1_T2_T3_T4_T6_E12temp_storage+36];
	add.f32 	%f418, %f318, %f319;
	bra.uni 	$L__BB16_72;
$L__BB16_38:
	setp.gt.s32 	%p3, %r67, 4095;
	@%p3 bra 	$L__BB16_56;
	mov.u32 	%r34, %tid.x;
	setp.ge.s32 	%p20, %r34, %r67;
	mov.f32 	%f410, 0f00000000;
	mov.u32 	%r397, %r34;
	@%p20 bra 	$L__BB16_41;
	mul.wide.u32 	%rd66, %r34, 4;
	add.s64 	%rd65, %rd16, %rd66;
	// begin inline asm
	ld.global.nc.u32 %r144, [%rd65];
	// end inline asm
	mov.b32 	%f410, %r144;
	add.s32 	%r397, %r34, 256;
$L__BB16_41:
	setp.ge.s32 	%p21, %r397, %r67;
	@%p21 bra 	$L__BB16_47;
	not.b32 	%r145, %r397;
	add.s32 	%r37, %r67, %r145;
	and.b32  	%r146, %r37, 768;
	setp.eq.s32 	%p22, %r146, 768;
	@%p22 bra 	$L__BB16_45;
	mul.wide.u32 	%rd67, %r397, 4;
	add.s64 	%rd123, %rd16, %rd67;
	shr.u32 	%r147, %r37, 8;
	add.s32 	%r148, %r147, 1;
	and.b32  	%r149, %r148, 3;
	neg.s32 	%r395, %r149;
$L__BB16_44:
	.pragma "nounroll";
	// begin inline asm
	ld.global.nc.u32 %r150, [%rd123];
	// end inline asm
	mov.b32 	%f156, %r150;
	add.f32 	%f410, %f410, %f156;
	add.s32 	%r397, %r397, 256;
	add.s64 	%rd123, %rd123, 1024;
	add.s32 	%r395, %r395, 1;
	setp.ne.s32 	%p23, %r395, 0;
	@%p23 bra 	$L__BB16_44;
$L__BB16_45:
	setp.lt.u32 	%p24, %r37, 768;
	@%p24 bra 	$L__BB16_47;
$L__BB16_46:
	mul.wide.s32 	%rd73, %r397, 4;
	add.s64 	%rd69, %rd16, %rd73;
	// begin inline asm
	ld.global.nc.u32 %r151, [%rd69];
	// end inline asm
	mov.b32 	%f157, %r151;
	add.f32 	%f158, %f410, %f157;
	add.s64 	%rd70, %rd69, 1024;
	// begin inline asm
	ld.global.nc.u32 %r152, [%rd70];
	// end inline asm
	mov.b32 	%f159, %r152;
	add.f32 	%f160, %f158, %f159;
	add.s64 	%rd71, %rd69, 2048;
	// begin inline asm
	ld.global.nc.u32 %r153, [%rd71];
	// end inline asm
	mov.b32 	%f161, %r153;
	add.f32 	%f162, %f160, %f161;
	add.s64 	%rd72, %rd69, 3072;
	// begin inline asm
	ld.global.nc.u32 %r154, [%rd72];
	// end inline asm
	mov.b32 	%f163, %r154;
	add.f32 	%f410, %f162, %f163;
	add.s32 	%r397, %r397, 1024;
	setp.lt.s32 	%p25, %r397, %r67;
	@%p25 bra 	$L__BB16_46;
$L__BB16_47:
	setp.lt.s32 	%p26, %r67, 256;
	@%p26 bra 	$L__BB16_52;
	// begin inline asm
	mov.u32 %r193, %laneid;
	// end inline asm
	mov.b32 	%r195, %f410;
	mov.b32 	%r196, 1;
	mov.b32 	%r217, 31;
	mov.b32 	%r218, -1;
	// begin inline asm
	shfl.sync.down.b32 %r194, %r195, %r196, %r217, %r218;
	// end inline asm
	setp.gt.s32 	%p42, %r193, 30;
	mov.b32 	%f198, %r194;
	add.f32 	%f199, %f410, %f198;
	selp.f32 	%f200, %f410, %f199, %p42;
	mov.b32 	%r200, %f200;
	mov.b32 	%r201, 2;
	// begin inline asm
	shfl.sync.down.b32 %r199, %r200, %r201, %r217, %r218;
	// end inline asm
	setp.gt.s32 	%p43, %r193, 29;
	mov.b32 	%f201, %r199;
	add.f32 	%f202, %f200, %f201;
	selp.f32 	%f203, %f200, %f202, %p43;
	mov.b32 	%r205, %f203;
	mov.b32 	%r206, 4;
	// begin inline asm
	shfl.sync.down.b32 %r204, %r205, %r206, %r217, %r218;
	// end inline asm
	setp.gt.s32 	%p44, %r193, 27;
	mov.b32 	%f204, %r204;
	add.f32 	%f205, %f203, %f204;
	selp.f32 	%f206, %f203, %f205, %p44;
	mov.b32 	%r210, %f206;
	mov.b32 	%r211, 8;
	// begin inline asm
	shfl.sync.down.b32 %r209, %r210, %r211, %r217, %r218;
	// end inline asm
	setp.gt.s32 	%p45, %r193, 23;
	mov.b32 	%f207, %r209;
	add.f32 	%f208, %f206, %f207;
	selp.f32 	%f209, %f206, %f208, %p45;
	mov.b32 	%r215, %f209;
	mov.b32 	%r216, 16;
	// begin inline asm
	shfl.sync.down.b32 %r214, %r215, %r216, %r217, %r218;
	// end inline asm
	setp.gt.s32 	%p46, %r193, 15;
	mov.b32 	%f210, %r214;
	add.f32 	%f38, %f209, %f210;
	selp.f32 	%f418, %f209, %f38, %p46;
	setp.ne.s32 	%p47, %r193, 0;
	@%p47 bra 	$L__BB16_50;
	shr.u32 	%r219, %r34, 3;
	and.b32  	%r220, %r219, 124;
	mov.u32 	%r221, _ZZN3cub18CUB_300001_SM_10006detail6reduce28DeviceReduceSingleTileKernelINS2_10policy_hubIfyN4cuda3std3__44plusIfEEE10Policy1000EPfPdiS9_dfNS7_10__identityEEEvT0_T1_T2_T3_T4_T6_E12temp_storage;
	add.s32 	%r222, %r221, %r220;
	st.shared.f32 	[%r222+8], %f38;
$L__BB16_50:
	bar.sync 	0;
	setp.ne.s32 	%p48, %r34, 0;
	@%p48 bra 	$L__BB16_72;
	ld.shared.f32 	%f211, [_ZZN3cub18CUB_300001_SM_10006detail6reduce28DeviceReduceSingleTileKernelINS2_10policy_hubIfyN4cuda3std3__44plusIfEEE10Policy1000EPfPdiS9_dfNS7_10__identityEEEvT0_T1_T2_T3_T4_T6_E12temp_storage+12];
	add.f32 	%f212, %f418, %f211;
	ld.shared.f32 	%f213, [_ZZN3cub18CUB_300001_SM_10006detail6reduce28DeviceReduceSingleTileKernelINS2_10policy_hubIfyN4cuda3std3__44plusIfEEE10Policy1000EPfPdiS9_dfNS7_10__identityEEEvT0_T1_T2_T3_T4_T6_E12temp_storage+16];
	add.f32 	%f214, %f212, %f213;
	ld.shared.f32 	%f215, [_ZZN3cub18CUB_300001_SM_10006detail6reduce28DeviceReduceSingleTileKernelINS2_10policy_hubIfyN4cuda3std3__44plusIfEEE10Policy1000EPfPdiS9_dfNS7_10__identityEEEvT0_T1_T2_T3_T4_T6_E12temp_storage+20];
	add.f32 	%f216, %f214, %f215;
	ld.shared.f32 	%f217, [_ZZN3cub18CUB_300001_SM_10006detail6reduce28DeviceReduceSingleTileKernelINS2_10policy_hubIfyN4cuda3std3__44plusIfEEE10Policy1000EPfPdiS9_dfNS7_10__identityEEEvT0_T1_T2_T3_T4_T6_E12temp_storage+24];
	add.f32 	%f218, %f216, %f217;
	ld.shared.f32 	%f219, [_ZZN3cub18CUB_300001_SM_10006detail6reduce28DeviceReduceSingleTileKernelINS2_10policy_hubIfyN4cuda3std3__44plusIfEEE10Policy1000EPfPdiS9_dfNS7_10__identityEEEvT0_T1_T2_T3_T4_T6_E12temp_storage+28];
	add.f32 	%f220, %f218, %f219;
	ld.shared.f32 	%f221, [_ZZN3cub18CUB_300001_SM_10006detail6reduce28DeviceReduceSingleTileKernelINS2_10policy_hubIfyN4cuda3std3__44plusIfEEE10Policy1000EPfPdiS9_dfNS7_10__identityEEEvT0_T1_T2_T3_T4_T6_E12temp_storage+32];
	add.f32 	%f222, %f220, %f221;
	ld.shared.f32 	%f223, [_ZZN3cub18CUB_300001_SM_10006detail6reduce28DeviceReduceSingleTileKernelINS2_10policy_hubIfyN4cuda3std3__44plusIfEEE10Policy1000EPfPdiS9_dfNS7_10__identityEEEvT0_T1_T2_T3_T4_T6_E12temp_storage+36];
	add.f32 	%f418, %f222, %f223;
	bra.uni 	$L__BB16_72;
$L__BB16_52:
	// begin inline asm
	mov.u32 %r155, %laneid;
	// end inline asm
	and.b32  	%r181, %r34, 992;
	add.s32 	%r182, %r181, 32;
	setp.gt.s32 	%p27, %r182, %r67;
	not.b32 	%r183, %r181;
	add.s32 	%r184, %r67, %r183;
	selp.b32 	%r179, %r184, 31, %p27;
	mov.b32 	%r157, %f410;
	mov.b32 	%r158, 1;
	mov.b32 	%r180, -1;
	// begin inline asm
	shfl.sync.down.b32 %r156, %r157, %r158, %r179, %r180;
	// end inline asm
	setp.lt.s32 	%p28, %r155, %r179;
	mov.b32 	%f164, %r156;
	add.f32 	%f165, %f410, %f164;
	selp.f32 	%f166, %f165, %f410, %p28;
	mov.b32 	%r162, %f166;
	mov.b32 	%r163, 2;
	// begin inline asm
	shfl.sync.down.b32 %r161, %r162, %r163, %r179, %r180;
	// end inline asm
	add.s32 	%r185, %r155, 2;
	setp.gt.s32 	%p29, %r185, %r179;
	mov.b32 	%f167, %r161;
	add.f32 	%f168, %f166, %f167;
	selp.f32 	%f169, %f166, %f168, %p29;
	mov.b32 	%r167, %f169;
	mov.b32 	%r168, 4;
	// begin inline asm
	shfl.sync.down.b32 %r166, %r167, %r168, %r179, %r180;
	// end inline asm
	add.s32 	%r186, %r155, 4;
	setp.gt.s32 	%p30, %r186, %r179;
	mov.b32 	%f170, %r166;
	add.f32 	%f171, %f169, %f170;
	selp.f32 	%f172, %f169, %f171, %p30;
	mov.b32 	%r172, %f172;
	mov.b32 	%r173, 8;
	// begin inline asm
	shfl.sync.down.b32 %r171, %r172, %r173, %r179, %r180;
	// end inline asm
	add.s32 	%r187, %r155, 8;
	setp.gt.s32 	%p31, %r187, %r179;
	mov.b32 	%f173, %r171;
	add.f32 	%f174, %f172, %f173;
	selp.f32 	%f175, %f172, %f174, %p31;
	mov.b32 	%r177, %f175;
	mov.b32 	%r178, 16;
	// begin inline asm
	shfl.sync.down.b32 %r176, %r177, %r178, %r179, %r180;
	// end inline asm
	add.s32 	%r188, %r155, 16;
	setp.gt.s32 	%p32, %r188, %r179;
	mov.b32 	%f176, %r176;
	add.f32 	%f177, %f175, %f176;
	selp.f32 	%f418, %f175, %f177, %p32;
	setp.ne.s32 	%p33, %r155, 0;
	@%p33 bra 	$L__BB16_54;
	shr.u32 	%r189, %r34, 3;
	and.b32  	%r190, %r189, 124;
	mov.u32 	%r191, _ZZN3cub18CUB_300001_SM_10006detail6reduce28DeviceReduceSingleTileKernelINS2_10policy_hubIfyN4cuda3std3__44plusIfEEE10Policy1000EPfPdiS9_dfNS7_10__identityEEEvT0_T1_T2_T3_T4_T6_E12temp_storage;
	add.s32 	%r192, %r191, %r190;
	st.shared.f32 	[%r192+8], %f418;
$L__BB16_54:
	bar.sync 	0;
	setp.ne.s32 	%p34, %r34, 0;
	@%p34 bra 	$L__BB16_72;
	setp.gt.s32 	%p35, %r67, 32;
	ld.shared.f32 	%f178, [_ZZN3cub18CUB_300001_SM_10006detail6reduce28DeviceReduceSingleTileKernelINS2_10policy_hubIfyN4cuda3std3__44plusIfEEE10Policy1000EPfPdiS9_dfNS7_10__identityEEEvT0_T1_T2_T3_T4_T6_E12temp_storage+12];
	add.f32 	%f179, %f418, %f178;
	selp.f32 	%f180, %f179, %f418, %p35;
	setp.gt.s32 	%p36, %r67, 64;
	ld.shared.f32 	%f181, [_ZZN3cub18CUB_300001_SM_10006detail6reduce28DeviceReduceSingleTileKernelINS2_10policy_hubIfyN4cuda3std3__44plusIfEEE10Policy1000EPfPdiS9_dfNS7_10__identityEEEvT0_T1_T2_T3_T4_T6_E12temp_storage+16];
	add.f32 	%f182, %f181, %f180;
	selp.f32 	%f183, %f182, %f180, %p36;
	setp.gt.s32 	%p37, %r67, 96;
	ld.shared.f32 	%f184, [_ZZN3cub18CUB_300001_SM_10006detail6reduce28DeviceReduceSingleTileKernelINS2_10policy_hubIfyN4cuda3std3__44plusIfEEE10Policy1000EPfPdiS9_dfNS7_10__identityEEEvT0_T1_T2_T3_T4_T6_E12temp_storage+20];
	add.f32 	%f185, %f184, %f183;
	selp.f32 	%f186, %f185, %f183, %p37;
	setp.gt.s32 	%p38, %r67, 128;
	ld.shared.f32 	%f187, [_ZZN3cub18CUB_300001_SM_10006detail6reduce28DeviceReduceSingleTileKernelINS2_10policy_hubIfyN4cuda3std3__44plusIfEEE10Policy1000EPfPdiS9_dfNS7_10__identityEEEvT0_T1_T2_T3_T4_T6_E12temp_storage+24];
	add.f32 	%f188, %f187, %f186;
	selp.f32 	%f189, %f188, %f186, %p38;
	setp.gt.s32 	%p39, %r67, 160;
	ld.shared.f32 	%f190, [_ZZN3cub18CUB_300001_SM_10006detail6reduce28DeviceReduceSingleTileKernelINS2_10policy_hubIfyN4cuda3std3__44plusIfEEE10Policy1000EPfPdiS9_dfNS7_10__identityEEEvT0_T1_T2_T3_T4_T6_E12temp_storage+28];
	add.f32 	%f191, %f190, %f189;
	selp.f32 	%f192, %f191, %f189, %p39;
	setp.gt.s32 	%p40, %r67, 192;
	ld.shared.f32 	%f193, [_ZZN3cub18CUB_300001_SM_10006detail6reduce28DeviceReduceSingleTileKernelINS2_10policy_hubIfyN4cuda3std3__44plusIfEEE10Policy1000EPfPdiS9_dfNS7_10__identityEEEvT0_T1_T2_T3_T4_T6_E12temp_storage+32];
	add.f32 	%f194, %f193, %f192;
	selp.f32 	%f195, %f194, %f192, %p40;
	setp.gt.s32 	%p41, %r67, 224;
	ld.shared.f32 	%f196, [_ZZN3cub18CUB_300001_SM_10006detail6reduce28DeviceReduceSingleTileKernelINS2_10policy_hubIfyN4cuda3std3__44plusIfEEE10Policy1000EPfPdiS9_dfNS7_10__identityEEEvT0_T1_T2_T3_T4_T6_E12temp_storage+36];
	add.f32 	%f197, %f196, %f195;
	selp.f32 	%f418, %f197, %f195, %p41;
	bra.uni 	$L__BB16_72;
$L__BB16_56:
	mov.u32 	%r46, %tid.x;
	mul.wide.u32 	%rd35, %r46, 4;
	add.s64 	%rd19, %rd16, %rd35;
	// begin inline asm
	ld.global.nc.u32 %r68, [%rd19];
	// end inline asm
	mov.b32 	%f58, %r68;
	add.s64 	%rd20, %rd19, 1024;
	// begin inline asm
	ld.global.nc.u32 %r69, [%rd20];
	// end inline asm
	mov.b32 	%f59, %r69;
	add.s64 	%rd21, %rd19, 2048;
	// begin inline asm
	ld.global.nc.u32 %r70, [%rd21];
	// end inline asm
	mov.b32 	%f60, %r70;
	add.s64 	%rd22, %rd19, 3072;
	// begin inline asm
	ld.global.nc.u32 %r71, [%rd22];
	// end inline asm
	mov.b32 	%f61, %r71;
	add.s64 	%rd23, %rd19, 4096;
	// begin inline asm
	ld.global.nc.u32 %r72, [%rd23];
	// end inline asm
	mov.b32 	%f62, %r72;
	add.s64 	%rd24, %rd19, 5120;
	// begin inline asm
	ld.global.nc.u32 %r73, [%rd24];
	// end inline asm
	mov.b32 	%f63, %r73;
	add.s64 	%rd25, %rd19, 6144;
	// begin inline asm
	ld.global.nc.u32 %r74, [%rd25];
	// end inline asm
	mov.b32 	%f64, %r74;
	add.s64 	%rd26, %rd19, 7168;
	// begin inline asm
	ld.global.nc.u32 %r75, [%rd26];
	// end inline asm
	mov.b32 	%f65, %r75;
	add.s64 	%rd27, %rd19, 8192;
	// begin inline asm
	ld.global.nc.u32 %r76, [%rd27];
	// end inline asm
	mov.b32 	%f66, %r76;
	add.s64 	%rd28, %rd19, 9216;
	// begin inline asm
	ld.global.nc.u32 %r77, [%rd28];
	// end inline asm
	mov.b32 	%f67, %r77;
	add.s64 	%rd29, %rd19, 10240;
	// begin inline asm
	ld.global.nc.u32 %r78, [%rd29];
	// end inline asm
	mov.b32 	%f68, %r78;
	add.s64 	%rd30, %rd19, 11264;
	// begin inline asm
	ld.global.nc.u32 %r79, [%rd30];
	// end inline asm
	mov.b32 	%f69, %r79;
	add.s64 	%rd31, %rd19, 12288;
	// begin inline asm
	ld.global.nc.u32 %r80, [%rd31];
	// end inline asm
	mov.b32 	%f70, %r80;
	add.s64 	%rd32, %rd19, 13312;
	// begin inline asm
	ld.global.nc.u32 %r81, [%rd32];
	// end inline asm
	mov.b32 	%f71, %r81;
	add.s64 	%rd33, %rd19, 14336;
	// begin inline asm
	ld.global.nc.u32 %r82, [%rd33];
	// end inline asm
	mov.b32 	%f72, %r82;
	add.s64 	%rd34, %rd19, 15360;
	// begin inline asm
	ld.global.nc.u32 %r83, [%rd34];
	// end inline asm
	mov.b32 	%f73, %r83;
	add.f32 	%f74, %f58, %f59;
	add.f32 	%f75, %f60, %f61;
	add.f32 	%f76, %f62, %f63;
	add.f32 	%f77, %f64, %f65;
	add.f32 	%f78, %f66, %f67;
	add.f32 	%f79, %f68, %f69;
	add.f32 	%f80, %f70, %f71;
	add.f32 	%f81, %f72, %f73;
	add.f32 	%f82, %f74, %f75;
	add.f32 	%f83, %f76, %f77;
	add.f32 	%f84, %f78, %f79;
	add.f32 	%f85, %f80, %f81;
	add.f32 	%f86, %f82, %f83;
	add.f32 	%f87, %f84, %f85;
	add.f32 	%f417, %f86, %f87;
	setp.lt.u32 	%p4, %r67, 8192;
	mov.b32 	%r400, 4096;
	@%p4 bra 	$L__BB16_60;
	add.s32 	%r47, %r67, -4096;
	mov.b32 	%r400, 4096;
$L__BB16_58:
	mul.wide.s32 	%rd52, %r400, 4;
	add.s64 	%rd36, %rd19, %rd52;
	// begin inline asm
	ld.global.nc.u32 %r86, [%rd36];
	// end inline asm
	mov.b32 	%f88, %r86;
	add.s64 	%rd37, %rd36, 1024;
	// begin inline asm
	ld.global.nc.u32 %r87, [%rd37];
	// end inline asm
	mov.b32 	%f89, %r87;
	add.s64 	%rd38, %rd36, 2048;
	// begin inline asm
	ld.global.nc.u32 %r88, [%rd38];
	// end inline asm
	mov.b32 	%f90, %r88;
	add.s64 	%rd39, %rd36, 3072;
	// begin inline asm
	ld.global.nc.u32 %r89, [%rd39];
	// end inline asm
	mov.b32 	%f91, %r89;
	add.s64 	%rd40, %rd36, 4096;
	// begin inline asm
	ld.global.nc.u32 %r90, [%rd40];
	// end inline asm
	mov.b32 	%f92, %r90;
	add.s64 	%rd41, %rd36, 5120;
	// begin inline asm
	ld.global.nc.u32 %r91, [%rd41];
	// end inline asm
	mov.b32 	%f93, %r91;
	add.s64 	%rd42, %rd36, 6144;
	// begin inline asm
	ld.global.nc.u32 %r92, [%rd42];
	// end inline asm
	mov.b32 	%f94, %r92;
	add.s64 	%rd43, %rd36, 7168;
	// begin inline asm
	ld.global.nc.u32 %r93, [%rd43];
	// end inline asm
	mov.b32 	%f95, %r93;
	add.s64 	%rd44, %rd36, 8192;
	// begin inline asm
	ld.global.nc.u32 %r94, [%rd44];
	// end inline asm
	mov.b32 	%f96, %r94;
	add.s64 	%rd45, %rd36, 9216;
	// begin inline asm
	ld.global.nc.u32 %r95, [%rd45];
	// end inline asm
	mov.b32 	%f97, %r95;
	add.s64 	%rd46, %rd36, 10240;
	// begin inline asm
	ld.global.nc.u32 %r96, [%rd46];
	// end inline asm
	mov.b32 	%f98, %r96;
	add.s64 	%rd47, %rd36, 11264;
	// begin inline asm
	ld.global.nc.u32 %r97, [%rd47];
	// end inline asm
	mov.b32 	%f99, %r97;
	add.s64 	%rd48, %rd36, 12288;
	// begin inline asm
	ld.global.nc.u32 %r98, [%rd48];
	// end inline asm
	mov.b32 	%f100, %r98;
	add.s64 	%rd49, %rd36, 13312;
	// begin inline asm
	ld.global.nc.u32 %r99, [%rd49];
	// end inline asm
	mov.b32 	%f101, %r99;
	add.s64 	%rd50, %rd36, 14336;
	// begin inline asm
	ld.global.nc.u32 %r100, [%rd50];
	// end inline asm
	mov.b32 	%f102, %r100;
	add.s64 	%rd51, %rd36, 15360;
	// begin inline asm
	ld.global.nc.u32 %r101, [%rd51];
	// end inline asm
	mov.b32 	%f103, %r101;
	add.f32 	%f104, %f417, %f88;
	add.f32 	%f105, %f89, %f90;
	add.f32 	%f106, %f91, %f92;
	add.f32 	%f107, %f93, %f94;
	add.f32 	%f108, %f95, %f96;
	add.f32 	%f109, %f97, %f98;
	add.f32 	%f110, %f99, %f100;
	add.f32 	%f111, %f101, %f102;
	add.f32 	%f112, %f104, %f105;
	add.f32 	%f113, %f106, %f107;
	add.f32 	%f114, %f108, %f109;
	add.f32 	%f115, %f110, %f111;
	add.f32 	%f116, %f112, %f113;
	add.f32 	%f117, %f114, %f115;
	add.f32 	%f118, %f116, %f117;
	add.f32 	%f417, %f118, %f103;
	sub.s32 	%r102, %r67, %r400;
	setp.lt.s32 	%p5, %r102, 4096;
	@%p5 bra 	$L__BB16_68;
	add.s32 	%r400, %r400, 4096;
	setp.le.s32 	%p6, %r400, %r47;
	@%p6 bra 	$L__BB16_58;
$L__BB16_60:
	setp.le.s32 	%p7, %r67, %r400;
	@%p7 bra 	$L__BB16_68;
	sub.s32 	%r51, %r67, %r400;
	setp.ge.s32 	%p8, %r46, %r51;
	@%p8 bra 	$L__BB16_68;
	not.b32 	%r103, %r46;
	add.s32 	%r104, %r67, %r103;
	sub.s32 	%r52, %r104, %r400;
	and.b32  	%r105, %r52, 768;
	setp.eq.s32 	%p9, %r105, 768;
	mov.u32 	%r404, %r46;
	@%p9 bra 	$L__BB16_65;
	add.s32 	%r402, %r46, %r400;
	shr.u32 	%r106, %r52, 8;
	add.s32 	%r107, %r106, 1;
	and.b32  	%r108, %r107, 3;
	neg.s32 	%r401, %r108;
	mov.u32 	%r404, %r46;
$L__BB16_64:
	.pragma "nounroll";
	mul.wide.u32 	%rd54, %r402, 4;
	add.s64 	%rd53, %rd16, %rd54;
	// begin inline asm
	ld.global.nc.u32 %r109, [%rd53];
	// end inline asm
	mov.b32 	%f120, %r109;
	add.f32 	%f417, %f417, %f120;
	add.s32 	%r404, %r404, 256;
	add.s32 	%r402, %r402, 256;
	add.s32 	%r401, %r401, 1;
	setp.ne.s32 	%p10, %r401, 0;
	@%p10 bra 	$L__BB16_64;
$L__BB16_65:
	setp.lt.u32 	%p11, %r52, 768;
	@%p11 bra 	$L__BB16_68;
	cvt.u64.u32 	%rd55, %r404;
	cvt.u64.u32 	%rd56, %r400;
	add.s64 	%rd57, %rd55, %rd56;
	shl.b64 	%rd58, %rd57, 2;
	add.s64 	%rd59, %rd58, %rd16;
	add.s64 	%rd124, %rd59, 2048;
	add.s32 	%r405, %r404, %r400;
$L__BB16_67:
	mul.wide.u32 	%rd64, %r405, 4;
	add.s64 	%rd60, %rd16, %rd64;
	// begin inline asm
	ld.global.nc.u32 %r110, [%rd60];
	// end inline asm
	mov.b32 	%f121, %r110;
	add.f32 	%f122, %f417, %f121;
	add.s64 	%rd61, %rd124, -1024;
	// begin inline asm
	ld.global.nc.u32 %r111, [%rd61];
	// end inline asm
	mov.b32 	%f123, %r111;
	add.f32 	%f124, %f122, %f123;
	// begin inline asm
	ld.global.nc.u32 %r112, [%rd124];
	// end inline asm
	mov.b32 	%f125, %r112;
	add.f32 	%f126, %f124, %f125;
	add.s64 	%rd63, %rd124, 1024;
	// begin inline asm
	ld.global.nc.u32 %r113, [%rd63];
	// end inline asm
	mov.b32 	%f127, %r113;
	add.f32 	%f417, %f126, %f127;
	add.s32 	%r404, %r404, 1024;
	add.s64 	%rd124, %rd124, 4096;
	add.s32 	%r405, %r405, 1024;
	setp.lt.s32 	%p12, %r404, %r51;
	@%p12 bra 	$L__BB16_67;
$L__BB16_68:
	// begin inline asm
	mov.u32 %r114, %laneid;
	// end inline asm
	mov.b32 	%r116, %f417;
	mov.b32 	%r117, 1;
	mov.b32 	%r138, 31;
	mov.b32 	%r139, -1;
	// begin inline asm
	shfl.sync.down.b32 %r115, %r116, %r117, %r138, %r139;
	// end inline asm
	setp.gt.s32 	%p13, %r114, 30;
	mov.b32 	%f128, %r115;
	add.f32 	%f129, %f417, %f128;
	selp.f32 	%f130, %f417, %f129, %p13;
	mov.b32 	%r121, %f130;
	mov.b32 	%r122, 2;
	// begin inline asm
	shfl.sync.down.b32 %r120, %r121, %r122, %r138, %r139;
	// end inline asm
	setp.gt.s32 	%p14, %r114, 29;
	mov.b32 	%f131, %r120;
	add.f32 	%f132, %f130, %f131;
	selp.f32 	%f133, %f130, %f132, %p14;
	mov.b32 	%r126, %f133;
	mov.b32 	%r127, 4;
	// begin inline asm
	shfl.sync.down.b32 %r125, %r126, %r127, %r138, %r139;
	// end inline asm
	setp.gt.s32 	%p15, %r114, 27;
	mov.b32 	%f134, %r125;
	add.f32 	%f135, %f133, %f134;
	selp.f32 	%f136, %f133, %f135, %p15;
	mov.b32 	%r131, %f136;
	mov.b32 	%r132, 8;
	// begin inline asm
	shfl.sync.down.b32 %r130, %r131, %r132, %r138, %r139;
	// end inline asm
	setp.gt.s32 	%p16, %r114, 23;
	mov.b32 	%f137, %r130;
	add.f32 	%f138, %f136, %f137;
	selp.f32 	%f139, %f136, %f138, %p16;
	mov.b32 	%r136, %f139;
	mov.b32 	%r137, 16;
	// begin inline asm
	shfl.sync.down.b32 %r135, %r136, %r137, %r138, %r139;
	// end inline asm
	setp.gt.s32 	%p17, %r114, 15;
	mov.b32 	%f140, %r135;
	add.f32 	%f54, %f139, %f140;
	selp.f32 	%f418, %f139, %f54, %p17;
	setp.ne.s32 	%p18, %r114, 0;
	@%p18 bra 	$L__BB16_70;
	shr.u32 	%r140, %r46, 3;
	and.b32  	%r141, %r140, 124;
	mov.u32 	%r142, _ZZN3cub18CUB_300001_SM_10006detail6reduce28DeviceReduceSingleTileKernelINS2_10policy_hubIfyN4cuda3std3__44plusIfEEE10Policy1000EPfPdiS9_dfNS7_10__identityEEEvT0_T1_T2_T3_T4_T6_E12temp_storage;
	add.s32 	%r143, %r142, %r141;
	st.shared.f32 	[%r143+8], %f54;
$L__BB16_70:
	bar.sync 	0;
	setp.ne.s32 	%p19, %r46, 0;
	@%p19 bra 	$L__BB16_72;
	ld.shared.f32 	%f141, [_ZZN3cub18CUB_300001_SM_10006detail6reduce28DeviceReduceSingleTileKernelINS2_10policy_hubIfyN4cuda3std3__44plusIfEEE10Policy1000EPfPdiS9_dfNS7_10__identityEEEvT0_T1_T2_T3_T4_T6_E12temp_storage+12];
	add.f32 	%f142, %f418, %f141;
	ld.shared.f32 	%f143, [_ZZN3cub18CUB_300001_SM_10006detail6reduce28DeviceReduceSingleTileKernelINS2_10policy_hubIfyN4cuda3std3__44plusIfEEE10Policy1000EPfPdiS9_dfNS7_10__identityEEEvT0_T1_T2_T3_T4_T6_E12temp_storage+16];
	add.f32 	%f144, %f142, %f143;
	ld.shared.f32 	%f145, [_ZZN3cub18CUB_300001_SM_10006detail6reduce28DeviceReduceSingleTileKernelINS2_10policy_hubIfyN4cuda3std3__44plusIfEEE10Policy1000EPfPdiS9_dfNS7_10__identityEEEvT0_T1_T2_T3_T4_T6_E12temp_storage+20];
	add.f32 	%f146, %f144, %f145;
	ld.shared.f32 	%f147, [_ZZN3cub18CUB_300001_SM_10006detail6reduce28DeviceReduceSingleTileKernelINS2_10policy_hubIfyN4cuda3std3__44plusIfEEE10Policy1000EPfPdiS9_dfNS7_10__identityEEEvT0_T1_T2_T3_T4_T6_E12temp_storage+24];
	add.f32 	%f148, %f146, %f147;
	ld.shared.f32 	%f149, [_ZZN3cub18CUB_300001_SM_10006detail6reduce28DeviceReduceSingleTileKernelINS2_10policy_hubIfyN4cuda3std3__44plusIfEEE10Policy1000EPfPdiS9_dfNS7_10__identityEEEvT0_T1_T2_T3_T4_T6_E12temp_storage+28];
	add.f32 	%f150, %f148, %f149;
	ld.shared.f32 	%f151, [_ZZN3cub18CUB_300001_SM_10006detail6reduce28DeviceReduceSingleTileKernelINS2_10policy_hubIfyN4cuda3std3__44plusIfEEE10Policy1000EPfPdiS9_dfNS7_10__identityEEEvT0_T1_T2_T3_T4_T6_E12temp_storage+32];
	add.f32 	%f152, %f150, %f151;
	ld.shared.f32 	%f153, [_ZZN3cub18CUB_300001_SM_10006detail6reduce28DeviceReduceSingleTileKernelINS2_10policy_hubIfyN4cuda3std3__44plusIfEEE10Policy1000EPfPdiS9_dfNS7_10__identityEEEvT0_T1_T2_T3_T4_T6_E12temp_storage+36];
	add.f32 	%f418, %f152, %f153;
$L__BB16_72:
	mov.u32 	%r379, %tid.x;
	setp.ne.s32 	%p95, %r379, 0;
	@%p95 bra 	$L__BB16_74;
	cvt.rn.f32.f64 	%f390, %fd1;
	add.f32 	%f391, %f418, %f390;
	cvt.f64.f32 	%fd2, %f391;
	st.global.f64 	[%rd1], %fd2;
$L__BB16_74:
	ret;

}


// ===== COMPILED SASS (sm_100) =====

	.target	sm_100

	.elftype	@"ET_EXEC"


//--------------------- .note.nv.tkinfo           --------------------------
	.section	.note.nv.tkinfo,"",@"SHT_NOTE"
	.sectionflags	@"SHF_NOTE_NV_TKINFO"
	.tkinfo
        /*0018*/ 	.word	0x00000002
        /*0030*/ 	.string	""
        /*0030*/ 	.string	"ptxas"
        /*0030*/ 	.string	"Cuda compilation tools, release 13.0, V13.0.88"
        /*0030*/ 	.string	"Build cuda_13.0.r13.0/compiler.36424714_0"
        /*0030*/ 	.string	"-arch sm_100 -m 64 "



//--------------------- .note.nv.cuinfo           --------------------------
	.section	.note.nv.cuinfo,"",@"SHT_NOTE"
	.sectionflags	@"SHF_NOTE_NV_CUINFO"
        /*0018*/ 	.short	0x0002
        /*001a*/ 	.short	0x0064
        /*001c*/ 	.short	0x0082
	.zero		2


//--------------------- .nv.info                  --------------------------
	.section	.nv.info,"",@"SHT_CUDA_INFO"
	.align	4


	//----- nvinfo : EIATTR_REGCOUNT
	.align		4
        /*0000*/ 	.byte	0x04, 0x2f
        /*0002*/ 	.short	(.L_44 - .L_43)
	.align		4
.L_43:
        /*0004*/ 	.word	index@(_ZN3cub18CUB_300001_SM_10006detail11EmptyKernelIvEEvv)
        /*0008*/ 	.word	0x00000004


	//----- nvinfo : EIATTR_FRAME_SIZE
	.align		4
.L_44:
        /*000c*/ 	.byte	0x04, 0x11
        /*000e*/ 	.short	(.L_46 - .L_45)
	.align		4
.L_45:
        /*0010*/ 	.word	index@(_ZN3cub18CUB_300001_SM_10006detail11EmptyKernelIvEEvv)
        /*0014*/ 	.word	0x00000000


	//----- nvinfo : EIATTR_REGCOUNT
	.align		4
.L_46:
        /*0018*/ 	.byte	0x04, 0x2f
        /*001a*/ 	.short	(.L_48 - .L_47)
	.align		4
.L_47:
        /*001c*/ 	.word	index@(_ZN3cub18CUB_300001_SM_10006detail8for_each13static_kernelINS2_12policy_hub_t12policy_500_tEmN6thrust24THRUST_300001_SM_1000_NS8cuda_cub20__uninitialized_fill7functorINS7_10device_ptrIdEEdEEEEvT0_T1_)
        /*0020*/ 	.word	0x00000009


	//----- nvinfo : EIATTR_FRAME_SIZE
	.align		4
.L_48:
        /*0024*/ 	.byte	0x04, 0x11
        /*0026*/ 	.short	(.L_50 - .L_49)
	.align		4
.L_49:
        /*0028*/ 	.word	index@(_ZN3cub18CUB_300001_SM_10006detail8for_each13static_kernelINS2_12policy_hub_t12policy_500_tEmN6thrust24THRUST_300001_SM_1000_NS8cuda_cub20__uninitialized_fill7functorINS7_10device_ptrIdEEdEEEEvT0_T1_)
        /*002c*/ 	.word	0x00000000


	//----- nvinfo : EIATTR_REGCOUNT
	.align		4
.L_50:
        /*0030*/ 	.byte	0x04, 0x2f
        /*0032*/ 	.short	(.L_52 - .L_51)
	.align		4
.L_51:
        /*0034*/ 	.word	index@(_ZN3cub18CUB_300001_SM_10006detail8for_each13static_kernelINS2_12policy_hub_t12policy_500_tElN6thrust24THRUST_300001_SM_1000_NS8cuda_cub6__fill7functorINS7_6detail15normal_iteratorINS7_10device_ptrIdEEEEdEEEEvT0_T1_)
        /*0038*/ 	.word	0x00000009


	//----- nvinfo : EIATTR_FRAME_SIZE
	.align		4
.L_52:
        /*003c*/ 	.byte	0x04, 0x11
        /*003e*/ 	.short	(.L_54 - .L_53)
	.align		4
.L_53:
        /*0040*/ 	.word	index@(_ZN3cub18CUB_300001_SM_10006detail8for_each13static_kernelINS2_12policy_hub_t12policy_500_tElN6thrust24THRUST_300001_SM_1000_NS8cuda_cub6__fill7functorINS7_6detail15normal_iteratorINS7_10device_ptrIdEEEEdEEEEvT0_T1_)
        /*0044*/ 	.word	0x00000000


	//----- nvinfo : EIATTR_REGCOUNT
	.align		4
.L_54:
        /*0048*/ 	.byte	0x04, 0x2f
        /*004a*/ 	.short	(.L_56 - .L_55)
	.align		4
.L_55:
        /*004c*/ 	.word	index@(_ZN3cub18CUB_300001_SM_10006detail9transform16transform_kernelINS2_10policy_hubILb1EN4cuda3std3__45tupleIJN6thrust24THRUST_300001_SM_1000_NS6detail15normal_iteratorINSA_10device_ptrIdEEEEEEEE10policy1000Ei7SoftmaxSF_JPdEEEvT0_iT1_T2_DpNS2_10kernel_argIT3_EE)
        /*0050*/ 	.word	0x00000020


	//----- nvinfo : EIATTR_FRAME_SIZE
	.align		4
.L_56:
        /*0054*/ 	.byte	0x04, 0x11
        /*0056*/ 	.short	(.L_58 - .L_57)
	.align		4
.L_57:
        /*0058*/ 	.word	index@($__internal_3_$__cuda_sm20_div_rn_f64_full)
        /*005c*/ 	.word	0x00000000


	//----- nvinfo : EIATTR_FRAME_SIZE
	.align		4
.L_58:
        /*0060*/ 	.byte	0x04, 0x11
        /*0062*/ 	.short	(.L_60 - .L_59)
	.align		4
.L_59:
        /*0064*/ 	.word	index@(_ZN3cub18CUB_300001_SM_10006detail9transform16transform_kernelINS2_10policy_hubILb1EN4cuda3std3__45tupleIJN6thrust24THRUST_300001_SM_1000_NS6detail15normal_iteratorINSA_10device_ptrIdEEEEEEEE10policy1000Ei7SoftmaxSF_JPdEEEvT0_iT1_T2_DpNS2_10kernel_argIT3_EE)
        /*0068*/ 	.word	0x00000000


	//----- nvinfo : EIATTR_REGCOUNT
	.align		4
.L_60:
        /*006c*/ 	.byte	0x04, 0x2f
        /*006e*/ 	.short	(.L_62 - .L_61)
	.align		4
.L_61:
        /*0070*/ 	.word	index@(_ZN3cub18CUB_300001_SM_10006detail9transform16transform_kernelINS2_10policy_hubILb1EN4cuda3std3__45tupleIJN6thrust24THRUST_300001_SM_1000_NS6detail15normal_iteratorINSA_10device_ptrIdEEEEEEEE10policy1000El7SoftmaxSF_JPdEEEvT0_iT1_T2_DpNS2_10kernel_argIT3_EE)
        /*0074*/ 	.word	0x00000020


	//----- nvinfo : EIATTR_FRAME_SIZE
	.align		4
.L_62:
        /*0078*/ 	.byte	0x04, 0x11
        /*007a*/ 	.short	(.L_64 - .L_63)
	.align		4
.L_63:
        /*007c*/ 	.word	index@($__internal_2_$__cuda_sm20_div_rn_f64_full)
        /*0080*/ 	.word	0x00000000


	//----- nvinfo : EIATTR_FRAME_SIZE
	.align		4
.L_64:
        /*0084*/ 	.byte	0x04, 0x11
        /*0086*/ 	.short	(.L_66 - .L_65)
	.align		4
.L_65:
        /*0088*/ 	.word	index@(_ZN3cub18CUB_300001_SM_10006detail9transform16transform_kernelINS2_10policy_hubILb1EN4cuda3std3__45tupleIJN6thrust24THRUST_300001_SM_1000_NS6detail15normal_iteratorINSA_10device_ptrIdEEEEEEEE10policy1000El7SoftmaxSF_JPdEEEvT0_iT1_T2_DpNS2_10kernel_argIT3_EE)
        /*008c*/ 	.word	0x00000000


	//----- nvinfo : EIATTR_REGCOUNT
	.align		4
.L_66:
        /*0090*/ 	.byte	0x04, 0x2f
        /*0092*/ 	.short	(.L_68 - .L_67)
	.align		4
.L_67:
        /*0094*/ 	.word	index@(_ZN3cub18CUB_300001_SM_10006detail9transform16transform_kernelINS2_10policy_hubILb1EN4cuda3std3__45tupleIJN6thrust24THRUST_300001_SM_1000_NS6detail15normal_iteratorINSA_10device_ptrIdEEEEEEEE10policy1000Ei4ReLUSF_JPdEEEvT0_iT1_T2_DpNS2_10kernel_argIT3_EE)
        /*0098*/ 	.word	0x0000001c


	//----- nvinfo : EIATTR_FRAME_SIZE
	.align		4
.L_68:
        /*009c*/ 	.byte	0x04, 0x11
        /*009e*/ 	.short	(.L_70 - .L_69)
	.align		4
.L_69:
        /*00a0*/ 	.word	index@(_ZN3cub18CUB_300001_SM_10006detail9transform16transform_kernelINS2_10policy_hubILb1EN4cuda3std3__45tupleIJN6thrust24THRUST_300001_SM_1000_NS6detail15normal_iteratorINSA_10device_ptrIdEEEEEEEE10policy1000Ei4ReLUSF_JPdEEEvT0_iT1_T2_DpNS2_10kernel_argIT3_EE)
        /*00a4*/ 	.word	0x00000000


	//----- nvinfo : EIATTR_REGCOUNT
	.align		4
.L_70:
        /*00a8*/ 	.byte	0x04, 0x2f
        /*00aa*/ 	.short	(.L_72 - .L_71)
	.align		4
.L_71:
        /*00ac*/ 	.word	index@(_ZN3cub18CUB_300001_SM_10006detail9transform16transform_kernelINS2_10policy_hubILb1EN4cuda3std3__45tupleIJN6thrust24THRUST_300001_SM_1000_NS6detail15normal_iteratorINSA_10device_ptrIdEEEEEEEE10policy1000El4ReLUSF_JPdEEEvT0_iT1_T2_DpNS2_10kernel_argIT3_EE)
        /*00b0*/ 	.word	0x0000001c


	//----- nvinfo : EIATTR_FRAME_SIZE
	.align		4
.L_72:
        /*00b4*/ 	.byte	0x04, 0x11
        /*00b6*/ 	.short	(.L_74 - .L_73)
	.align		4
.L_73:
        /*00b8*/ 	.word	index@(_ZN3cub18CUB_300001_SM_10006detail9transform16transform_kernelINS2_10policy_hubILb1EN4cuda3std3__45tupleIJN6thrust24THRUST_300001_SM_1000_NS6detail15normal_iteratorINSA_10device_ptrIdEEEEEEEE10policy1000El4ReLUSF_JPdEEEvT0_iT1_T2_DpNS2_10kernel_argIT3_EE)
        /*00bc*/ 	.word	0x00000000


	//----- nvinfo : EIATTR_REGCOUNT
	.align		4
.L_74:
        /*00c0*/ 	.byte	0x04, 0x2f
        /*00c2*/ 	.short	(.L_76 - .L_75)
	.align		4
.L_75:
        /*00c4*/ 	.word	index@(_ZN3cub18CUB_300001_SM_10006detail9transform16transform_kernelINS2_10policy_hubILb1EN4cuda3std3__45tupleIJN6thrust24THRUST_300001_SM_1000_NS6detail15normal_iteratorINSA_10device_ptrIdEEEEEEEE10policy1000Ei4TanHSF_JPdEEEvT0_iT1_T2_DpNS2_10kernel_argIT3_EE)
        /*00c8*/ 	.word	0x0000001a


	//----- nvinfo : EIATTR_FRAME_SIZE
	.align		4
.L_76:
        /*00cc*/ 	.byte	0x04, 0x11
        /*00ce*/ 	.short	(.L_78 - .L_77)
	.align		4
.L_77:
        /*00d0*/ 	.word	index@(_ZN3cub18CUB_300001_SM_10006detail9transform16transform_kernelINS2_10policy_hubILb1EN4cuda3std3__45tupleIJN6thrust24THRUST_300001_SM_1000_NS6detail15normal_iteratorINSA_10device_ptrIdEEEEEEEE10policy1000Ei4TanHSF_JPdEEEvT0_iT1_T2_DpNS2_10kernel_argIT3_EE)
        /*00d4*/ 	.word	0x00000000


	//----- nvinfo : EIATTR_REGCOUNT
	.align		4
.L_78:
        /*00d8*/ 	.byte	0x04, 0x2f
        /*00da*/ 	.short	(.L_80 - .L_79)
	.align		4
.L_79:
        /*00dc*/ 	.word	index@(_ZN3cub18CUB_300001_SM_10006detail9transform16transform_kernelINS2_10policy_hubILb1EN4cuda3std3__45tupleIJN6thrust24THRUST_300001_SM_1000_NS6detail15normal_iteratorINSA_10device_ptrIdEEEEEEEE10policy1000El4TanHSF_JPdEEEvT0_iT1_T2_DpNS2_10kernel_argIT3_EE)
        /*00e0*/ 	.word	0x0000001a


	//----- nvinfo : EIATTR_FRAME_SIZE
	.align		4
.L_80:
        /*00e4*/ 	.byte	0x04, 0x11
        /*00e6*/ 	.short	(.L_82 - .L_81)
	.align		4
.L_81:
        /*00e8*/ 	.word	index@(_ZN3cub18CUB_300001_SM_10006detail9transform16transform_kernelINS2_10policy_hubILb1EN4cuda3std3__45tupleIJN6thrust24THRUST_300001_SM_1000_NS6detail15normal_iteratorINSA_10device_ptrIdEEEEEEEE10policy1000El4TanHSF_JPdEEEvT0_iT1_T2_DpNS2_10kernel_argIT3_EE)
        /*00ec*/ 	.word	0x00000000


	//----- nvinfo : EIATTR_REGCOUNT
	.align		4
.L_82:
        /*00f0*/ 	.byte	0x04, 0x2f
        /*00f2*/ 	.short	(.L_84 - .L_83)
	.align		4
.L_83:
        /*00f4*/ 	.word	index@(_ZN3cub18CUB_300001_SM_10006detail9transform16transform_kernelINS2_10policy_hubILb1EN4cuda3std3__45tupleIJN6thrust24THRUST_300001_SM_1000_NS6detail15normal_iteratorINSA_10device_ptrIdEEEEEEEE10policy1000Ei7SigmoidSF_JPdEEEvT0_iT1_T2_DpNS2_10kernel_argIT3_EE)
        /*00f8*/ 	.word	0x00000018


	//----- nvinfo : EIATTR_FRAME_SIZE
	.align		4
.L_84:
        /*00fc*/ 	.byte	0x04, 0x11
        /*00fe*/ 	.short	(.L_86 - .L_85)
	.align		4
.L_85:
        /*0100*/ 	.word	index@($__internal_1_$__cuda_sm20_dblrcp_rn_slowpath_v3)
        /*0104*/ 	.word	0x00000000


	//----- nvinfo : EIATTR_FRAME_SIZE
	.align		4
.L_86:
        /*0108*/ 	.byte	0x04, 0x11
        /*010a*/ 	.short	(.L_88 - .L_87)
	.align		4
.L_87:
        /*010c*/ 	.word	index@(_ZN3cub18CUB_300001_SM_10006detail9transform16transform_kernelINS2_10policy_hubILb1EN4cuda3std3__45tupleIJN6thrust24THRUST_300001_SM_1000_NS6detail15normal_iteratorINSA_10device_ptrIdEEEEEEEE10policy1000Ei7SigmoidSF_JPdEEEvT0_iT1_T2_DpNS2_10kernel_argIT3_EE)
        /*0110*/ 	.word	0x00000000


	//----- nvinfo : EIATTR_REGCOUNT
	.align		4
.L_88:
        /*0114*/ 	.byte	0x04, 0x2f
        /*0116*/ 	.short	(.L_90 - .L_89)
	.align		4
.L_89:
        /*0118*/ 	.word	index@(_ZN3cub18CUB_300001_SM_10006detail9transform16transform_kernelINS2_10policy_hubILb1EN4cuda3std3__45tupleIJN6thrust24THRUST_300001_SM_1000_NS6detail15normal_iteratorINSA_10device_ptrIdEEEEEEEE10policy1000El7SigmoidSF_JPdEEEvT0_iT1_T2_DpNS2_10kernel_argIT3_EE)
        /*011c*/ 	.word	0x00000018


	//----- nvinfo : EIATTR_FRAME_SIZE
	.align		4
.L_90:
        /*0120*/ 	.byte	0x04, 0x11
        /*0122*/ 	.short	(.L_92 - .L_91)
	.align		4
.L_91:
        /*0124*/ 	.word	index@($__internal_0_$__cuda_sm20_dblrcp_rn_slowpath_v3)
        /*0128*/ 	.word	0x00000000


	//----- nvinfo : EIATTR_FRAME_SIZE
	.align		4
.L_92:
        /*012c*/ 	.byte	0x04, 0x11
        /*012e*/ 	.short	(.L_94 - .L_93)
	.align		4
.L_93:
        /*0130*/ 	.word	index@(_ZN3cub18CUB_300001_SM_10006detail9transform16transform_kernelINS2_10policy_hubILb1EN4cuda3std3__45tupleIJN6thrust24THRUST_300001_SM_1000_NS6detail15normal_iteratorINSA_10device_ptrIdEEEEEEEE10policy1000El7SigmoidSF_JPdEEEvT0_iT1_T2_DpNS2_10kernel_argIT3_EE)
        /*0134*/ 	.word	0x00000000


	//----- nvinfo : EIATTR_REGCOUNT
	.align		4
.L_94:
        /*0138*/ 	.byte	0x04, 0x2f
        /*013a*/ 	.short	(.L_96 - .L_95)
	.align		4
.L_95:
        /*013c*/ 	.word	index@(_ZN3cub18CUB_300001_SM_10006detail6reduce28DeviceReduceSingleTileKernelINS2_10policy_hubIfjN4cuda3std3__44plusIfEEE10Policy1000EN6thrust24THRUST_300001_SM_1000_NS6detail15normal_iteratorINSD_10device_ptrIdEEEEPdjS9_df3ExpEEvT0_T1_T2_T3_T4_T6_)
        /*0140*/ 	.word	0x0000006e


	//----- nvinfo : EIATTR_FRAME_SIZE
	.align		4
.L_96:
        /*0144*/ 	.byte	0x04, 0x11
        /*0146*/ 	.short	(.L_98 - .L_97)
	.align		4
.L_97:
        /*0148*/ 	.word	index@(_ZN3cub18CUB_300001_SM_10006detail6reduce28DeviceReduceSingleTileKernelINS2_10policy_hubIfjN4cuda3std3__44plusIfEEE10Policy1000EN6thrust24THRUST_300001_SM_1000_NS6detail15normal_iteratorINSD_10device_ptrIdEEEEPdjS9_df3ExpEEvT0_T1_T2_T3_T4_T6_)
        /*014c*/ 	.word	0x00000000


	//----- nvinfo : EIATTR_REGCOUNT
	.align		4
.L_98:
        /*0150*/ 	.byte	0x04, 0x2f
        /*0152*/ 	.short	(.L_100 - .L_99)
	.align		4
.L_99:
        /*0154*/ 	.word	index@(_ZN3cub18CUB_300001_SM_10006detail6reduce18DeviceReduceKernelINS2_10policy_hubIfjN4cuda3std3__44plusIfEEE10Policy1000EN6thrust24THRUST_300001_SM_1000_NS6detail15normal_iteratorINSD_10device_ptrIdEEEEjS9_f3ExpEEvT0_PT3_T1_NS0_13GridEvenShareISN_EET2_T4_)
        /*0158*/ 	.word	0x00000036


	//----- nvinfo : EIATTR_FRAME_SIZE
	.align		4
.L_100:
        /*015c*/ 	.byte	0x04, 0x11
        /*015e*/ 	.short	(.L_102 - .L_101)
	.align		4
.L_101:
        /*0160*/ 	.word	index@(_ZN3cub18CUB_300001_SM_10006detail6reduce18DeviceReduceKernelINS2_10policy_hubIfjN4cuda3std3__44plusIfEEE10Policy1000EN6thrust24THRUST_300001_SM_1000_NS6detail15normal_iteratorINSD_10device_ptrIdEEEEjS9_f3ExpEEvT0_PT3_T1_NS0_13GridEvenShareISN_EET2_T4_)
        /*0164*/ 	.word	0x00000000


	//----- nvinfo : EIATTR_REGCOUNT
	.align		4
.L_102:
        /*0168*/ 	.byte	0x04, 0x2f
        /*016a*/ 	.short	(.L_104 - .L_103)
	.align		4
.L_103:
        /*016c*/ 	.word	index@(_ZN3cub18CUB_300001_SM_10006detail6reduce28DeviceReduceSingleTileKernelINS2_10policy_hubIfjN4cuda3std3__44plusIfEEE10Policy1000EPfPdiS9_dfNS7_10__identityEEEvT0_T1_T2_T3_T4_T6_)
        /*0170*/ 	.word	0x0000001e


	//----- nvinfo : EIATTR_FRAME_SIZE
	.align		4
.L_104:
        /*0174*/ 	.byte	0x04, 0x11
        /*0176*/ 	.short	(.L_106 - .L_105)
	.align		4
.L_105:
        /*0178*/ 	.word	index@(_ZN3cub18CUB_300001_SM_10006detail6reduce28DeviceReduceSingleTileKernelINS2_10policy_hubIfjN4cuda3std3__44plusIfEEE10Policy1000EPfPdiS9_dfNS7_10__identityEEEvT0_T1_T2_T3_T4_T6_)
        /*017c*/ 	.word	0x00000000


	//----- nvinfo : EIATTR_REGCOUNT
	.align		4
.L_106:
        /*0180*/ 	.byte	0x04, 0x2f
        /*0182*/ 	.short	(.L_108 - .L_107)
	.align		4
.L_107:
        /*0184*/ 	.word	index@(_ZN3cub18CUB_300001_SM_10006detail6reduce28DeviceReduceSingleTileKernelINS2_10policy_hubIfyN4cuda3std3__44plusIfEEE10Policy1000EN6thrust24THRUST_300001_SM_1000_NS6detail15normal_iteratorINSD_10device_ptrIdEEEEPdyS9_df3ExpEEvT0_T1_T2_T3_T4_T6_)
        /*0188*/ 	.word	0x00000070


	//----- nvinfo : EIATTR_FRAME_SIZE
	.align		4
.L_108:
        /*018c*/ 	.byte	0x04, 0x11
        /*018e*/ 	.short	(.L_110 - .L_109)
	.align		4
.L_109:
        /*0190*/ 	.word	index@(_ZN3cub18CUB_300001_SM_10006detail6reduce28DeviceReduceSingleTileKernelINS2_10policy_hubIfyN4cuda3std3__44plusIfEEE10Policy1000EN6thrust24THRUST_300001_SM_1000_NS6detail15normal_iteratorINSD_10device_ptrIdEEEEPdyS9_df3ExpEEvT0_T1_T2_T3_T4_T6_)
        /*0194*/ 	.word	0x00000000


	//----- nvinfo : EIATTR_REGCOUNT
	.align		4
.L_110:
        /*0198*/ 	.byte	0x04, 0x2f
        /*019a*/ 	.short	(.L_112 - .L_111)
	.align		4
.L_111:
        /*019c*/ 	.word	index@(_ZN3cub18CUB_300001_SM_10006detail6reduce18DeviceReduceKernelINS2_10policy_hubIfyN4cuda3std3__44plusIfEEE10Policy1000EN6thrust24THRUST_300001_SM_1000_NS6detail15normal_iteratorINSD_10device_ptrIdEEEEyS9_f3ExpEEvT0_PT3_T1_NS0_13GridEvenShareISN_EET2_T4_)
        /*01a0*/ 	.word	0x00000030


	//----- nvinfo : EIATTR_FRAME_SIZE
	.align		4
.L_112:
        /*01a4*/ 	.byte	0x04, 0x11
        /*01a6*/ 	.short	(.L_114 - .L_113)
	.align		4
.L_113:
        /*01a8*/ 	.word	index@(_ZN3cub18CUB_300001_SM_10006detail6reduce18DeviceReduceKernelINS2_10policy_hubIfyN4cuda3std3__44plusIfEEE10Policy1000EN6thrust24THRUST_300001_SM_1000_NS6detail15normal_iteratorINSD_10device_ptrIdEEEEyS9_f3ExpEEvT0_PT3_T1_NS0_13GridEvenShareISN_EET2_T4_)
        /*01ac*/ 	.word	0x00000000


	//----- nvinfo : EIATTR_REGCOUNT
	.align		4
.L_114:
        /*01b0*/ 	.byte	0x04, 0x2f
        /*01b2*/ 	.short	(.L_116 - .L_115)
	.align		4
.L_115:
        /*01b4*/ 	.word	index@(_ZN3cub18CUB_300001_SM_10006detail6reduce28DeviceReduceSingleTileKernelINS2_10policy_hubIfyN4cuda3std3__44plusIfEEE10Policy1000EPfPdiS9_dfNS7_10__identityEEEvT0_T1_T2_T3_T4_T6_)
        /*01b8*/ 	.word	0x0000001e


	//----- nvinfo : EIATTR_FRAME_SIZE
	.align		4
.L_116:
        /*01bc*/ 	.byte	0x04, 0x11
        /*01be*/ 	.short	(.L_118 - .L_117)
	.align		4
.L_117:
        /*01c0*/ 	.word	index@(_ZN3cub18CUB_300001_SM_10006detail6reduce28DeviceReduceSingleTileKernelINS2_10policy_hubIfyN4cuda3std3__44plusIfEEE10Policy1000EPfPdiS9_dfNS7_10__identityEEEvT0_T1_T2_T3_T4_T6_)
        /*01c4*/ 	.word	0x00000000


	//----- nvinfo : EIATTR_MIN_STACK_SIZE
	.align		4
.L_118:
        /*01c8*/ 	.byte	0x04, 0x12
        /*01ca*/ 	.short	(.L_120 - .L_119)
	.align		4
.L_119:
        /*01cc*/ 	.word	index@(_ZN3cub18CUB_300001_SM_10006detail6reduce28DeviceReduceSingleTileKernelINS2_10policy_hubIfyN4cuda3std3__44plusIfEEE10Policy1000EPfPdiS9_dfNS7_10__identityEEEvT0_T1_T2_T3_T4_T6_)
        /*01d0*/ 	.word	0x00000000


	//----- nvinfo : EIATTR_MIN_STACK_SIZE
	.align		4
.L_120:
        /*01d4*/ 	.byte	0x04, 0x12
        /*01d6*/ 	.short	(.L_122 - .L_121)
	.align		4
.L_121:
        /*01d8*/ 	.word	index@(_ZN3cub18CUB_300001_SM_10006detail6reduce18DeviceReduceKernelINS2_10policy_hubIfyN4cuda3std3__44plusIfEEE10Policy1000EN6thrust24THRUST_300001_SM_1000_NS6detail15normal_iteratorINSD_10device_ptrIdEEEEyS9_f3ExpEEvT0_PT3_T1_NS0_13GridEvenShareISN_EET2_T4_)
        /*01dc*/ 	.word	0x00000000


	//----- nvinfo : EIATTR_MIN_STACK_SIZE
	.align		4
.L_122:
        /*01e0*/ 	.byte	0x04, 0x12
        /*01e2*/ 	.short	(.L_124 - .L_123)
	.align		4
.L_123:
        /*01e4*/ 	.word	index@(_ZN3cub18CUB_300001_SM_10006detail6reduce28DeviceReduceSingleTileKernelINS2_10policy_hubIfyN4cuda3std3__44plusIfEEE10Policy1000EN6thrust24THRUST_300001_SM_1000_NS6detail15normal_iteratorINSD_10device_ptrIdEEEEPdyS9_df3ExpEEvT0_T1_T2_T3_T4_T6_)
        /*01e8*/ 	.word	0x00000000


	//----- nvinfo : EIATTR_MIN_STACK_SIZE
	.align		4
.L_124:
        /*01ec*/ 	.byte	0x04, 0x12
        /*01ee*/ 	.short	(.L_126 - .L_125)
	.align		4
.L_125:
        /*01f0*/ 	.word	index@(_ZN3cub18CUB_300001_SM_10006detail6reduce28DeviceReduceSingleTileKernelINS2_10policy_hubIfjN4cuda3std3__44plusIfEEE10Policy1000EPfPdiS9_dfNS7_10__identityEEEvT0_T1_T2_T3_T4_T6_)
        /*01f4*/ 	.word	0x00000000


	//----- nvinfo : EIATTR_MIN_STACK_SIZE
	.align		4
.L_126:
        /*01f8*/ 	.byte	0x04, 0x12
        /*01fa*/ 	.short	(.L_128 - .L_127)
	.align		4
.L_127:
        /*01fc*/ 	.word	index@(_ZN3cub18CUB_300001_SM_10006detail6reduce18DeviceReduceKernelINS2_10policy_hubIfjN4cuda3std3__44plusIfEEE10Policy1000EN6thrust24THRUST_300001_SM_1000_NS6detail15normal_iteratorINSD_10device_ptrIdEEEEjS9_f3ExpEEvT0_PT3_T1_NS0_13GridEvenShareISN_EET2_T4_)
        /*0200*/ 	.word	0x00000000


	//----- nvinfo : EIATTR_MIN_STACK_SIZE
	.align		4
.L_128:
        /*0204*/ 	.byte	0x04, 0x12
        /*0206*/ 	.short	(.L_130 - .L_129)
	.align		4
.L_129:
        /*0208*/ 	.word	index@(_ZN3cub18CUB_300001_SM_10006detail6reduce28DeviceReduceSingleTileKernelINS2_10policy_hubIfjN4cuda3std3__44plusIfEEE10Policy1000EN6thrust24THRUST_300001_SM_1000_NS6detail15normal_iteratorINSD_10device_ptrIdEEEEPdjS9_df3ExpEEvT0_T1_T2_T3_T4_T6_)
        /*020c*/ 	.word	0x00000000


	//----- nvinfo : EIATTR_MIN_STACK_SIZE
	.align		4
.L_130:
        /*0210*/ 	.byte	0x04, 0x12
        /*0212*/ 	.short	(.L_132 - .L_131)
	.align		4
.L_131:
        /*0214*/ 	.word	index@(_ZN3cub18CUB_300001_SM_10006detail9transform16transform_kernelINS2_10policy_hubILb1EN4cuda3std3__45tupleIJN6thrust24THRUST_300001_SM_1000_NS6detail15normal_iteratorINSA_10device_ptrIdEEEEEEEE10policy1000El7SigmoidSF_JPdEEEvT0_iT1_T2_DpNS2_10kernel_argIT3_EE)
        /*0218*/ 	.word	0x00000000


	//----- nvinfo : EIATTR_MIN_STACK_SIZE
	.align		4
.L_132:
        /*021c*/ 	.byte	0x04, 0x12
        /*021e*/ 	.short	(.L_134 - .L_133)
	.align		4
.L_133:
        /*0220*/ 	.word	index@(_ZN3cub18CUB_300001_SM_10006detail9transform16transform_kernelINS2_10policy_hubILb1EN4cuda3std3__45tupleIJN6thrust24THRUST_300001_SM_1000_NS6detail15normal_iteratorINSA_10device_ptrIdEEEEEEEE10policy1000Ei7SigmoidSF_JPdEEEvT0_iT1_T2_DpNS2_10kernel_argIT3_EE)
        /*0224*/ 	.word	0x00000000


	//----- nvinfo : EIATTR_MIN_STACK_SIZE
	.align		4
.L_134:
        /*0228*/ 	.byte	0x04, 0x12
        /*022a*/ 	.short	(.L_136 - .L_135)
	.align		4
.L_135:
        /*022c*/ 	.word	index@(_ZN3cub18CUB_300001_SM_10006detail9transform16transform_kernelINS2_10policy_hubILb1EN4cuda3std3__45tupleIJN6thrust24THRUST_300001_SM_1000_NS6detail15normal_iteratorINSA_10device_ptrIdEEEEEEEE10policy1000El4TanHSF_JPdEEEvT0_iT1_T2_DpNS2_10kernel_argIT3_EE)
        /*0230*/ 	.word	0x00000000


	//----- nvinfo : EIATTR_MIN_STACK_SIZE
	.align		4
.L_136:
        /*0234*/ 	.byte	0x04, 0x12
        /*0236*/ 	.short	(.L_138 - .L_137)
	.align		4
.L_137:
        /*0238*/ 	.word	index@(_ZN3cub18CUB_300001_SM_10006detail9transform16transform_kernelINS2_10policy_hubILb1EN4cuda3std3__45tupleIJN6thrust24THRUST_300001_SM_1000_NS6detail15normal_iteratorINSA_10device_ptrIdEEEEEEEE10policy1000Ei4TanHSF_JPdEEEvT0_iT1_T2_DpNS2_10kernel_argIT3_EE)
        /*023c*/ 	.word	0x00000000


	//----- nvinfo : EIATTR_MIN_STACK_SIZE
	.align		4
.L_138:
        /*0240*/ 	.byte	0x04, 0x12
        /*0242*/ 	.short	(.L_140 - .L_139)
	.align		4
.L_139:
        /*0244*/ 	.word	index@(_ZN3cub18CUB_300001_SM_10006detail9transform16transform_kernelINS2_10policy_hubILb1EN4cuda3std3__45tupleIJN6thrust24THRUST_300001_SM_1000_NS6detail15normal_iteratorINSA_10device_ptrIdEEEEEEEE10policy1000El4ReLUSF_JPdEEEvT0_iT1_T2_DpNS2_10kernel_argIT3_EE)
        /*0248*/ 	.word	0x00000000


	//----- nvinfo : EIATTR_MIN_STACK_SIZE
	.align		4
.L_140:
        /*024c*/ 	.byte	0x04, 0x12
        /*024e*/ 	.short	(.L_142 - .L_141)
	.align		4
.L_141:
        /*0250*/ 	.word	index@(_ZN3cub18CUB_300001_SM_10006detail9transform16transform_kernelINS2_10policy_hubILb1EN4cuda3std3__45tupleIJN6thrust24THRUST_300001_SM_1000_NS6detail15normal_iteratorINSA_10device_ptrIdEEEEEEEE10policy1000Ei4ReLUSF_JPdEEEvT0_iT1_T2_DpNS2_10kernel_argIT3_EE)
        /*0254*/ 	.word	0x00000000


	//----- nvinfo : EIATTR_MIN_STACK_SIZE
	.align		4
.L_142:
        /*0258*/ 	.byte	0x04, 0x12
        /*025a*/ 	.short	(.L_144 - .L_143)
	.align		4
.L_143:
        /*025c*/ 	.word	index@(_ZN3cub18CUB_300001_SM_10006detail9transform16transform_kernelINS2_10policy_hubILb1EN4cuda3std3__45tupleIJN6thrust24THRUST_300001_SM_1000_NS6detail15normal_iteratorINSA_10device_ptrIdEEEEEEEE10policy1000El7SoftmaxSF_JPdEEEvT0_iT1_T2_DpNS2_10kernel_argIT3_EE)
        /*0260*/ 	.word	0x00000000


	//----- nvinfo : EIATTR_MIN_STACK_SIZE
	.align		4
.L_144:
        /*0264*/ 	.byte	0x04, 0x12
        /*0266*/ 	.short	(.L_146 - .L_145)
	.align		4
.L_145:
        /*0268*/ 	.word	index@(_ZN3cub18CUB_300001_SM_10006detail9transform16transform_kernelINS2_10policy_hubILb1EN4cuda3std3__45tupleIJN6thrust24THRUST_300001_SM_1000_NS6detail15normal_iteratorINSA_10device_ptrIdEEEEEEEE10policy1000Ei7SoftmaxSF_JPdEEEvT0_iT1_T2_DpNS2_10kernel_argIT3_EE)
        /*026c*/ 	.word	0x00000000


	//----- nvinfo : EIATTR_MIN_STACK_SIZE
	.align		4
.L_146:
        /*0270*/ 	.byte	0x04, 0x12
        /*0272*/ 	.short	(.L_148 - .L_147)
	.align		4
.L_147:
        /*0274*/ 	.word	index@(_ZN3cub18CUB_300001_SM_10006detail8for_each13static_kernelINS2_12policy_hub_t12policy_500_tElN6thrust24THRUST_300001_SM_1000_NS8cuda_cub6__fill7functorINS7_6detail15normal_iteratorINS7_10device_ptrIdEEEEdEEEEvT0_T1_)
        /*0278*/ 	.word	0x00000000


	//----- nvinfo : EIATTR_MIN_STACK_SIZE
	.align		4
.L_148:
        /*027c*/ 	.byte	0x04, 0x12
        /*027e*/ 	.short	(.L_150 - .L_149)
	.align		4
.L_149:
        /*0280*/ 	.word	index@(_ZN3cub18CUB_300001_SM_10006detail8for_each13static_kernelINS2_12policy_hub_t12policy_500_tEmN6thrust24THRUST_300001_SM_1000_NS8cuda_cub20__uninitialized_fill7functorINS7_10device_ptrIdEEdEEEEvT0_T1_)
        /*0284*/ 	.word	0x00000000


	//----- nvinfo : EIATTR_MIN_STACK_SIZE
	.align		4
.L_150:
        /*0288*/ 	.byte	0x04, 0x12
        /*028a*/ 	.short	(.L_152 - .L_151)
	.align		4
.L_151:
        /*028c*/ 	.word	index@(_ZN3cub18CUB_300001_SM_10006detail11EmptyKernelIvEEvv)
        /*0290*/ 	.word	0x00000000
.L_152:


//--------------------- .nv.compat                --------------------------
	.section	.nv.compat,"",@"SHT_CUDA_COMPAT_INFO"
	.align	4
        /*0000*/ 	.byte	0x02, 0x09, 0x00, 0x00, 0x02, 0x02, 0x01, 0x00, 0x02, 0x05, 0x05, 0x00, 0x03, 0x07, 0x01, 0x01
        /*0010*/ 	.byte	0x02, 0x03, 0x00, 0x00, 0x02, 0x06, 0x01, 0x00, 0x04, 0x0b, 0x08, 0x00, 0x01, 0x00, 0x00, 0x00
        /*0020*/ 	.byte	0x00, 0x00, 0x00, 0x00


//--------------------- .nv.info._ZN3cub18CUB_300001_SM_10006detail6reduce28DeviceReduceSingleTileKernelINS2_10policy_hubIfyN4cuda3std3__44plusIfEEE10Policy1000EPfPdiS9_dfNS7_10__identityEEEvT0_T1_T2_T3_T4_T6_ --------------------------
	.section	.nv.info._ZN3cub18CUB_300001_SM_10006detail6reduce28DeviceReduceSingleTileKernelINS2_10policy_hubIfyN4cuda3std3__44plusIfEEE10Policy1000EPfPdiS9_dfNS7_10__identityEEEvT0_T1_T2_T3_T4_T6_,"",@"SHT_CUDA_INFO"
	.sectionflags	@""
	.align	4


	//----- nvinfo : EIATTR_CUDA_API_VERSION
	.align		4
        /*0000*/ 	.byte	0x04, 0x37
        /*0002*/ 	.short	(.L_154 - .L_153)
.L_153:
        /*0004*/ 	.word	0x00000082


	//----- nvinfo : EIATTR_KPARAM_INFO
	.align		4
.L_154:
        /*0008*/ 	.byte	0x04, 0x17
        /*000a*/ 	.short	(.L_156 - .L_155)
.L_155:
        /*000c*/ 	.word	0x00000000
        /*0010*/ 	.short	0x0005
        /*0012*/ 	.short	0x0020
        /*0014*/ 	.byte	0x00, 0xf0, 0x05, 0x00


	//----- nvinfo : EIATTR_KPARAM_INFO
	.align		4
.L_156:
        /*0018*/ 	.byte	0x04, 0x17
        /*001a*/ 	.short	(.L_158 - .L_157)
.L_157:
        /*001c*/ 	.word	0x00000000
        /*0020*/ 	.short	0x0004
        /*0022*/ 	.short	0x0018
        /*0024*/ 	.byte	0x00, 0xf0, 0x21, 0x00


	//----- nvinfo : EIATTR_KPARAM_INFO
	.align		4
.L_158:
        /*0028*/ 	.byte	0x04, 0x17
        /*002a*/ 	.short	(.L_160 - .L_159)
.L_159:
        /*002c*/ 	.word	0x00000000
        /*0030*/ 	.short	0x0003
        /*0032*/ 	.short	0x0014
        /*0034*/ 	.byte	0x00, 0xf0, 0x05, 0x00


	//----- nvinfo : EIATTR_KPARAM_INFO
	.align		4
.L_160:
        /*0038*/ 	.byte	0x04, 0x17
        /*003a*/ 	.short	(.L_162 - .L_161)
.L_161:
        /*003c*/ 	.word	0x00000000
        /*0040*/ 	.short	0x0002
        /*0042*/ 	.short	0x0010
        /*0044*/ 	.byte	0x00, 0xf0, 0x11, 0x00


	//----- nvinfo : EIATTR_KPARAM_INFO
	.align		4
.L_162:
        /*0048*/ 	.byte	0x04, 0x17
        /*004a*/ 	.short	(.L_164 - .L_163)
.L_163:
        /*004c*/ 	.word	0x00000000
        /*0050*/ 	.short	0x0001
        /*0052*/ 	.short	0x0008
        /*0054*/ 	.byte	0x00, 0xf5, 0x21, 0x00


	//----- nvinfo : EIATTR_KPARAM_INFO
	.align		4
.L_164:
        /*0058*/ 	.byte	0x04, 0x17
        /*005a*/ 	.short	(.L_166 - .L_165)
.L_165:
        /*005c*/ 	.word	0x00000000
        /*0060*/ 	.short	0x0000
        /*0062*/ 	.short	0x0000
        /*0064*/ 	.byte	0x00, 0xf5, 0x21, 0x00


	//----- nvinfo : EIATTR_SPARSE_MMA_MASK
	.align		4
.L_166:
        /*0068*/ 	.byte	0x03, 0x50
        /*006a*/ 	.short	0x0000


	//----- nvinfo : EIATTR_MAXREG_COUNT
	.align		4
        /*006c*/ 	.byte	0x03, 0x1b
        /*006e*/ 	.short	0x00ff


	//----- nvinfo : EIATTR_NUM_BARRIERS
	.align		4
        /*0070*/ 	.byte	0x02, 0x4c
        /*0072*/ 	.byte	0x01
	.zero		1


	//----- nvinfo : EIATTR_MERCURY_ISA_VERSION
	.align		4
        /*0074*/ 	.byte	0x03, 0x5f
        /*0076*/ 	.short	0x0101


	//----- nvinfo : EIATTR_COOP_GROUP_MASK_REGIDS
	.align		4
        /*0078*/ 	.byte	0x04, 0x29
        /*007a*/ 	.short	(.L_168 - .L_167)


	//   ....[0]....
.L_167:
        /*007c*/ 	.word	0xffffffff


	//   ....[1]....
        /*0080*/ 	.word	0xffffffff


	//   ....[2]....
        /*0084*/ 	.word	0xffffffff


	//   ....[3]....
        /*0088*/ 	.word	0xffffffff


	//   ....[4]....
        /*008c*/ 	.word	0xffffffff


	//   ....[5]....
        /*0090*/ 	.word	0xffffffff


	//   ....[6]....
        /*0094*/ 	.word	0xffffffff


	//   ....[7]....
        /*0098*/ 	.word	0xffffffff


	//   ....[8]....
        /*009c*/ 	.word	0xffffffff


	//   ....[9]....
        /*00a0*/ 	.word	0xffffffff


	//   ....[10]....
        /*00a4*/ 	.word	0xffffffff


	//   ....[11]....
        /*00a8*/ 	.word	0xffffffff


	//   ....[12]....
        /*00ac*/ 	.word	0xffffffff


	//   ....[13]....
        /*00b0*/ 	.word	0xffffffff


	//   ....[14]....
        /*00b4*/ 	.word	0xffffffff


	//   ....[15]....
        /*00b8*/ 	.word	0xffffffff


	//   ....[16]....
        /*00bc*/ 	.word	0xffffffff


	//   ....[17]....
        /*00c0*/ 	.word	0xffffffff


	//   ....[18]....
        /*00c4*/ 	.word	0xffffffff


	//   ....[19]....
        /*00c8*/ 	.word	0xffffffff


	//   ....[20]....
        /*00cc*/ 	.word	0xffffffff


	//   ....[21]....
        /*00d0*/ 	.word	0xffffffff


	//   ....[22]....
        /*00d4*/ 	.word	0xffffffff


	//   ....[23]....
        /*00d8*/ 	.word	0xffffffff


	//   ....[24]....
        /*00dc*/ 	.word	0xffffffff


	//   ....[25]....
        /*00e0*/ 	.word	0xffffffff


	//   ....[26]....
        /*00e4*/ 	.word	0xffffffff


	//   ....[27]....
        /*00e8*/ 	.word	0xffffffff


	//   ....[28]....
        /*00ec*/ 	.word	0xffffffff


	//   ....[29]....
        /*00f0*/ 	.word	0xffffffff


	//----- nvinfo : EIATTR_COOP_GROUP_INSTR_OFFSETS
	.align		4
.L_168:
        /*00f4*/ 	.byte	0x04, 0x28
        /*00f6*/ 	.short	(.L_170 - .L_169)


	//   ....[0]....
.L_169:
        /*00f8*/ 	.word	0x00000980


	//   ....[1]....
        /*00fc*/ 	.word	0x000009e0


	//   ....[2]....
        /*0100*/ 	.word	0x00000a50


	//   ....[3]....
        /*0104*/ 	.word	0x00000aa0


	//   ....[4]....
        /*0108*/ 	.word	0x00000ad0


	//   ....[5]....
        /*010c*/ 	.word	0x00000c90


	//   ....[6]....
        /*0110*/ 	.word	0x00000d20


	//   ....[7]....
        /*0114*/ 	.word	0x00000d60


	//   ....[8]....
        /*0118*/ 	.word	0x00000db0


	//   ....[9]....
        /*011c*/ 	.word	0x00000df0


	//   ....[10]....
        /*0120*/ 	.word	0x00001c00


	//   ....[11]....
        /*0124*/ 	.word	0x00001c80


	//   ....[12]....
        /*0128*/ 	.word	0x00001cd0


	//   ....[13]....
        /*012c*/ 	.word	0x00001d10


	//   ....[14]....
        /*0130*/ 	.word	0x00001d40


	//   ....[15]....
        /*0134*/ 	.word	0x00002700


	//   ....[16]....
        /*0138*/ 	.word	0x00002760


	//   ....[17]....
        /*013c*/ 	.word	0x000027d0


	//   ....[18]....
        /*0140*/ 	.word	0x00002820


	//   ....[19]....
        /*0144*/ 	.word	0x00002850


	//   ....[20]....
        /*0148*/ 	.word	0x00002a10


	//   ....[21]....
        /*014c*/ 	.word	0x00002a90


	//   ....[22]....
        /*0150*/ 	.word	0x00002ad0


	//   ....[23]....
        /*0154*/ 	.word	0x00002b10


	//   ....[24]....
        /*0158*/ 	.word	0x00002b70


	//   ....[25]....
        /*015c*/ 	.word	0x00003b00


	//   ....[26]....
        /*0160*/ 	.word	0x00003b80


	//   ....[27]....
        /*0164*/ 	.word	0x00003bd0


	//   ....[28]....
        /*0168*/ 	.word	0x00003c10


	//   ....[29]....
        /*016c*/ 	.word	0x00003c40


	//----- nvinfo : EIATTR_VRC_CTA_INIT_COUNT
	.align		4
.L_170:
        /*0170*/ 	.byte	0x02, 0x4a
	.zero		1
	.zero		1


	//----- nvinfo : EIATTR_EXIT_INSTR_OFFSETS
	.align		4
        /*0174*/ 	.byte	0x04, 0x1c
        /*0176*/ 	.short	(.L_172 - .L_171)


	//   ....[0]....
.L_171:
        /*0178*/ 	.word	0x00000080


	//   ....[1]....
        /*017c*/ 	.word	0x000000c0


	//   ....[2]....
        /*0180*/ 	.word	0x00003d90


	//   ....[3]....
        /*0184*/ 	.word	0x00003e00


	//----- nvinfo : EIATTR_MAX_THREADS
	.align		4
.L_172:
        /*0188*/ 	.byte	0x04, 0x05
        /*018a*/ 	.short	(.L_174 - .L_173)
.L_173:
        /*018c*/ 	.word	0x00000100
        /*0190*/ 	.word	0x00000001
        /*0194*/ 	.word	0x00000001


	//----- nvinfo : EIATTR_CRS_STACK_SIZE
	.align		4
.L_174:
        /*0198*/ 	.byte	0x04, 0x1e
        /*019a*/ 	.short	(.L_176 - .L_175)
.L_175:
        /*019c*/ 	.word	0x00000000


	//----- nvinfo : EIATTR_CBANK_PARAM_SIZE
	.align		4
.L_176:
        /*01a0*/ 	.byte	0x03, 0x19
        /*01a2*/ 	.short	0x0021


	//----- nvinfo : EIATTR_PARAM_CBANK
	.align		4
        /*01a4*/ 	.byte	0x04, 0x0a
        /*01a6*/ 	.short	(.L_178 - .L_177)
	.align		4
.L_177:
        /*01a8*/ 	.word	index@(.nv.constant0._ZN3cub18CUB_300001_SM_10006detail6reduce28DeviceReduceSingleTileKernelINS2_10policy_hubIfyN4cuda3std3__44plusIfEEE10Policy1000EPfPdiS9_dfNS7_10__identityEEEvT0_T1_T2_T3_T4_T6_)
        /*01ac*/ 	.short	0x0380
        /*01ae*/ 	.short	0x0021


	//----- nvinfo : EIATTR_SW_WAR
	.align		4
.L_178:
        /*01b0*/ 	.byte	0x04, 0x36
        /*01b2*/ 	.short	(.L_180 - .L_179)
.L_179:
        /*01b4*/ 	.word	0x00000008
.L_180:


//--------------------- .nv.info._ZN3cub18CUB_300001_SM_10006detail6reduce18DeviceReduceKernelINS2_10policy_hubIfyN4cuda3std3__44plusIfEEE10Policy1000EN6thrust24THRUST_300001_SM_1000_NS6detail15normal_iteratorINSD_10device_ptrIdEEEEyS9_f3ExpEEvT0_PT3_T1_NS0_13GridEvenShareISN_EET2_T4_ --------------------------
	.section	.nv.info._ZN3cub18CUB_300001_SM_10006detail6reduce18DeviceReduceKernelINS2_10policy_hubIfyN4cuda3std3__44plusIfEEE10Policy1000EN6thrust24THRUST_300001_SM_1000_NS6detail15normal_iteratorINSD_10device_ptrIdEEEEyS9_f3ExpEEvT0_PT3_T1_NS0_13GridEvenShareISN_EET2_T4_,"",@"SHT_CUDA_INFO"
	.sectionflags	@""
	.align	4


	//----- nvinfo : EIATTR_CUDA_API_VERSION
	.align		4
        /*0000*/ 	.byte	0x04, 0x37
        /*0002*/ 	.short	(.L_182 - .L_181)
.L_181:
        /*0004*/ 	.word	0x00000082


	//----- nvinfo : EIATTR_KPARAM_INFO
	.align		4
.L_182:
        /*0008*/ 	.byte	0x04, 0x17
        /*000a*/ 	.short	(.L_184 - .L_183)
.L_183:
        /*000c*/ 	.word	0x00000000
        /*0010*/ 	.short	0x0005
        /*0012*/ 	.short	0x0061
        /*0014*/ 	.byte	0x00, 0xf0, 0x05, 0x00


	//----- nvinfo : EIATTR_KPARAM_INFO
	.align		4
.L_184:
        /*0018*/ 	.byte	0x04, 0x17
        /*001a*/ 	.short	(.L_186 - .L_185)
.L_185:
        /*001c*/ 	.word	0x00000000
        /*0020*/ 	.short	0x0004
        /*0022*/ 	.short	0x0060
        /*0024*/ 	.byte	0x00, 0xf0, 0x05, 0x00


	//----- nvinfo : EIATTR_KPARAM_INFO
	.align		4
.L_186:
        /*0028*/ 	.byte	0x04, 0x17
        /*002a*/ 	.short	(.L_188 - .L_187)
.L_187:
        /*002c*/ 	.word	0x00000000
        /*0030*/ 	.short	0x0003
        /*0032*/ 	.short	0x0018
        /*0034*/ 	.byte	0x00, 0xf0, 0x21, 0x01


	//----- nvinfo : EIATTR_KPARAM_INFO
	.align		4
.L_188:
        /*0038*/ 	.byte	0x04, 0x17
        /*003a*/ 	.short	(.L_190 - .L_189)
.L_189:
        /*003c*/ 	.word	0x00000000
        /*0040*/ 	.short	0x0002
        /*0042*/ 	.short	0x0010
        /*0044*/ 	.byte	0x00, 0xf0, 0x21, 0x00


	//----- nvinfo : EIATTR_KPARAM_INFO
	.align		4
.L_190:
        /*0048*/ 	.byte	0x04, 0x17
        /*004a*/ 	.short	(.L_192 - .L_191)
.L_191:
        /*004c*/ 	.word	0x00000000
        /*0050*/ 	.short	0x0001
        /*0052*/ 	.short	0x0008
        /*0054*/ 	.byte	0x00, 0xf5, 0x21, 0x00


	//----- nvinfo : EIATTR_KPARAM_INFO
	.align		4
.L_192:
        /*0058*/ 	.byte	0x04, 0x17
        /*005a*/ 	.short	(.L_194 - .L_193)
.L_193:
        /*005c*/ 	.word	0x00000000
        /*0060*/ 	.short	0x0000
        /*0062*/ 	.short	0x0000
        /*0064*/ 	.byte	0x00, 0xf0, 0x21, 0x00


	//----- nvinfo : EIATTR_SPARSE_MMA_MASK
	.align		4
.L_194:
        /*0068*/ 	.byte	0x03, 0x50
        /*006a*/ 	.short	0x0000


	//----- nvinfo : EIATTR_MAXREG_COUNT
	.align		4
        /*006c*/ 	.byte	0x03, 0x1b
        /*006e*/ 	.short	0x00ff


	//----- nvinfo : EIATTR_NUM_BARRIERS
	.align		4
        /*0070*/ 	.byte	0x02, 0x4c
        /*0072*/ 	.byte	0x01
	.zero		1


	//----- nvinfo : EIATTR_MERCURY_ISA_VERSION
	.align		4
        /*0074*/ 	.byte	0x03, 0x5f
        /*0076*/ 	.short	0x0101


	//----- nvinfo : EIATTR_COOP_GROUP_MASK_REGIDS
	.align		4
        /*0078*/ 	.byte	0x04, 0x29
        /*007a*/ 	.short	(.L_196 - .L_195)


	//   ....[0]....
.L_195:
        /*007c*/ 	.word	0xffffffff


	//   ....[1]....
        /*0080*/ 	.word	0xffffffff


	//   ....[2]....
        /*0084*/ 	.word	0xffffffff


	//   ....[3]....
        /*0088*/ 	.word	0xffffffff


	//   ....[4]....
        /*008c*/ 	.word	0xffffffff


	//   ....[5]....
        /*0090*/ 	.word	0xffffffff


	//   ....[6]....
        /*0094*/ 	.word	0xffffffff


	//   ....[7]....
        /*0098*/ 	.word	0xffffffff


	//   ....[8]....
        /*009c*/ 	.word	0xffffffff


	//   ....[9]....
        /*00a0*/ 	.word	0xffffffff


	//   ....[10]....
        /*00a4*/ 	.word	0xffffffff


	//   ....[11]....
        /*00a8*/ 	.word	0xffffffff


	//   ....[12]....
        /*00ac*/ 	.word	0xffffffff


	//   ....[13]....
        /*00b0*/ 	.word	0xffffffff


	//   ....[14]....
        /*00b4*/ 	.word	0xffffffff


	//----- nvinfo : EIATTR_COOP_GROUP_INSTR_OFFSETS
	.align		4
.L_196:
        /*00b8*/ 	.byte	0x04, 0x28
        /*00ba*/ 	.short	(.L_198 - .L_197)


	//   ....[0]....
.L_197:
        /*00bc*/ 	.word	0x00001180


	//   ....[1]....
        /*00c0*/ 	.word	0x000011e0


	//   ....[2]....
        /*00c4*/ 	.word	0x00001250


	//   ....[3]....
        /*00c8*/ 	.word	0x000012a0


	//   ....[4]....
        /*00cc*/ 	.word	0x000012d0


	//   ....[5]....
        /*00d0*/ 	.word	0x00001490


	//   ....[6]....
        /*00d4*/ 	.word	0x00001520


	//   ....[7]....
        /*00d8*/ 	.word	0x00001570


	//   ....[8]....
        /*00dc*/ 	.word	0x000015b0


	//   ....[9]....
        /*00e0*/ 	.word	0x000015f0


	//   ....[10]....
        /*00e4*/ 	.word	0x00006fd0


	//   ....[11]....
        /*00e8*/ 	.word	0x00007050


	//   ....[12]....
        /*00ec*/ 	.word	0x000070a0


	//   ....[13]....
        /*00f0*/ 	.word	0x000070e0


	//   ....[14]....
        /*00f4*/ 	.word	0x00007110


	//----- nvinfo : EIATTR_VRC_CTA_INIT_COUNT
	.align		4
.L_198:
        /*00f8*/ 	.byte	0x02, 0x4a
	.zero		1
	.zero		1


	//----- nvinfo : EIATTR_EXIT_INSTR_OFFSETS
	.align		4
        /*00fc*/ 	.byte	0x04, 0x1c
        /*00fe*/ 	.short	(.L_200 - .L_199)


	//   ....[0]....
.L_199:
        /*0100*/ 	.word	0x00007260


	//   ....[1]....
        /*0104*/ 	.word	0x000072c0


	//----- nvinfo : EIATTR_MAX_THREADS
	.align		4
.L_200:
        /*0108*/ 	.byte	0x04, 0x05
        /*010a*/ 	.short	(.L_202 - .L_201)
.L_201:
        /*010c*/ 	.word	0x00000100
        /*0110*/ 	.word	0x00000001
        /*0114*/ 	.word	0x00000001


	//----- nvinfo : EIATTR_CRS_STACK_SIZE
	.align		4
.L_202:
        /*0118*/ 	.byte	0x04, 0x1e
        /*011a*/ 	.short	(.L_204 - .L_203)
.L_203:
        /*011c*/ 	.word	0x00000000


	//----- nvinfo : EIATTR_CBANK_PARAM_SIZE
	.align		4
.L_204:
        /*0120*/ 	.byte	0x03, 0x19
        /*0122*/ 	.short	0x0062


	//----- nvinfo : EIATTR_PARAM_CBANK
	.align		4
        /*0124*/ 	.byte	0x04, 0x0a
        /*0126*/ 	.short	(.L_206 - .L_205)
	.align		4
.L_205:
        /*0128*/ 	.word	index@(.nv.constant0._ZN3cub18CUB_300001_SM_10006detail6reduce18DeviceReduceKernelINS2_10policy_hubIfyN4cuda3std3__44plusIfEEE10Policy1000EN6thrust24THRUST_300001_SM_1000_NS6detail15normal_iteratorINSD_10device_ptrIdEEEEyS9_f3ExpEEvT0_PT3_T1_NS0_13GridEvenShareISN_EET2_T4_)
        /*012c*/ 	.short	0x0380
        /*012e*/ 	.short	0x0062


	//----- nvinfo : EIATTR_SW_WAR
	.align		4
.L_206:
        /*0130*/ 	.byte	0x04, 0x36
        /*0132*/ 	.short	(.L_208 - .L_207)
.L_207:
        /*0134*/ 	.word	0x00000008
.L_208:


//--------------------- .nv.info._ZN3cub18CUB_300001_SM_10006detail6reduce28DeviceReduceSingleTileKernelINS2_10policy_hubIfyN4cuda3std3__44plusIfEEE10Policy1000EN6thrust24THRUST_300001_SM_1000_NS6detail15normal_iteratorINSD_10device_ptrIdEEEEPdyS9_df3ExpEEvT0_T1_T2_T3_T4_T6_ --------------------------
	.section	.nv.info._ZN3cub18CUB_300001_SM_10006detail6reduce28DeviceReduceSingleTileKernelINS2_10policy_hubIfyN4cuda3std3__44plusIfEEE10Policy1000EN6thrust24THRUST_300001_SM_1000_NS6detail15normal_iteratorINSD_10device_ptrIdEEEEPdyS9_df3ExpEEvT0_T1_T2_T3_T4_T6_,"",@"SHT_CUDA_INFO"
	.sectionflags	@""
	.align	4


	//----- nvinfo : EIATTR_CUDA_API_VERSION
	.align		4
        /*0000*/ 	.byte	0x04, 0x37
        /*0002*/ 	.short	(.L_210 - .L_209)
.L_209:
        /*0004*/ 	.word	0x00000082


	//----- nvinfo : EIATTR_KPARAM_INFO
	.align		4
.L_210:
        /*0008*/ 	.byte	0x04, 0x17
        /*000a*/ 	.short	(.L_212 - .L_211)
.L_211:
        /*000c*/ 	.word	0x00000000
        /*0010*/ 	.short	0x0005
        /*0012*/ 	.short	0x0028
        /*0014*/ 	.byte	0x00, 0xf0, 0x05, 0x00


	//----- nvinfo : EIATTR_KPARAM_INFO
	.align		4
.L_212:
        /*0018*/ 	.byte	0x04, 0x17
        /*001a*/ 	.short	(.L_214 - .L_213)
.L_213:
        /*001c*/ 	.word	0x00000000
        /*0020*/ 	.short	0x0004
        /*0022*/ 	.short	0x0020
        /*0024*/ 	.byte	0x00, 0xf0, 0x21, 0x00


	//----- nvinfo : EIATTR_KPARAM_INFO
	.align		4
.L_214:
        /*0028*/ 	.byte	0x04, 0x17
        /*002a*/ 	.short	(.L_216 - .L_215)
.L_215:
        /*002c*/ 	.word	0x00000000
        /*0030*/ 	.short	0x0003
        /*0032*/ 	.short	0x0018
        /*0034*/ 	.byte	0x00, 0xf0, 0x05, 0x00


	//----- nvinfo : EIATTR_KPARAM_INFO
	.align		4
.L_216:
        /*0038*/ 	.byte	0x04, 0x17
        /*003a*/ 	.short	(.L_218 - .L_217)
.L_217:
        /*003c*/ 	.word	0x00000000
        /*0040*/ 	.short	0x0002
        /*0042*/ 	.short	0x0010
        /*0044*/ 	.byte	0x00, 0xf0, 0x21, 0x00


	//----- nvinfo : EIATTR_KPARAM_INFO
	.align		4
.L_218:
        /*0048*/ 	.byte	0x04, 0x17
        /*004a*/ 	.short	(.L_220 - .L_219)
.L_219:
        /*004c*/ 	.word	0x00000000
        /*0050*/ 	.short	0x0001
        /*0052*/ 	.short	0x0008
        /*0054*/ 	.byte	0x00, 0xf5, 0x21, 0x00


	//----- nvinfo : EIATTR_KPARAM_INFO
	.align		4
.L_220:
        /*0058*/ 	.byte	0x04, 0x17
        /*005a*/ 	.short	(.L_222 - .L_221)
.L_221:
        /*005c*/ 	.word	0x00000000
        /*0060*/ 	.short	0x0000
        /*0062*/ 	.short	0x0000
        /*0064*/ 	.byte	0x00, 0xf0, 0x21, 0x00


	//----- nvinfo : EIATTR_SPARSE_MMA_MASK
	.align		4
.L_222:
        /*0068*/ 	.byte	0x03, 0x50
        /*006a*/ 	.short	0x0000


	//----- nvinfo : EIATTR_MAXREG_COUNT
	.align		4
        /*006c*/ 	.byte	0x03, 0x1b
        /*006e*/ 	.short	0x00ff


	//----- nvinfo : EIATTR_NUM_BARRIERS
	.align		4
        /*0070*/ 	.byte	0x02, 0x4c
        /*0072*/ 	.byte	0x01
	.zero		1


	//----- nvinfo : EIATTR_MERCURY_ISA_VERSION
	.align		4
        /*0074*/ 	.byte	0x03, 0x5f
        /*0076*/ 	.short	0x0101


	//----- nvinfo : EIATTR_COOP_GROUP_MASK_REGIDS
	.align		4
        /*0078*/ 	.byte	0x04, 0x29
        /*007a*/ 	.short	(.L_224 - .L_223)


	//   ....[0]....
.L_223:
        /*007c*/ 	.word	0xffffffff


	//   ....[1]....
        /*0080*/ 	.word	0xffffffff


	//   ....[2]....
        /*0084*/ 	.word	0xffffffff


	//   ....[3]....
        /*0088*/ 	.word	0xffffffff


	//   ....[4]....
        /*008c*/ 	.word	0xffffffff


	//   ....[5]....
        /*0090*/ 	.word	0xffffffff


	//   ....[6]....
        /*0094*/ 	.word	0xffffffff


	//   ....[7]....
        /*0098*/ 	.word	0xffffffff


	//   ....[8]....
        /*009c*/ 	.word	0xffffffff


	//   ....[9]....
        /*00a0*/ 	.word	0xffffffff


	//   ....[10]....
        /*00a4*/ 	.word	0xffffffff


	//   ....[11]....
        /*00a8*/ 	.word	0xffffffff


	//   ....[12]....
        /*00ac*/ 	.word	0xffffffff


	//   ....[13]....
        /*00b0*/ 	.word	0xffffffff


	//   ....[14]....
        /*00b4*/ 	.word	0xffffffff


	//----- nvinfo : EIATTR_COOP_GROUP_INSTR_OFFSETS
	.align		4
.L_224:
        /*00b8*/ 	.byte	0x04, 0x28
        /*00ba*/ 	.short	(.L_226 - .L_225)


	//   ....[0]....
.L_225:
        /*00bc*/ 	.word	0x000016f0


	//   ....[1]....
        /*00c0*/ 	.word	0x00001750


	//   ....[2]....
        /*00c4*/ 	.word	0x000017c0


	//   ....[3]....
        /*00c8*/ 	.word	0x00001810


	//   ....[4]....
        /*00cc*/ 	.word	0x00001840


	//   ....[5]....
        /*00d0*/ 	.word	0x00001a00


	//   ....[6]....
        /*00d4*/ 	.word	0x00001a90


	//   ....[7]....
        /*00d8*/ 	.word	0x00001ae0


	//   ....[8]....
        /*00dc*/ 	.word	0x00001b20


	//   ....[9]....
        /*00e0*/ 	.word	0x00001b60


	//   ....[10]....
        /*00e4*/ 	.word	0x00007390


	//   ....[11]....
        /*00e8*/ 	.word	0x00007410


	//   ....[12]....
        /*00ec*/ 	.word	0x00007460


	//   ....[13]....
        /*00f0*/ 	.word	0x000074a0


	//   ....[14]....
        /*00f4*/ 	.word	0x000074d0


	//----- nvinfo : EIATTR_VRC_CTA_INIT_COUNT
	.align		4
.L_226:
        /*00f8*/ 	.byte	0x02, 0x4a
	.zero		1
	.zero		1


	//----- nvinfo : EIATTR_EXIT_INSTR_OFFSETS
	.align		4
        /*00fc*/ 	.byte	0x04, 0x1c
        /*00fe*/ 	.short	(.L_228 - .L_227)


	//   ....[0]....
.L_227:
        /*0100*/ 	.word	0x00000080


	//   ....[1]....
        /*0104*/ 	.word	0x000000c0


	//   ....[2]....
        /*0108*/ 	.word	0x00007610


	//   ....[3]....
        /*010c*/ 	.word	0x00007680


	//----- nvinfo : EIATTR_MAX_THREADS
	.align		4
.L_228:
        /*0110*/ 	.byte	0x04, 0x05
        /*0112*/ 	.short	(.L_230 - .L_229)
.L_229:
        /*0114*/ 	.word	0x00000100
        /*0118*/ 	.word	0x00000001
        /*011c*/ 	.word	0x00000001


	//----- nvinfo : EIATTR_CRS_STACK_SIZE
	.align		4
.L_230:
        /*0120*/ 	.byte	0x04, 0x1e
        /*0122*/ 	.short	(.L_232 - .L_231)
.L_231:
        /*0124*/ 	.word	0x00000000


	//----- nvinfo : EIATTR_CBANK_PARAM_SIZE
	.align		4
.L_232:
        /*0128*/ 	.byte	0x03, 0x19
        /*012a*/ 	.short	0x0029


	//----- nvinfo : EIATTR_PARAM_CBANK
	.align		4
        /*012c*/ 	.byte	0x04, 0x0a
        /*012e*/ 	.short	(.L_234 - .L_233)
	.align		4
.L_233:
        /*0130*/ 	.word	index@(.nv.constant0._ZN3cub18CUB_300001_SM_10006detail6reduce28DeviceReduceSingleTileKernelINS2_10policy_hubIfyN4cuda3std3__44plusIfEEE10Policy1000EN6thrust24THRUST_300001_SM_1000_NS6detail15normal_iteratorINSD_10device_ptrIdEEEEPdyS9_df3ExpEEvT0_T1_T2_T3_T4_T6_)
        /*0134*/ 	.short	0x0380
        /*0136*/ 	.short	0x0029


	//----- nvinfo : EIATTR_SW_WAR
	.align		4
.L_234:
        /*0138*/ 	.byte	0x04, 0x36
        /*013a*/ 	.short	(.L_236 - .L_235)
.L_235:
        /*013c*/ 	.word	0x00000008
.L_236:


//--------------------- .nv.info._ZN3cub18CUB_300001_SM_10006detail6reduce28DeviceReduceSingleTileKernelINS2_10policy_hubIfjN4cuda3std3__44plusIfEEE10Policy1000EPfPdiS9_dfNS7_10__identityEEEvT0_T1_T2_T3_T4_T6_ --------------------------
	.section	.nv.info._ZN3cub18CUB_300001_SM_10006detail6reduce28DeviceReduceSingleTileKernelINS2_10policy_hubIfjN4cuda3std3__44plusIfEEE10Policy1000EPfPdiS9_dfNS7_10__identityEEEvT0_T1_T2_T3_T4_T6_,"",@"SHT_CUDA_INFO"
	.sectionflags	@""
	.align	4


	//----- nvinfo : EIATTR_CUDA_API_VERSION
	.align		4
        /*0000*/ 	.byte	0x04, 0x37
        /*0002*/ 	.short	(.L_238 - .L_237)
.L_237:
        /*0004*/ 	.word	0x00000082


	//----- nvinfo : EIATTR_KPARAM_INFO
	.align		4
.L_238:
        /*0008*/ 	.byte	0x04, 0x17
        /*000a*/ 	.short	(.L_240 - .L_239)
.L_239:
        /*000c*/ 	.word	0x00000000
        /*0010*/ 	.short	0x0005
        /*0012*/ 	.short	0x0020
        /*0014*/ 	.byte	0x00, 0xf0, 0x05, 0x00


	//----- nvinfo : EIATTR_KPARAM_INFO
	.align		4
.L_240:
        /*0018*/ 	.byte	0x04, 0x17
        /*001a*/ 	.short	(.L_242 - .L_241)
.L_241:
        /*001c*/ 	.word	0x00000000
        /*0020*/ 	.short	0x0004
        /*0022*/ 	.short	0x0018
        /*0024*/ 	.byte	0x00, 0xf0, 0x21, 0x00


	//----- nvinfo : EIATTR_KPARAM_INFO
	.align		4
.L_242:
        /*0028*/ 	.byte	0x04, 0x17
        /*002a*/ 	.short	(.L_244 - .L_243)
.L_243:
        /*002c*/ 	.word	0x00000000
        /*0030*/ 	.short	0x0003
        /*0032*/ 	.short	0x0014
        /*0034*/ 	.byte	0x00, 0xf0, 0x05, 0x00


	//----- nvinfo : EIATTR_KPARAM_INFO
	.align		4
.L_244:
        /*0038*/ 	.byte	0x04, 0x17
        /*003a*/ 	.short	(.L_246 - .L_245)
.L_245:
        /*003c*/ 	.word	0x00000000
        /*0040*/ 	.short	0x0002
        /*0042*/ 	.short	0x0010
        /*0044*/ 	.byte	0x00, 0xf0, 0x11, 0x00


	//----- nvinfo : EIATTR_KPARAM_INFO
	.align		4
.L_246:
        /*0048*/ 	.byte	0x04, 0x17
        /*004a*/ 	.short	(.L_248 - .L_247)
.L_247:
        /*004c*/ 	.word	0x00000000
        /*0050*/ 	.short	0x0001
        /*0052*/ 	.short	0x0008
        /*0054*/ 	.byte	0x00, 0xf5, 0x21, 0x00


	//----- nvinfo : EIATTR_KPARAM_INFO
	.align		4
.L_248:
        /*0058*/ 	.byte	0x04, 0x17
        /*005a*/ 	.short	(.L_250 - .L_249)
.L_249:
        /*005c*/ 	.word	0x00000000
        /*0060*/ 	.short	0x0000
        /*0062*/ 	.short	0x0000
        /*0064*/ 	.byte	0x00, 0xf5, 0x21, 0x00


	//----- nvinfo : EIATTR_SPARSE_MMA_MASK
	.align		4
.L_250:
        /*0068*/ 	.byte	0x03, 0x50
        /*006a*/ 	.short	0x0000


	//----- nvinfo : EIATTR_MAXREG_COUNT
	.align		4
        /*006c*/ 	.byte	0x03, 0x1b
        /*006e*/ 	.short	0x0080


	//----- nvinfo : EIATTR_NUM_BARRIERS
	.align		4
        /*0070*/ 	.byte	0x02, 0x4c
        /*0072*/ 	.byte	0x01
	.zero		1


	//----- nvinfo : EIATTR_MERCURY_ISA_VERSION
	.align		4
        /*0074*/ 	.byte	0x03, 0x5f
        /*0076*/ 	.short	0x0101


	//----- nvinfo : EIATTR_UNUSED_LOAD_BYTE_OFFSET
	.align		4
        /*0078*/ 	.byte	0x04, 0x44
        /*007a*/ 	.short	(.L_252 - .L_251)


	//   ....[0]....
.L_251:
        /*007c*/ 	.word	0x00000b70
        /*0080*/ 	.word	0x0000fff0


	//   ....[1]....
        /*0084*/ 	.word	0x00000f80
        /*0088*/ 	.word	0x0000fff0


	//   ....[2]....
        /*008c*/ 	.word	0x00002010
        /*0090*/ 	.word	0x0000fff0


	//   ....[3]....
        /*0094*/ 	.word	0x00002bb0
        /*0098*/ 	.word	0x0000fff0


	//   ....[4]....
        /*009c*/ 	.word	0x00002fc0
        /*00a0*/ 	.word	0x0000fff0


	//   ....[5]....
        /*00a4*/ 	.word	0x00004140
        /*00a8*/ 	.word	0x0000fff0


	//----- nvinfo : EIATTR_COOP_GROUP_MASK_REGIDS
	.align		4
.L_252:
        /*00ac*/ 	.byte	0x04, 0x29
        /*00ae*/ 	.short	(.L_254 - .L_253)


	//   ....[0]....
.L_253:
        /*00b0*/ 	.word	0xffffffff


	//   ....[1]....
        /*00b4*/ 	.word	0xffffffff


	//   ....[2]....
        /*00b8*/ 	.word	0xffffffff


	//   ....[3]....
        /*00bc*/ 	.word	0xffffffff


	//   ....[4]....
        /*00c0*/ 	.word	0xffffffff


	//   ....[5]....
        /*00c4*/ 	.word	0xffffffff


	//   ....[6]....
        /*00c8*/ 	.word	0xffffffff


	//   ....[7]....
        /*00cc*/ 	.word	0xffffffff


	//   ....[8]....
        /*00d0*/ 	.word	0xffffffff


	//   ....[9]....
        /*00d4*/ 	.word	0xffffffff


	//   ....[10]....
        /*00d8*/ 	.word	0xffffffff


	//   ....[11]....
        /*00dc*/ 	.word	0xffffffff


	//   ....[12]....
        /*00e0*/ 	.word	0xffffffff


	//   ....[13]....
        /*00e4*/ 	.word	0xffffffff


	//   ....[14]....
        /*00e8*/ 	.word	0xffffffff


	//   ....[15]....
        /*00ec*/ 	.word	0xffffffff


	//   ....[16]....
        /*00f0*/ 	.word	0xffffffff


	//   ....[17]....
        /*00f4*/ 	.word	0xffffffff


	//   ....[18]....
        /*00f8*/ 	.word	0xffffffff


	//   ....[19]....
        /*00fc*/ 	.word	0xffffffff


	//   ....[20]....
        /*0100*/ 	.word	0xffffffff


	//   ....[21]....
        /*0104*/ 	.word	0xffffffff


	//   ....[22]....
        /*0108*/ 	.word	0xffffffff


	//   ....[23]....
        /*010c*/ 	.word	0xffffffff


	//   ....[24]....
        /*0110*/ 	.word	0xffffffff


	//   ....[25]....
        /*0114*/ 	.word	0xffffffff


	//   ....[26]....
        /*0118*/ 	.word	0xffffffff


	//   ....[27]....
        /*011c*/ 	.word	0xffffffff


	//   ....[28]....
        /*0120*/ 	.word	0xffffffff


	//   ....[29]....
        /*0124*/ 	.word	0xffffffff


	//----- nvinfo : EIATTR_COOP_GROUP_INSTR_OFFSETS
	.align		4
.L_254:
        /*0128*/ 	.byte	0x04, 0x28
        /*012a*/ 	.short	(.L_256 - .L_255)


	//   ....[0]....
.L_255:
        /*012c*/ 	.word	0x00000980


	//   ....[1]....
        /*0130*/ 	.word	0x000009e0


	//   ....[2]....
        /*0134*/ 	.word	0x00000a50


	//   ....[3]....
        /*0138*/ 	.word	0x00000aa0


	//   ....[4]....
        /*013c*/ 	.word	0x00000ad0


	//   ....[5]....
        /*0140*/ 	.word	0x00000d20


	//   ....[6]....
        /*0144*/ 	.word	0x00000db0


	//   ....[7]....
        /*0148*/ 	.word	0x00000df0


	//   ....[8]....
        /*014c*/ 	.word	0x00000e40


	//   ....[9]....
        /*0150*/ 	.word	0x00000e80


	//   ....[10]....
        /*0154*/ 	.word	0x00001e30


	//   ....[11]....
        /*0158*/ 	.word	0x00001eb0


	//   ....[12]....
        /*015c*/ 	.word	0x00001f00


	//   ....[13]....
        /*0160*/ 	.word	0x00001f40


	//   ....[14]....
        /*0164*/ 	.word	0x00001f70


	//   ....[15]....
        /*0168*/ 	.word	0x000029c0


	//   ....[16]....
        /*016c*/ 	.word	0x00002a20


	//   ....[17]....
        /*0170*/ 	.word	0x00002a90


	//   ....[18]....
        /*0174*/ 	.word	0x00002ae0


	//   ....[19]....
        /*0178*/ 	.word	0x00002b10


	//   ....[20]....
        /*017c*/ 	.word	0x00002d60


	//   ....[21]....
        /*0180*/ 	.word	0x00002de0


	//   ....[22]....
        /*0184*/ 	.word	0x00002e20


	//   ....[23]....
        /*0188*/ 	.word	0x00002e60


	//   ....[24]....
        /*018c*/ 	.word	0x00002ec0


	//   ....[25]....
        /*0190*/ 	.word	0x00003f60


	//   ....[26]....
        /*0194*/ 	.word	0x00003fe0


	//   ....[27]....
        /*0198*/ 	.word	0x00004030


	//   ....[28]....
        /*019c*/ 	.word	0x00004070


	//   ....[29]....
        /*01a0*/ 	.word	0x000040a0


	//----- nvinfo : EIATTR_VRC_CTA_INIT_COUNT
	.align		4
.L_256:
        /*01a4*/ 	.byte	0x02, 0x4a
	.zero		1
	.zero		1


	//----- nvinfo : EIATTR_EXIT_INSTR_OFFSETS
	.align		4
        /*01a8*/ 	.byte	0x04, 0x1c
        /*01aa*/ 	.short	(.L_258 - .L_257)


	//   ....[0]....
.L_257:
        /*01ac*/ 	.word	0x00000080


	//   ....[1]....
        /*01b0*/ 	.word	0x000000c0


	//   ....[2]....
        /*01b4*/ 	.word	0x00004280


	//   ....[3]....
        /*01b8*/ 	.word	0x000042f0


	//----- nvinfo : EIATTR_MAX_THREADS
	.align		4
.L_258:
        /*01bc*/ 	.byte	0x04, 0x05
        /*01be*/ 	.short	(.L_260 - .L_259)
.L_259:
        /*01c0*/ 	.word	0x00000200
        /*01c4*/ 	.word	0x00000001
        /*01c8*/ 	.word	0x00000001


	//----- nvinfo : EIATTR_CRS_STACK_SIZE
	.align		4
.L_260:
        /*01cc*/ 	.byte	0x04, 0x1e
        /*01ce*/ 	.short	(.L_262 - .L_261)
.L_261:
        /*01d0*/ 	.word	0x00000000


	//----- nvinfo : EIATTR_CBANK_PARAM_SIZE
	.align		4
.L_262:
        /*01d4*/ 	.byte	0x03, 0x19
        /*01d6*/ 	.short	0x0021


	//----- nvinfo : EIATTR_PARAM_CBANK
	.align		4
        /*01d8*/ 	.byte	0x04, 0x0a
        /*01da*/ 	.short	(.L_264 - .L_263)
	.align		4
.L_263:
        /*01dc*/ 	.word	index@(.nv.constant0._ZN3cub18CUB_300001_SM_10006detail6reduce28DeviceReduceSingleTileKernelINS2_10policy_hubIfjN4cuda3std3__44plusIfEEE10Policy1000EPfPdiS9_dfNS7_10__identityEEEvT0_T1_T2_T3_T4_T6_)
        /*01e0*/ 	.short	0x0380
        /*01e2*/ 	.short	0x0021


	//----- nvinfo : EIATTR_SW_WAR
	.align		4
.L_264:
        /*01e4*/ 	.byte	0x04, 0x36
        /*01e6*/ 	.short	(.L_266 - .L_265)
.L_265:
        /*01e8*/ 	.word	0x00000008
.L_266:


//--------------------- .nv.info._ZN3cub18CUB_300001_SM_10006detail6reduce18DeviceReduceKernelINS2_10policy_hubIfjN4cuda3std3__44plusIfEEE10Policy1000EN6thrust24THRUST_300001_SM_1000_NS6detail15normal_iteratorINSD_10device_ptrIdEEEEjS9_f3ExpEEvT0_PT3_T1_NS0_13GridEvenShareISN_EET2_T4_ --------------------------
	.section	.nv.info._ZN3cub18CUB_300001_SM_10006detail6reduce18DeviceReduceKernelINS2_10policy_hubIfjN4cuda3std3__44plusIfEEE10Policy1000EN6thrust24THRUST_300001_SM_1000_NS6detail15normal_iteratorINSD_10device_ptrIdEEEEjS9_f3ExpEEvT0_PT3_T1_NS0_13GridEvenShareISN_EET2_T4_,"",@"SHT_CUDA_INFO"
	.sectionflags	@""
	.align	4


	//----- nvinfo : EIATTR_CUDA_API_VERSION
	.align		4
        /*0000*/ 	.byte	0x04, 0x37
        /*0002*/ 	.short	(.L_268 - .L_267)
.L_267:
        /*0004*/ 	.word	0x00000082


	//----- nvinfo : EIATTR_KPARAM_INFO
	.align		4
.L_268:
        /*0008*/ 	.byte	0x04, 0x17
        /*000a*/ 	.short	(.L_270 - .L_269)
.L_269:
        /*000c*/ 	.word	0x00000000
        /*0010*/ 	.short	0x0005
        /*0012*/ 	.short	0x003d
        /*0014*/ 	.byte	0x00, 0xf0, 0x05, 0x00


	//----- nvinfo : EIATTR_KPARAM_INFO
	.align		4
.L_270:
        /*0018*/ 	.byte	0x04, 0x17
        /*001a*/ 	.short	(.L_272 - .L_271)
.L_271:
        /*001c*/ 	.word	0x00000000
        /*0020*/ 	.short	0x0004
        /*0022*/ 	.short	0x003c
        /*0024*/ 	.byte	0x00, 0xf0, 0x05, 0x00


	//----- nvinfo : EIATTR_KPARAM_INFO
	.align		4
.L_272:
        /*0028*/ 	.byte	0x04, 0x17
        /*002a*/ 	.short	(.L_274 - .L_273)
.L_273:
        /*002c*/ 	.word	0x00000000
        /*0030*/ 	.short	0x0003
        /*0032*/ 	.short	0x0014
        /*0034*/ 	.byte	0x00, 0xf0, 0xa1, 0x00


	//----- nvinfo : EIATTR_KPARAM_INFO
	.align		4
.L_274:
        /*0038*/ 	.byte	0x04, 0x17
        /*003a*/ 	.short	(.L_276 - .L_275)
.L_275:
        /*003c*/ 	.word	0x00000000
        /*0040*/ 	.short	0x0002
        /*0042*/ 	.short	0x0010
        /*0044*/ 	.byte	0x00, 0xf0, 0x11, 0x00


	//----- nvinfo : EIATTR_KPARAM_INFO
	.align		4
.L_276:
        /*0048*/ 	.byte	0x04, 0x17
        /*004a*/ 	.short	(.L_278 - .L_277)
.L_277:
        /*004c*/ 	.word	0x00000000
        /*0050*/ 	.short	0x0001
        /*0052*/ 	.short	0x0008
        /*0054*/ 	.byte	0x00, 0xf5, 0x21, 0x00


	//----- nvinfo : EIATTR_KPARAM_INFO
	.align		4
.L_278:
        /*0058*/ 	.byte	0x04, 0x17
        /*005a*/ 	.short	(.L_280 - .L_279)
.L_279:
        /*005c*/ 	.word	0x00000000
        /*0060*/ 	.short	0x0000
        /*0062*/ 	.short	0x0000
        /*0064*/ 	.byte	0x00, 0xf0, 0x21, 0x00


	//----- nvinfo : EIATTR_SPARSE_MMA_MASK
	.align		4
.L_280:
        /*0068*/ 	.byte	0x03, 0x50
        /*006a*/ 	.short	0x0000


	//----- nvinfo : EIATTR_MAXREG_COUNT
	.align		4
        /*006c*/ 	.byte	0x03, 0x1b
        /*006e*/ 	.short	0x0080


	//----- nvinfo : EIATTR_NUM_BARRIERS
	.align		4
        /*0070*/ 	.byte	0x02, 0x4c
        /*0072*/ 	.byte	0x01
	.zero		1


	//----- nvinfo : EIATTR_MERCURY_ISA_VERSION
	.align		4
        /*0074*/ 	.byte	0x03, 0x5f
        /*0076*/ 	.short	0x0101


	//----- nvinfo : EIATTR_UNUSED_LOAD_BYTE_OFFSET
	.align		4
        /*0078*/ 	.byte	0x04, 0x44
        /*007a*/ 	.short	(.L_282 - .L_281)


	//   ....[0]....
.L_281:
        /*007c*/ 	.word	0x00001310
        /*0080*/ 	.word	0x0000fff0


	//   ....[1]....
        /*0084*/ 	.word	0x00001720
        /*0088*/ 	.word	0x0000fff0


	//   ....[2]....
        /*008c*/ 	.word	0x00007210
        /*0090*/ 	.word	0x0000fff0


	//----- nvinfo : EIATTR_COOP_GROUP_MASK_REGIDS
	.align		4
.L_282:
        /*0094*/ 	.byte	0x04, 0x29
        /*0096*/ 	.short	(.L_284 - .L_283)


	//   ....[0]....
.L_283:
        /*0098*/ 	.word	0xffffffff


	//   ....[1]....
        /*009c*/ 	.word	0xffffffff


	//   ....[2]....
        /*00a0*/ 	.word	0xffffffff


	//   ....[3]....
        /*00a4*/ 	.word	0xffffffff


	//   ....[4]....
        /*00a8*/ 	.word	0xffffffff


	//   ....[5]....
        /*00ac*/ 	.word	0xffffffff


	//   ....[6]....
        /*00b0*/ 	.word	0xffffffff


	//   ....[7]....
        /*00b4*/ 	.word	0xffffffff


	//   ....[8]....
        /*00b8*/ 	.word	0xffffffff


	//   ....[9]....
        /*00bc*/ 	.word	0xffffffff


	//   ....[10]....
        /*00c0*/ 	.word	0xffffffff


	//   ....[11]....
        /*00c4*/ 	.word	0xffffffff


	//   ....[12]....
        /*00c8*/ 	.word	0xffffffff


	//   ....[13]....
        /*00cc*/ 	.word	0xffffffff


	//   ....[14]....
        /*00d0*/ 	.word	0xffffffff


	//----- nvinfo : EIATTR_COOP_GROUP_INSTR_OFFSETS
	.align		4
.L_284:
        /*00d4*/ 	.byte	0x04, 0x28
        /*00d6*/ 	.short	(.L_286 - .L_285)


	//   ....[0]....
.L_285:
        /*00d8*/ 	.word	0x00001120


	//   ....[1]....
        /*00dc*/ 	.word	0x00001180


	//   ....[2]....
        /*00e0*/ 	.word	0x000011f0


	//   ....[3]....
        /*00e4*/ 	.word	0x00001240


	//   ....[4]....
        /*00e8*/ 	.word	0x00001270


	//   ....[5]....
        /*00ec*/ 	.word	0x000014c0


	//   ....[6]....
        /*00f0*/ 	.word	0x00001550


	//   ....[7]....
        /*00f4*/ 	.word	0x000015a0


	//   ....[8]....
        /*00f8*/ 	.word	0x000015e0


	//   ....[9]....
        /*00fc*/ 	.word	0x00001620


	//   ....[10]....
        /*0100*/ 	.word	0x00007030


	//   ....[11]....
        /*0104*/ 	.word	0x000070b0


	//   ....[12]....
        /*0108*/ 	.word	0x00007100


	//   ....[13]....
        /*010c*/ 	.word	0x00007140


	//   ....[14]....
        /*0110*/ 	.word	0x00007170


	//----- nvinfo : EIATTR_VRC_CTA_INIT_COUNT
	.align		4
.L_286:
        /*0114*/ 	.byte	0x02, 0x4a
	.zero		1
	.zero		1


	//----- nvinfo : EIATTR_EXIT_INSTR_OFFSETS
	.align		4
        /*0118*/ 	.byte	0x04, 0x1c
        /*011a*/ 	.short	(.L_288 - .L_287)


	//   ....[0]....
.L_287:
        /*011c*/ 	.word	0x00007350


	//   ....[1]....
        /*0120*/ 	.word	0x000073a0


	//----- nvinfo : EIATTR_MAX_THREADS
	.align		4
.L_288:
        /*0124*/ 	.byte	0x04, 0x05
        /*0126*/ 	.short	(.L_290 - .L_289)
.L_289:
        /*0128*/ 	.word	0x00000200
        /*012c*/ 	.word	0x00000001
        /*0130*/ 	.word	0x00000001


	//----- nvinfo : EIATTR_CRS_STACK_SIZE
	.align		4
.L_290:
        /*0134*/ 	.byte	0x04, 0x1e
        /*0136*/ 	.short	(.L_292 - .L_291)
.L_291:
        /*0138*/ 	.word	0x00000000


	//----- nvinfo : EIATTR_CBANK_PARAM_SIZE
	.align		4
.L_292:
        /*013c*/ 	.byte	0x03, 0x19
        /*013e*/ 	.short	0x003e


	//----- nvinfo : EIATTR_PARAM_CBANK
	.align		4
        /*0140*/ 	.byte	0x04, 0x0a
        /*0142*/ 	.short	(.L_294 - .L_293)
	.align		4
.L_293:
        /*0144*/ 	.word	index@(.nv.constant0._ZN3cub18CUB_300001_SM_10006detail6reduce18DeviceReduceKernelINS2_10policy_hubIfjN4cuda3std3__44plusIfEEE10Policy1000EN6thrust24THRUST_300001_SM_1000_NS6detail15normal_iteratorINSD_10device_ptrIdEEEEjS9_f3ExpEEvT0_PT3_T1_NS0_13GridEvenShareISN_EET2_T4_)
        /*0148*/ 	.short	0x0380
        /*014a*/ 	.short	0x003e


	//----- nvinfo : EIATTR_SW_WAR
	.align		4
.L_294:
        /*014c*/ 	.byte	0x04, 0x36
        /*014e*/ 	.short	(.L_296 - .L_295)
.L_295:
        /*0150*/ 	.word	0x00000008
.L_296:


//--------------------- .nv.info._ZN3cub18CUB_300001_SM_10006detail6reduce28DeviceReduceSingleTileKernelINS2_10policy_hubIfjN4cuda3std3__44plusIfEEE10Policy1000EN6thrust24THRUST_300001_SM_1000_NS6detail15normal_iteratorINSD_10device_ptrIdEEEEPdjS9_df3ExpEEvT0_T1_T2_T3_T4_T6_ --------------------------
	.section	.nv.info._ZN3cub18CUB_300001_SM_10006detail6reduce28DeviceReduceSingleTileKernelINS2_10policy_hubIfjN4cuda3std3__44plusIfEEE10Policy1000EN6thrust24THRUST_300001_SM_1000_NS6detail15normal_iteratorINSD_10device_ptrIdEEEEPdjS9_df3ExpEEvT0_T1_T2_T3_T4_T6_,"",@"SHT_CUDA_INFO"
	.sectionflags	@""
	.align	4


	//----- nvinfo : EIATTR_CUDA_API_VERSION
	.align		4
        /*0000*/ 	.byte	0x04, 0x37
        /*0002*/ 	.short	(.L_298 - .L_297)
.L_297:
        /*0004*/ 	.word	0x00000082


	//----- nvinfo : EIATTR_KPARAM_INFO
	.align		4
.L_298:
        /*0008*/ 	.byte	0x04, 0x17
        /*000a*/ 	.short	(.L_300 - .L_299)
.L_299:
        /*000c*/ 	.word	0x00000000
        /*0010*/ 	.short	0x0005
        /*0012*/ 	.short	0x0020
        /*0014*/ 	.byte	0x00, 0xf0, 0x05, 0x00


	//----- nvinfo : EIATTR_KPARAM_INFO
	.align		4
.L_300:
        /*0018*/ 	.byte	0x04, 0x17
        /*001a*/ 	.short	(.L_302 - .L_301)
.L_301:
        /*001c*/ 	.word	0x00000000
        /*0020*/ 	.short	0x0004
        /*0022*/ 	.short	0x0018
        /*0024*/ 	.byte	0x00, 0xf0, 0x21, 0x00


	//----- nvinfo : EIATTR_KPARAM_INFO
	.align		4
.L_302:
        /*0028*/ 	.byte	0x04, 0x17
        /*002a*/ 	.short	(.L_304 - .L_303)
.L_303:
        /*002c*/ 	.word	0x00000000
        /*0030*/ 	.short	0x0003
        /*0032*/ 	.short	0x0014
        /*0034*/ 	.byte	0x00, 0xf0, 0x05, 0x00


	//----- nvinfo : EIATTR_KPARAM_INFO
	.align		4
.L_304:
        /*0038*/ 	.byte	0x04, 0x17
        /*003a*/ 	.short	(.L_306 - .L_305)
.L_305:
        /*003c*/ 	.word	0x00000000
        /*0040*/ 	.short	0x0002
        /*0042*/ 	.short	0x0010
        /*0044*/ 	.byte	0x00, 0xf0, 0x11, 0x00


	//----- nvinfo : EIATTR_KPARAM_INFO
	.align		4
.L_306:
        /*0048*/ 	.byte	0x04, 0x17
        /*004a*/ 	.short	(.L_308 - .L_307)
.L_307:
        /*004c*/ 	.word	0x00000000
        /*0050*/ 	.short	0x0001
        /*0052*/ 	.short	0x0008
        /*0054*/ 	.byte	0x00, 0xf5, 0x21, 0x00


	//----- nvinfo : EIATTR_KPARAM_INFO
	.align		4
.L_308:
        /*0058*/ 	.byte	0x04, 0x17
        /*005a*/ 	.short	(.L_310 - .L_309)
.L_309:
        /*005c*/ 	.word	0x00000000
        /*0060*/ 	.short	0x0000
        /*0062*/ 	.short	0x0000
        /*0064*/ 	.byte	0x00, 0xf0, 0x21, 0x00


	//----- nvinfo : EIATTR_SPARSE_MMA_MASK
	.align		4
.L_310:
        /*0068*/ 	.byte	0x03, 0x50
        /*006a*/ 	.short	0x0000


	//----- nvinfo : EIATTR_MAXREG_COUNT
	.align		4
        /*006c*/ 	.byte	0x03, 0x1b
        /*006e*/ 	.short	0x0080


	//----- nvinfo : EIATTR_NUM_BARRIERS
	.align		4
        /*0070*/ 	.byte	0x02, 0x4c
        /*0072*/ 	.byte	0x01
	.zero		1


	//----- nvinfo : EIATTR_MERCURY_ISA_VERSION
	.align		4
        /*0074*/ 	.byte	0x03, 0x5f
        /*0076*/ 	.short	0x0101


	//----- nvinfo : EIATTR_UNUSED_LOAD_BYTE_OFFSET
	.align		4
        /*0078*/ 	.byte	0x04, 0x44
        /*007a*/ 	.short	(.L_312 - .L_311)


	//   ....[0]....
.L_311:
        /*007c*/ 	.word	0x000018c0
        /*0080*/ 	.word	0x0000fff0


	//   ....[1]....
        /*0084*/ 	.word	0x00001cd0
        /*0088*/ 	.word	0x0000fff0


	//   ....[2]....
        /*008c*/ 	.word	0x00007630
        /*0090*/ 	.word	0x0000fff0


	//----- nvinfo : EIATTR_COOP_GROUP_MASK_REGIDS
	.align		4
.L_312:
        /*0094*/ 	.byte	0x04, 0x29
        /*0096*/ 	.short	(.L_314 - .L_313)


	//   ....[0]....
.L_313:
        /*0098*/ 	.word	0xffffffff


	//   ....[1]....
        /*009c*/ 	.word	0xffffffff


	//   ....[2]....
        /*00a0*/ 	.word	0xffffffff


	//   ....[3]....
        /*00a4*/ 	.word	0xffffffff


	//   ....[4]....
        /*00a8*/ 	.word	0xffffffff


	//   ....[5]....
        /*00ac*/ 	.word	0xffffffff


	//   ....[6]....
        /*00b0*/ 	.word	0xffffffff


	//   ....[7]....
        /*00b4*/ 	.word	0xffffffff


	//   ....[8]....
        /*00b8*/ 	.word	0xffffffff


	//   ....[9]....
        /*00bc*/ 	.word	0xffffffff


	//   ....[10]....
        /*00c0*/ 	.word	0xffffffff


	//   ....[11]....
        /*00c4*/ 	.word	0xffffffff


	//   ....[12]....
        /*00c8*/ 	.word	0xffffffff


	//   ....[13]....
        /*00cc*/ 	.word	0xffffffff


	//   ....[14]....
        /*00d0*/ 	.word	0xffffffff


	//----- nvinfo : EIATTR_COOP_GROUP_INSTR_OFFSETS
	.align		4
.L_314:
        /*00d4*/ 	.byte	0x04, 0x28
        /*00d6*/ 	.short	(.L_316 - .L_315)


	//   ....[0]....
.L_315:
        /*00d8*/ 	.word	0x000016d0


	//   ....[1]....
        /*00dc*/ 	.word	0x00001730


	//   ....[2]....
        /*00e0*/ 	.word	0x000017a0


	//   ....[3]....
        /*00e4*/ 	.word	0x000017f0


	//   ....[4]....
        /*00e8*/ 	.word	0x00001820


	//   ....[5]....
        /*00ec*/ 	.word	0x00001a70


	//   ....[6]....
        /*00f0*/ 	.word	0x00001af0


	//   ....[7]....
        /*00f4*/ 	.word	0x00001b30


	//   ....[8]....
        /*00f8*/ 	.word	0x00001b70


	//   ....[9]....
        /*00fc*/ 	.word	0x00001bd0


	//   ....[10]....
        /*0100*/ 	.word	0x00007450


	//   ....[11]....
        /*0104*/ 	.word	0x000074d0


	//   ....[12]....
        /*0108*/ 	.word	0x00007520


	//   ....[13]....
        /*010c*/ 	.word	0x00007560


	//   ....[14]....
        /*0110*/ 	.word	0x00007590


	//----- nvinfo : EIATTR_VRC_CTA_INIT_COUNT
	.align		4
.L_316:
        /*0114*/ 	.byte	0x02, 0x4a
	.zero		1
	.zero		1


	//----- nvinfo : EIATTR_EXIT_INSTR_OFFSETS
	.align		4
        /*0118*/ 	.byte	0x04, 0x1c
        /*011a*/ 	.short	(.L_318 - .L_317)


	//   ....[0]....
.L_317:
        /*011c*/ 	.word	0x00000070


	//   ....[1]....
        /*0120*/ 	.word	0x000000b0


	//   ....[2]....
        /*0124*/ 	.word	0x00007770


	//   ....[3]....
        /*0128*/ 	.word	0x000077e0


	//----- nvinfo : EIATTR_MAX_THREADS
	.align		4
.L_318:
        /*012c*/ 	.byte	0x04, 0x05
        /*012e*/ 	.short	(.L_320 - .L_319)
.L_319:
        /*0130*/ 	.word	0x00000200
        /*0134*/ 	.word	0x00000001
        /*0138*/ 	.word	0x00000001


	//----- nvinfo : EIATTR_CRS_STACK_SIZE
	.align		4
.L_320:
        /*013c*/ 	.byte	0x04, 0x1e
        /*013e*/ 	.short	(.L_322 - .L_321)
.L_321:
        /*0140*/ 	.word	0x00000000


	//----- nvinfo : EIATTR_CBANK_PARAM_SIZE
	.align		4
.L_322:
        /*0144*/ 	.byte	0x03, 0x19
        /*0146*/ 	.short	0x0021


	//----- nvinfo : EIATTR_PARAM_CBANK
	.align		4
        /*0148*/ 	.byte	0x04, 0x0a
        /*014a*/ 	.short	(.L_324 - .L_323)
	.align		4
.L_323:
        /*014c*/ 	.word	index@(.nv.constant0._ZN3cub18CUB_300001_SM_10006detail6reduce28DeviceReduceSingleTileKernelINS2_10policy_hubIfjN4cuda3std3__44plusIfEEE10Policy1000EN6thrust24THRUST_300001_SM_1000_NS6detail15normal_iteratorINSD_10device_ptrIdEEEEPdjS9_df3ExpEEvT0_T1_T2_T3_T4_T6_)
        /*0150*/ 	.short	0x0380
        /*0152*/ 	.short	0x0021


	//----- nvinfo : EIATTR_SW_WAR
	.align		4
.L_324:
        /*0154*/ 	.byte	0x04, 0x36
        /*0156*/ 	.short	(.L_326 - .L_325)
.L_325:
        /*0158*/ 	.word	0x00000008
.L_326:


//--------------------- .nv.info._ZN3cub18CUB_300001_SM_10006detail9transform16transform_kernelINS2_10policy_hubILb1EN4cuda3std3__45tupleIJN6thrust24THRUST_300001_SM_1000_NS6detail15normal_iteratorINSA_10device_ptrIdEEEEEEEE10policy1000El7SigmoidSF_JPdEEEvT0_iT1_T2_DpNS2_10kernel_argIT3_EE --------------------------
	.section	.nv.info._ZN3cub18CUB_300001_SM_10006detail9transform16transform_kernelINS2_10policy_hubILb1EN4cuda3std3__45tupleIJN6thrust24THRUST_300001_SM_1000_NS6detail15normal_iteratorINSA_10device_ptrIdEEEEEEEE10policy1000El7SigmoidSF_JPdEEEvT0_iT1_T2_DpNS2_10kernel_argIT3_EE,"",@"SHT_CUDA_INFO"
	.sectionflags	@""
	.align	4


	//----- nvinfo : EIATTR_CUDA_API_VERSION
	.align		4
        /*0000*/ 	.byte	0x04, 0x37
        /*0002*/ 	.short	(.L_328 - .L_327)
.L_327:
        /*0004*/ 	.word	0x00000082


	//----- nvinfo : EIATTR_KPARAM_INFO
	.align		4
.L_328:
        /*0008*/ 	.byte	0x04, 0x17
        /*000a*/ 	.short	(.L_330 - .L_329)
.L_329:
        /*000c*/ 	.word	0x00000000
        /*0010*/ 	.short	0x0004
        /*0012*/ 	.short	0x0018
        /*0014*/ 	.byte	0x00, 0xf0, 0x41, 0x00


	//----- nvinfo : EIATTR_KPARAM_INFO
	.align		4
.L_330:
        /*0018*/ 	.byte	0x04, 0x17
        /*001a*/ 	.short	(.L_332 - .L_331)
.L_331:
        /*001c*/ 	.word	0x00000000
        /*0020*/ 	.short	0x0003
        /*0022*/ 	.short	0x0010
        /*0024*/ 	.byte	0x00, 0xf0, 0x21, 0x00


	//----- nvinfo : EIATTR_KPARAM_INFO
	.align		4
.L_332:
        /*0028*/ 	.byte	0x04, 0x17
        /*002a*/ 	.short	(.L_334 - .L_333)
.L_333:
        /*002c*/ 	.word	0x00000000
        /*0030*/ 	.short	0x0002
        /*0032*/ 	.short	0x000c
        /*0034*/ 	.byte	0x00, 0xf0, 0x05, 0x00


	//----- nvinfo : EIATTR_KPARAM_INFO
	.align		4
.L_334:
        /*0038*/ 	.byte	0x04, 0x17
        /*003a*/ 	.short	(.L_336 - .L_335)
.L_335:
        /*003c*/ 	.word	0x00000000
        /*0040*/ 	.short	0x0001
        /*0042*/ 	.short	0x0008
        /*0044*/ 	.byte	0x00, 0xf0, 0x11, 0x00


	//----- nvinfo : EIATTR_KPARAM_INFO
	.align		4
.L_336:
        /*0048*/ 	.byte	0x04, 0x17
        /*004a*/ 	.short	(.L_338 - .L_337)
.L_337:
        /*004c*/ 	.word	0x00000000
        /*0050*/ 	.short	0x0000
        /*0052*/ 	.short	0x0000
        /*0054*/ 	.byte	0x00, 0xf0, 0x21, 0x00


	//----- nvinfo : EIATTR_SPARSE_MMA_MASK
	.align		4
.L_338:
        /*0058*/ 	.byte	0x03, 0x50
        /*005a*/ 	.short	0x0000


	//----- nvinfo : EIATTR_MAXREG_COUNT
	.align		4
        /*005c*/ 	.byte	0x03, 0x1b
        /*005e*/ 	.short	0x00ff


	//----- nvinfo : EIATTR_MERCURY_ISA_VERSION
	.align		4
        /*0060*/ 	.byte	0x03, 0x5f
        /*0062*/ 	.short	0x0101


	//----- nvinfo : EIATTR_VRC_CTA_INIT_COUNT
	.align		4
        /*0064*/ 	.byte	0x02, 0x4a
	.zero		1
	.zero		1


	//----- nvinfo : EIATTR_EXIT_INSTR_OFFSETS
	.align		4
        /*0068*/ 	.byte	0x04, 0x1c
        /*006a*/ 	.short	(.L_340 - .L_339)


	//   ....[0]....
.L_339:
        /*006c*/ 	.word	0x000002a0


	//   ....[1]....
        /*0070*/ 	.word	0x00000e20


	//   ....[2]....
        /*0074*/ 	.word	0x00000e50


	//   ....[3]....
        /*0078*/ 	.word	0x000013b0


	//   ....[4]....
        /*007c*/ 	.word	0x000013d0


	//   ....[5]....
        /*0080*/ 	.word	0x00001ea0


	//   ....[6]....
        /*0084*/ 	.word	0x00002410


	//----- nvinfo : EIATTR_MAX_THREADS
	.align		4
.L_340:
        /*0088*/ 	.byte	0x04, 0x05
        /*008a*/ 	.short	(.L_342 - .L_341)
.L_341:
        /*008c*/ 	.word	0x00000080
        /*0090*/ 	.word	0x00000001
        /*0094*/ 	.word	0x00000001


	//----- nvinfo : EIATTR_CRS_STACK_SIZE
	.align		4
.L_342:
        /*0098*/ 	.byte	0x04, 0x1e
        /*009a*/ 	.short	(.L_344 - .L_343)
.L_343:
        /*009c*/ 	.word	0x00000000


	//----- nvinfo : EIATTR_CBANK_PARAM_SIZE
	.align		4
.L_344:
        /*00a0*/ 	.byte	0x03, 0x19
        /*00a2*/ 	.short	0x0028


	//----- nvinfo : EIATTR_PARAM_CBANK
	.align		4
        /*00a4*/ 	.byte	0x04, 0x0a
        /*00a6*/ 	.short	(.L_346 - .L_345)
	.align		4
.L_345:
        /*00a8*/ 	.word	index@(.nv.constant0._ZN3cub18CUB_300001_SM_10006detail9transform16transform_kernelINS2_10policy_hubILb1EN4cuda3std3__45tupleIJN6thrust24THRUST_300001_SM_1000_NS6detail15normal_iteratorINSA_10device_ptrIdEEEEEEEE10policy1000El7SigmoidSF_JPdEEEvT0_iT1_T2_DpNS2_10kernel_argIT3_EE)
        /*00ac*/ 	.short	0x0380
        /*00ae*/ 	.short	0x0028


	//----- nvinfo : EIATTR_SW_WAR
	.align		4
.L_346:
        /*00b0*/ 	.byte	0x04, 0x36
        /*00b2*/ 	.short	(.L_348 - .L_347)
.L_347:
        /*00b4*/ 	.word	0x00000008
.L_348:


//--------------------- .nv.info._ZN3cub18CUB_300001_SM_10006detail9transform16transform_kernelINS2_10policy_hubILb1EN4cuda3std3__45tupleIJN6thrust24THRUST_300001_SM_1000_NS6detail15normal_iteratorINSA_10device_ptrIdEEEEEEEE10policy1000Ei7SigmoidSF_JPdEEEvT0_iT1_T2_DpNS2_10kernel_argIT3_EE --------------------------
	.section	.nv.info._ZN3cub18CUB_300001_SM_10006detail9transform16transform_kernelINS2_10policy_hubILb1EN4cuda3std3__45tupleIJN6thrust24THRUST_300001_SM_1000_NS6detail15normal_iteratorINSA_10device_ptrIdEEEEEEEE10policy1000Ei7SigmoidSF_JPdEEEvT0_iT1_T2_DpNS2_10kernel_argIT3_EE,"",@"SHT_CUDA_INFO"
	.sectionflags	@""
	.align	4


	//----- nvinfo : EIATTR_CUDA_API_VERSION
	.align		4
        /*0000*/ 	.byte	0x04, 0x37
        /*0002*/ 	.short	(.L_350 - .L_349)
.L_349:
        /*0004*/ 	.word	0x00000082


	//----- nvinfo : EIATTR_KPARAM_INFO
	.align		4
.L_350:
        /*0008*/ 	.byte	0x04, 0x17
        /*000a*/ 	.short	(.L_352 - .L_351)
.L_351:
        /*000c*/ 	.word	0x00000000
        /*0010*/ 	.short	0x0004
        /*0012*/ 	.short	0x0018
        /*0014*/ 	.byte	0x00, 0xf0, 0x41, 0x00


	//----- nvinfo : EIATTR_KPARAM_INFO
	.align		4
.L_352:
        /*0018*/ 	.byte	0x04, 0x17
        /*001a*/ 	.short	(.L_354 - .L_353)
.L_353:
        /*001c*/ 	.word	0x00000000
        /*0020*/ 	.short	0x0003
        /*0022*/ 	.short	0x0010
        /*0024*/ 	.byte	0x00, 0xf0, 0x21, 0x00


	//----- nvinfo : EIATTR_KPARAM_INFO
	.align		4
.L_354:
        /*0028*/ 	.byte	0x04, 0x17
        /*002a*/ 	.short	(.L_356 - .L_355)
.L_355:
        /*002c*/ 	.word	0x00000000
        /*0030*/ 	.short	0x0002
        /*0032*/ 	.short	0x0008
        /*0034*/ 	.byte	0x00, 0xf0, 0x05, 0x00


	//----- nvinfo : EIATTR_KPARAM_INFO
	.align		4
.L_356:
        /*0038*/ 	.byte	0x04, 0x17
        /*003a*/ 	.short	(.L_358 - .L_357)
.L_357:
        /*003c*/ 	.word	0x00000000
        /*0040*/ 	.short	0x0001
        /*0042*/ 	.short	0x0004
        /*0044*/ 	.byte	0x00, 0xf0, 0x11, 0x00


	//----- nvinfo : EIATTR_KPARAM_INFO
	.align		4
.L_358:
        /*0048*/ 	.byte	0x04, 0x17
        /*004a*/ 	.short	(.L_360 - .L_359)
.L_359:
        /*004c*/ 	.word	0x00000000
        /*0050*/ 	.short	0x0000
        /*0052*/ 	.short	0x0000
        /*0054*/ 	.byte	0x00, 0xf0, 0x11, 0x00


	//----- nvinfo : EIATTR_SPARSE_MMA_MASK
	.align		4
.L_360:
        /*0058*/ 	.byte	0x03, 0x50
        /*005a*/ 	.short	0x0000


	//----- nvinfo : EIATTR_MAXREG_COUNT
	.align		4
        /*005c*/ 	.byte	0x03, 0x1b
        /*005e*/ 	.short	0x00ff


	//----- nvinfo : EIATTR_MERCURY_ISA_VERSION
	.align		4
        /*0060*/ 	.byte	0x03, 0x5f
        /*0062*/ 	.short	0x0101


	//----- nvinfo : EIATTR_VRC_CTA_INIT_COUNT
	.align		4
        /*0064*/ 	.byte	0x02, 0x4a
	.zero		1
	.zero		1


	//----- nvinfo : EIATTR_EXIT_INSTR_OFFSETS
	.align		4
        /*0068*/ 	.byte	0x04, 0x1c
        /*006a*/ 	.short	(.L_362 - .L_361)


	//   ....[0]....
.L_361:
        /*006c*/ 	.word	0x000001f0


	//   ....[1]....
        /*0070*/ 	.word	0x00000cc0


	//   ....[2]....
        /*0074*/ 	.word	0x00001230


	//   ....[3]....
        /*0078*/ 	.word	0x00001250


	//   ....[4]....
        /*007c*/ 	.word	0x00001dd0


	//   ....[5]....
        /*0080*/ 	.word	0x00001e00


	//   ....[6]....
        /*0084*/ 	.word	0x00002360


	//----- nvinfo : EIATTR_MAX_THREADS
	.align		4
.L_362:
        /*0088*/ 	.byte	0x04, 0x05
        /*008a*/ 	.short	(.L_364 - .L_363)
.L_363:
        /*008c*/ 	.word	0x00000080
        /*0090*/ 	.word	0x00000001
        /*0094*/ 	.word	0x00000001


	//----- nvinfo : EIATTR_CRS_STACK_SIZE
	.align		4
.L_364:
        /*0098*/ 	.byte	0x04, 0x1e
        /*009a*/ 	.short	(.L_366 - .L_365)
.L_365:
        /*009c*/ 	.word	0x00000000


	//----- nvinfo : EIATTR_CBANK_PARAM_SIZE
	.align		4
.L_366:
        /*00a0*/ 	.byte	0x03, 0x19
        /*00a2*/ 	.short	0x0028


	//----- nvinfo : EIATTR_PARAM_CBANK
	.align		4
        /*00a4*/ 	.byte	0x04, 0x0a
        /*00a6*/ 	.short	(.L_368 - .L_367)
	.align		4
.L_367:
        /*00a8*/ 	.word	index@(.nv.constant0._ZN3cub18CUB_300001_SM_10006detail9transform16transform_kernelINS2_10policy_hubILb1EN4cuda3std3__45tupleIJN6thrust24THRUST_300001_SM_1000_NS6detail15normal_iteratorINSA_10device_ptrIdEEEEEEEE10policy1000Ei7SigmoidSF_JPdEEEvT0_iT1_T2_DpNS2_10kernel_argIT3_EE)
        /*00ac*/ 	.short	0x0380
        /*00ae*/ 	.short	0x0028


	//----- nvinfo : EIATTR_SW_WAR
	.align		4
.L_368:
        /*00b0*/ 	.byte	0x04, 0x36
        /*00b2*/ 	.short	(.L_370 - .L_369)
.L_369:
        /*00b4*/ 	.word	0x00000008
.L_370:


//--------------------- .nv.info._ZN3cub18CUB_300001_SM_10006detail9transform16transform_kernelINS2_10policy_hubILb1EN4cuda3std3__45tupleIJN6thrust24THRUST_300001_SM_1000_NS6detail15normal_iteratorINSA_10device_ptrIdEEEEEEEE10policy1000El4TanHSF_JPdEEEvT0_iT1_T2_DpNS2_10kernel_argIT3_EE --------------------------
	.section	.nv.info._ZN3cub18CUB_300001_SM_10006detail9transform16transform_kernelINS2_10policy_hubILb1EN4cuda3std3__45tupleIJN6thrust24THRUST_300001_SM_1000_NS6detail15normal_iteratorINSA_10device_ptrIdEEEEEEEE10policy1000El4TanHSF_JPdEEEvT0_iT1_T2_DpNS2_10kernel_argIT3_EE,"",@"SHT_CUDA_INFO"
	.sectionflags	@""
	.align	4


	//----- nvinfo : EIATTR_CUDA_API_VERSION
	.align		4
        /*0000*/ 	.byte	0x04, 0x37
        /*0002*/ 	.short	(.L_372 - .L_371)
.L_371:
        /*0004*/ 	.word	0x00000082


	//----- nvinfo : EIATTR_KPARAM_INFO
	.align		4
.L_372:
        /*0008*/ 	.byte	0x04, 0x17
        /*000a*/ 	.short	(.L_374 - .L_373)
.L_373:
        /*000c*/ 	.word	0x00000000
        /*0010*/ 	.short	0x0004
        /*0012*/ 	.short	0x0018
        /*0014*/ 	.byte	0x00, 0xf0, 0x41, 0x00


	//----- nvinfo : EIATTR_KPARAM_INFO
	.align		4
.L_374:
        /*0018*/ 	.byte	0x04, 0x17
        /*001a*/ 	.short	(.L_376 - .L_375)
.L_375:
        /*001c*/ 	.word	0x00000000
        /*0020*/ 	.short	0x0003
        /*0022*/ 	.short	0x0010
        /*0024*/ 	.byte	0x00, 0xf0, 0x21, 0x00


	//----- nvinfo : EIATTR_KPARAM_INFO
	.align		4
.L_376:
        /*0028*/ 	.byte	0x04, 0x17
        /*002a*/ 	.short	(.L_378 - .L_377)
.L_377:
        /*002c*/ 	.word	0x00000000
        /*0030*/ 	.short	0x0002
        /*0032*/ 	.short	0x000c
        /*0034*/ 	.byte	0x00, 0xf0, 0x05, 0x00


	//----- nvinfo : EIATTR_KPARAM_INFO
	.align		4
.L_378:
        /*0038*/ 	.byte	0x04, 0x17
        /*003a*/ 	.short	(.L_380 - .L_379)
.L_379:
        /*003c*/ 	.word	0x00000000
        /*0040*/ 	.short	0x0001
        /*0042*/ 	.short	0x0008
        /*0044*/ 	.byte	0x00, 0xf0, 0x11, 0x00


	//----- nvinfo : EIATTR_KPARAM_INFO
	.align		4
.L_380:
        /*0048*/ 	.byte	0x04, 0x17
        /*004a*/ 	.short	(.L_382 - .L_381)
.L_381:
        /*004c*/ 	.word	0x00000000
        /*0050*/ 	.short	0x0000
        /*0052*/ 	.short	0x0000
        /*0054*/ 	.byte	0x00, 0xf0, 0x21, 0x00


	//----- nvinfo : EIATTR_SPARSE_MMA_MASK
	.align		4
.L_382:
        /*0058*/ 	.byte	0x03, 0x50
        /*005a*/ 	.short	0x0000


	//----- nvinfo : EIATTR_MAXREG_COUNT
	.align		4
        /*005c*/ 	.byte	0x03, 0x1b
        /*005e*/ 	.short	0x00ff


	//----- nvinfo : EIATTR_MERCURY_ISA_VERSION
	.align		4
        /*0060*/ 	.byte	0x03, 0x5f
        /*0062*/ 	.short	0x0101


	//----- nvinfo : EIATTR_VRC_CTA_INIT_COUNT
	.align		4
        /*0064*/ 	.byte	0x02, 0x4a
	.zero		1
	.zero		1


	//----- nvinfo : EIATTR_EXIT_INSTR_OFFSETS
	.align		4
        /*0068*/ 	.byte	0x04, 0x1c
        /*006a*/ 	.short	(.L_384 - .L_383)


	//   ....[0]....
.L_383:
        /*006c*/ 	.word	0x000002a0


	//   ....[1]....
        /*0070*/ 	.word	0x00001120


	//   ....[2]....
        /*0074*/ 	.word	0x00001150


	//   ....[3]....
        /*0078*/ 	.word	0x000017e0


	//   ....[4]....
        /*007c*/ 	.word	0x00001800


	//   ....[5]....
        /*0080*/ 	.word	0x000025b0


	//   ....[6]....
        /*0084*/ 	.word	0x00002c50


	//----- nvinfo : EIATTR_MAX_THREADS
	.align		4
.L_384:
        /*0088*/ 	.byte	0x04, 0x05
        /*008a*/ 	.short	(.L_386 - .L_385)
.L_385:
        /*008c*/ 	.word	0x00000080
        /*0090*/ 	.word	0x00000001
        /*0094*/ 	.word	0x00000001


	//----- nvinfo : EIATTR_CRS_STACK_SIZE
	.align		4
.L_386:
        /*0098*/ 	.byte	0x04, 0x1e
        /*009a*/ 	.short	(.L_388 - .L_387)
.L_387:
        /*009c*/ 	.word	0x00000000


	//----- nvinfo : EIATTR_CBANK_PARAM_SIZE
	.align		4
.L_388:
        /*00a0*/ 	.byte	0x03, 0x19
        /*00a2*/ 	.short	0x0028


	//----- nvinfo : EIATTR_PARAM_CBANK
	.align		4
        /*00a4*/ 	.byte	0x04, 0x0a
        /*00a6*/ 	.short	(.L_390 - .L_389)
	.align		4
.L_389:
        /*00a8*/ 	.word	index@(.nv.constant0._ZN3cub18CUB_300001_SM_10006detail9transform16transform_kernelINS2_10policy_hubILb1EN4cuda3std3__45tupleIJN6thrust24THRUST_300001_SM_1000_NS6detail15normal_iteratorINSA_10device_ptrIdEEEEEEEE10policy1000El4TanHSF_JPdEEEvT0_iT1_T2_DpNS2_10kernel_argIT3_EE)
        /*00ac*/ 	.short	0x0380
        /*00ae*/ 	.short	0x0028


	//----- nvinfo : EIATTR_SW_WAR
	.align		4
.L_390:
        /*00b0*/ 	.byte	0x04, 0x36
        /*00b2*/ 	.short	(.L_392 - .L_391)
.L_391:
        /*00b4*/ 	.word	0x00000008
.L_392:


//--------------------- .nv.info._ZN3cub18CUB_300001_SM_10006detail9transform16transform_kernelINS2_10policy_hubILb1EN4cuda3std3__45tupleIJN6thrust24THRUST_300001_SM_1000_NS6detail15normal_iteratorINSA_10device_ptrIdEEEEEEEE10policy1000Ei4TanHSF_JPdEEEvT0_iT1_T2_DpNS2_10kernel_argIT3_EE --------------------------
	.section	.nv.info._ZN3cub18CUB_300001_SM_10006detail9transform16transform_kernelINS2_10policy_hubILb1EN4cuda3std3__45tupleIJN6thrust24THRUST_300001_SM_1000_NS6detail15normal_iteratorINSA_10device_ptrIdEEEEEEEE10policy1000Ei4TanHSF_JPdEEEvT0_iT1_T2_DpNS2_10kernel_argIT3_EE,"",@"SHT_CUDA_INFO"
	.sectionflags	@""
	.align	4


	//----- nvinfo : EIATTR_CUDA_API_VERSION
	.align		4
        /*0000*/ 	.byte	0x04, 0x37
        /*0002*/ 	.short	(.L_394 - .L_393)
.L_393:
        /*0004*/ 	.word	0x00000082


	//----- nvinfo : EIATTR_KPARAM_INFO
	.align		4
.L_394:
        /*0008*/ 	.byte	0x04, 0x17
        /*000a*/ 	.short	(.L_396 - .L_395)
.L_395:
        /*000c*/ 	.word	0x00000000
        /*0010*/ 	.short	0x0004
        /*0012*/ 	.short	0x0018
        /*0014*/ 	.byte	0x00, 0xf0, 0x41, 0x00


	//----- nvinfo : EIATTR_KPARAM_INFO
	.align		4
.L_396:
        /*0018*/ 	.byte	0x04, 0x17
        /*001a*/ 	.short	(.L_398 - .L_397)
.L_397:
        /*001c*/ 	.word	0x00000000
        /*0020*/ 	.short	0x0003
        /*0022*/ 	.short	0x0010
        /*0024*/ 	.byte	0x00, 0xf0, 0x21, 0x00


	//----- nvinfo : EIATTR_KPARAM_INFO
	.align		4
.L_398:
        /*0028*/ 	.byte	0x04, 0x17
        /*002a*/ 	.short	(.L_400 - .L_399)
.L_399:
        /*002c*/ 	.word	0x00000000
        /*0030*/ 	.short	0x0002
        /*0032*/ 	.short	0x0008
        /*0034*/ 	.byte	0x00, 0xf0, 0x05, 0x00


	//----- nvinfo : EIATTR_KPARAM_INFO
	.align		4
.L_400:
        /*0038*/ 	.byte	0x04, 0x17
        /*003a*/ 	.short	(.L_402 - .L_401)
.L_401:
        /*003c*/ 	.word	0x00000000
        /*0040*/ 	.short	0x0001
        /*0042*/ 	.short	0x0004
        /*0044*/ 	.byte	0x00, 0xf0, 0x11, 0x00


	//----- nvinfo : EIATTR_KPARAM_INFO
	.align		4
.L_402:
        /*0048*/ 	.byte	0x04, 0x17
        /*004a*/ 	.short	(.L_404 - .L_403)
.L_403:
        /*004c*/ 	.word	0x00000000
        /*0050*/ 	.short	0x0000
        /*0052*/ 	.short	0x0000
        /*0054*/ 	.byte	0x00, 0xf0, 0x11, 0x00


	//----- nvinfo : EIATTR_SPARSE_MMA_MASK
	.align		4
.L_404:
        /*0058*/ 	.byte	0x03, 0x50
        /*005a*/ 	.short	0x0000


	//----- nvinfo : EIATTR_MAXREG_COUNT
	.align		4
        /*005c*/ 	.byte	0x03, 0x1b
        /*005e*/ 	.short	0x00ff


	//----- nvinfo : EIATTR_MERCURY_ISA_VERSION
	.align		4
        /*0060*/ 	.byte	0x03, 0x5f
        /*0062*/ 	.short	0x0101


	//----- nvinfo : EIATTR_VRC_CTA_INIT_COUNT
	.align		4
        /*0064*/ 	.byte	0x02, 0x4a
	.zero		1
	.zero		1


	//----- nvinfo : EIATTR_EXIT_INSTR_OFFSETS
	.align		4
        /*0068*/ 	.byte	0x04, 0x1c
        /*006a*/ 	.short	(.L_406 - .L_405)


	//   ....[0]....
.L_405:
        /*006c*/ 	.word	0x000001f0


	//   ....[1]....
        /*0070*/ 	.word	0x00000fa0


	//   ....[2]....
        /*0074*/ 	.word	0x00001640


	//   ....[3]....
        /*0078*/ 	.word	0x00001660


	//   ....[4]....
        /*007c*/ 	.word	0x000024e0


	//   ....[5]....
        /*0080*/ 	.word	0x00002510


	//   ....[6]....
        /*0084*/ 	.word	0x00002ba0


	//----- nvinfo : EIATTR_MAX_THREADS
	.align		4
.L_406:
        /*0088*/ 	.byte	0x04, 0x05
        /*008a*/ 	.short	(.L_408 - .L_407)
.L_407:
        /*008c*/ 	.word	0x00000080
        /*0090*/ 	.word	0x00000001
        /*0094*/ 	.word	0x00000001


	//----- nvinfo : EIATTR_CRS_STACK_SIZE
	.align		4
.L_408:
        /*0098*/ 	.byte	0x04, 0x1e
        /*009a*/ 	.short	(.L_410 - .L_409)
.L_409:
        /*009c*/ 	.word	0x00000000


	//----- nvinfo : EIATTR_CBANK_PARAM_SIZE
	.align		4
.L_410:
        /*00a0*/ 	.byte	0x03, 0x19
        /*00a2*/ 	.short	0x0028


	//----- nvinfo : EIATTR_PARAM_CBANK
	.align		4
        /*00a4*/ 	.byte	0x04, 0x0a
        /*00a6*/ 	.short	(.L_412 - .L_411)
	.align		4
.L_411:
        /*00a8*/ 	.word	index@(.nv.constant0._ZN3cub18CUB_300001_SM_10006detail9transform16transform_kernelINS2_10policy_hubILb1EN4cuda3std3__45tupleIJN6thrust24THRUST_300001_SM_1000_NS6detail15normal_iteratorINSA_10device_ptrIdEEEEEEEE10policy1000Ei4TanHSF_JPdEEEvT0_iT1_T2_DpNS2_10kernel_argIT3_EE)
        /*00ac*/ 	.short	0x0380
        /*00ae*/ 	.short	0x0028


	//----- nvinfo : EIATTR_SW_WAR
	.align		4
.L_412:
        /*00b0*/ 	.byte	0x04, 0x36
        /*00b2*/ 	.short	(.L_414 - .L_413)
.L_413:
        /*00b4*/ 	.word	0x00000008
.L_414:


//--------------------- .nv.info._ZN3cub18CUB_300001_SM_10006detail9transform16transform_kernelINS2_10policy_hubILb1EN4cuda3std3__45tupleIJN6thrust24THRUST_300001_SM_1000_NS6detail15normal_iteratorINSA_10device_ptrIdEEEEEEEE10policy1000El4ReLUSF_JPdEEEvT0_iT1_T2_DpNS2_10kernel_argIT3_EE --------------------------
	.section	.nv.info._ZN3cub18CUB_300001_SM_10006detail9transform16transform_kernelINS2_10policy_hubILb1EN4cuda3std3__45tupleIJN6thrust24THRUST_300001_SM_1000_NS6detail15normal_iteratorINSA_10device_ptrIdEEEEEEEE10policy1000El4ReLUSF_JPdEEEvT0_iT1_T2_DpNS2_10kernel_argIT3_EE,"",@"SHT_CUDA_INFO"
	.sectionflags	@""
	.align	4


	//----- nvinfo : EIATTR_CUDA_API_VERSION
	.align		4
        /*0000*/ 	.byte	0x04, 0x37
        /*0002*/ 	.short	(.L_416 - .L_415)
.L_415:
        /*0004*/ 	.word	0x00000082


	//----- nvinfo : EIATTR_KPARAM_INFO
	.align		4
.L_416:
        /*0008*/ 	.byte	0x04, 0x17
        /*000a*/ 	.short	(.L_418 - .L_417)
.L_417:
        /*000c*/ 	.word	0x00000000
        /*0010*/ 	.short	0x0004
        /*0012*/ 	.short	0x0018
        /*0014*/ 	.byte	0x00, 0xf0, 0x41, 0x00


	//----- nvinfo : EIATTR_KPARAM_INFO
	.align		4
.L_418:
        /*0018*/ 	.byte	0x04, 0x17
        /*001a*/ 	.short	(.L_420 - .L_419)
.L_419:
        /*001c*/ 	.word	0x00000000
        /*0020*/ 	.short	0x0003
        /*0022*/ 	.short	0x0010
        /*0024*/ 	.byte	0x00, 0xf0, 0x21, 0x00


	//----- nvinfo : EIATTR_KPARAM_INFO
	.align		4
.L_420:
        /*0028*/ 	.byte	0x04, 0x17
        /*002a*/ 	.short	(.L_422 - .L_421)
.L_421:
        /*002c*/ 	.word	0x00000000
        /*0030*/ 	.short	0x0002
        /*0032*/ 	.short	0x000c
        /*0034*/ 	.byte	0x00, 0xf0, 0x05, 0x00


	//----- nvinfo : EIATTR_KPARAM_INFO
	.align		4
.L_422:
        /*0038*/ 	.byte	0x04, 0x17
        /*003a*/ 	.short	(.L_424 - .L_423)
.L_423:
        /*003c*/ 	.word	0x00000000
        /*0040*/ 	.short	0x0001
        /*0042*/ 	.short	0x0008
        /*0044*/ 	.byte	0x00, 0xf0, 0x11, 0x00


	//----- nvinfo : EIATTR_KPARAM_INFO
	.align		4
.L_424:
        /*0048*/ 	.byte	0x04, 0x17
        /*004a*/ 	.short	(.L_426 - .L_425)
.L_425:
        /*004c*/ 	.word	0x00000000
        /*0050*/ 	.short	0x0000
        /*0052*/ 	.short	0x0000
        /*0054*/ 	.byte	0x00, 0xf0, 0x21, 0x00


	//----- nvinfo : EIATTR_SPARSE_MMA_MASK
	.align		4
.L_426:
        /*0058*/ 	.byte	0x03, 0x50
        /*005a*/ 	.short	0x0000


	//----- nvinfo : EIATTR_MAXREG_COUNT
	.align		4
        /*005c*/ 	.byte	0x03, 0x1b
        /*005e*/ 	.short	0x00ff


	//----- nvinfo : EIATTR_MERCURY_ISA_VERSION
	.align		4
        /*0060*/ 	.byte	0x03, 0x5f
        /*0062*/ 	.short	0x0101


	//----- nvinfo : EIATTR_VRC_CTA_INIT_COUNT
	.align		4
        /*0064*/ 	.byte	0x02, 0x4a
	.zero		1
	.zero		1


	//----- nvinfo : EIATTR_EXIT_INSTR_OFFSETS
	.align		4
        /*0068*/ 	.byte	0x04, 0x1c
        /*006a*/ 	.short	(.L_428 - .L_427)


	//   ....[0]....
.L_427:
        /*006c*/ 	.word	0x000002a0


	//   ....[1]....
        /*0070*/ 	.word	0x00001180


	//   ....[2]....
        /*0074*/ 	.word	0x00001590


	//   ....[3]....
        /*0078*/ 	.word	0x000017d0


	//   ....[4]....
        /*007c*/ 	.word	0x00001800


	//   ....[5]....
        /*0080*/ 	.word	0x000018e0


	//   ....[6]....
        /*0084*/ 	.word	0x00001900


	//   ....[7]....
        /*0088*/ 	.word	0x00002570


	//   ....[8]....
        /*008c*/ 	.word	0x00002a40


	//   ....[9]....
        /*0090*/ 	.word	0x00002d10


	//   ....[10]....
        /*0094*/ 	.word	0x00002e30


	//----- nvinfo : EIATTR_MAX_THREADS
	.align		4
.L_428:
        /*0098*/ 	.byte	0x04, 0x05
        /*009a*/ 	.short	(.L_430 - .L_429)
.L_429:
        /*009c*/ 	.word	0x00000080
        /*00a0*/ 	.word	0x00000001
        /*00a4*/ 	.word	0x00000001


	//----- nvinfo : EIATTR_CRS_STACK_SIZE
	.align		4
.L_430:
        /*00a8*/ 	.byte	0x04, 0x1e
        /*00aa*/ 	.short	(.L_432 - .L_431)
.L_431:
        /*00ac*/ 	.word	0x00000000


	//----- nvinfo : EIATTR_CBANK_PARAM_SIZE
	.align		4
.L_432:
        /*00b0*/ 	.byte	0x03, 0x19
        /*00b2*/ 	.short	0x0028


	//----- nvinfo : EIATTR_PARAM_CBANK
	.align		4
        /*00b4*/ 	.byte	0x04, 0x0a
        /*00b6*/ 	.short	(.L_434 - .L_433)
	.align		4
.L_433:
        /*00b8*/ 	.word	index@(.nv.constant0._ZN3cub18CUB_300001_SM_10006detail9transform16transform_kernelINS2_10policy_hubILb1EN4cuda3std3__45tupleIJN6thrust24THRUST_300001_SM_1000_NS6detail15normal_iteratorINSA_10device_ptrIdEEEEEEEE10policy1000El4ReLUSF_JPdEEEvT0_iT1_T2_DpNS2_10kernel_argIT3_EE)
        /*00bc*/ 	.short	0x0380
        /*00be*/ 	.short	0x0028


	//----- nvinfo : EIATTR_SW_WAR
	.align		4
.L_434:
        /*00c0*/ 	.byte	0x04, 0x36
        /*00c2*/ 	.short	(.L_436 - .L_435)
.L_435:
        /*00c4*/ 	.word	0x00000008
.L_436:


//--------------------- .nv.info._ZN3cub18CUB_300001_SM_10006detail9transform16transform_kernelINS2_10policy_hubILb1EN4cuda3std3__45tupleIJN6thrust24THRUST_300001_SM_1000_NS6detail15normal_iteratorINSA_10device_ptrIdEEEEEEEE10policy1000Ei4ReLUSF_JPdEEEvT0_iT1_T2_DpNS2_10kernel_argIT3_EE --------------------------
	.section	.nv.info._ZN3cub18CUB_300001_SM_10006detail9transform16transform_kernelINS2_10policy_hubILb1EN4cuda3std3__45tupleIJN6thrust24THRUST_300001_SM_1000_NS6detail15normal_iteratorINSA_10device_ptrIdEEEEEEEE10policy1000Ei4ReLUSF_JPdEEEvT0_iT1_T2_DpNS2_10kernel_argIT3_EE,"",@"SHT_CUDA_INFO"
	.sectionflags	@""
	.align	4


	//----- nvinfo : EIATTR_CUDA_API_VERSION
	.align		4
        /*0000*/ 	.byte	0x04, 0x37
        /*0002*/ 	.short	(.L_438 - .L_437)
.L_437:
        /*0004*/ 	.word	0x00000082


	//----- nvinfo : EIATTR_KPARAM_INFO
	.align		4
.L_438:
        /*0008*/ 	.byte	0x04, 0x17
        /*000a*/ 	.short	(.L_440 - .L_439)
.L_439:
        /*000c*/ 	.word	0x00000000
        /*0010*/ 	.short	0x0004
        /*0012*/ 	.short	0x0018
        /*0014*/ 	.byte	0x00, 0xf0, 0x41, 0x00


	//----- nvinfo : EIATTR_KPARAM_INFO
	.align		4
.L_440:
        /*0018*/ 	.byte	0x04, 0x17
        /*001a*/ 	.short	(.L_442 - .L_441)
.L_441:
        /*001c*/ 	.word	0x00000000
        /*0020*/ 	.short	0x0003
        /*0022*/ 	.short	0x0010
        /*0024*/ 	.byte	0x00, 0xf0, 0x21, 0x00


	//----- nvinfo : EIATTR_KPARAM_INFO
	.align		4
.L_442:
        /*0028*/ 	.byte	0x04, 0x17
        /*002a*/ 	.short	(.L_444 - .L_443)
.L_443:
        /*002c*/ 	.word	0x00000000
        /*0030*/ 	.short	0x0002
        /*0032*/ 	.short	0x0008
        /*0034*/ 	.byte	0x00, 0xf0, 0x05, 0x00


	//----- nvinfo : EIATTR_KPARAM_INFO
	.align		4
.L_444:
        /*0038*/ 	.byte	0x04, 0x17
        /*003a*/ 	.short	(.L_446 - .L_445)
.L_445:
        /*003c*/ 	.word	0x00000000
        /*0040*/ 	.short	0x0001
        /*0042*/ 	.short	0x0004
        /*0044*/ 	.byte	0x00, 0xf0, 0x11, 0x00


	//----- nvinfo : EIATTR_KPARAM_INFO
	.align		4
.L_446:
        /*0048*/ 	.byte	0x04, 0x17
        /*004a*/ 	.short	(.L_448 - .L_447)
.L_447:
        /*004c*/ 	.word	0x00000000
        /*0050*/ 	.short	0x0000
        /*0052*/ 	.short	0x0000
        /*0054*/ 	.byte	0x00, 0xf0, 0x11, 0x00


	//----- nvinfo : EIATTR_SPARSE_MMA_MASK
	.align		4
.L_448:
        /*0058*/ 	.byte	0x03, 0x50
        /*005a*/ 	.short	0x0000


	//----- nvinfo : EIATTR_MAXREG_COUNT
	.align		4
        /*005c*/ 	.byte	0x03, 0x1b
        /*005e*/ 	.short	0x00ff


	//----- nvinfo : EIATTR_MERCURY_ISA_VERSION
	.align		4
        /*0060*/ 	.byte	0x03, 0x5f
        /*0062*/ 	.short	0x0101


	//----- nvinfo : EIATTR_VRC_CTA_INIT_COUNT
	.align		4
        /*0064*/ 	.byte	0x02, 0x4a
	.zero		1
	.zero		1


	//----- nvinfo : EIATTR_EXIT_INSTR_OFFSETS
	.align		4
        /*0068*/ 	.byte	0x04, 0x1c
        /*006a*/ 	.short	(.L_450 - .L_449)


	//   ....[0]....
.L_449:
        /*006c*/ 	.word	0x000001f0


	//   ....[1]....
        /*0070*/ 	.word	0x00000d10


	//   ....[2]....
        /*0074*/ 	.word	0x000011f0


	//   ....[3]....
        /*0078*/ 	.word	0x000014c0


	//   ....[4]....
        /*007c*/ 	.word	0x00001600


	//   ....[5]....
        /*0080*/ 	.word	0x00001620


	//   ....[6]....
        /*0084*/ 	.word	0x00001da0


	//   ....[7]....
        /*0088*/ 	.word	0x000021b0


	//   ....[8]....
        /*008c*/ 	.word	0x000023f0


	//   ....[9]....
        /*0090*/ 	.word	0x00002420


	//   ....[10]....
        /*0094*/ 	.word	0x00002500


	//----- nvinfo : EIATTR_MAX_THREADS
	.align		4
.L_450:
        /*0098*/ 	.byte	0x04, 0x05
        /*009a*/ 	.short	(.L_452 - .L_451)
.L_451:
        /*009c*/ 	.word	0x00000080
        /*00a0*/ 	.word	0x00000001
        /*00a4*/ 	.word	0x00000001


	//----- nvinfo : EIATTR_CRS_STACK_SIZE
	.align		4
.L_452:
        /*00a8*/ 	.byte	0x04, 0x1e
        /*00aa*/ 	.short	(.L_454 - .L_453)
.L_453:
        /*00ac*/ 	.word	0x00000000


	//----- nvinfo : EIATTR_CBANK_PARAM_SIZE
	.align		4
.L_454:
        /*00b0*/ 	.byte	0x03, 0x19
        /*00b2*/ 	.short	0x0028


	//----- nvinfo : EIATTR_PARAM_CBANK
	.align		4
        /*00b4*/ 	.byte	0x04, 0x0a
        /*00b6*/ 	.short	(.L_456 - .L_455)
	.align		4
.L_455:
        /*00b8*/ 	.word	index@(.nv.constant0._ZN3cub18CUB_300001_SM_10006detail9transform16transform_kernelINS2_10policy_hubILb1EN4cuda3std3__45tupleIJN6thrust24THRUST_300001_SM_1000_NS6detail15normal_iteratorINSA_10device_ptrIdEEEEEEEE10policy1000Ei4ReLUSF_JPdEEEvT0_iT1_T2_DpNS2_10kernel_argIT3_EE)
        /*00bc*/ 	.short	0x0380
        /*00be*/ 	.short	0x0028


	//----- nvinfo : EIATTR_SW_WAR
	.align		4
.L_456:
        /*00c0*/ 	.byte	0x04, 0x36
        /*00c2*/ 	.short	(.L_458 - .L_457)
.L_457:
        /*00c4*/ 	.word	0x00000008
.L_458:


//--------------------- .nv.info._ZN3cub18CUB_300001_SM_10006detail9transform16transform_kernelINS2_10policy_hubILb1EN4cuda3std3__45tupleIJN6thrust24THRUST_300001_SM_1000_NS6detail15normal_iteratorINSA_10device_ptrIdEEEEEEEE10policy1000El7SoftmaxSF_JPdEEEvT0_iT1_T2_DpNS2_10kernel_argIT3_EE --------------------------
	.section	.nv.info._ZN3cub18CUB_300001_SM_10006detail9transform16transform_kernelINS2_10policy_hubILb1EN4cuda3std3__45tupleIJN6thrust24THRUST_300001_SM_1000_NS6detail15normal_iteratorINSA_10device_ptrIdEEEEEEEE10policy1000El7SoftmaxSF_JPdEEEvT0_iT1_T2_DpNS2_10kernel_argIT3_EE,"",@"SHT_CUDA_INFO"
	.sectionflags	@""
	.align	4


	//----- nvinfo : EIATTR_CUDA_API_VERSION
	.align		4
        /*0000*/ 	.byte	0x04, 0x37
        /*0002*/ 	.short	(.L_460 - .L_459)
.L_459:
        /*0004*/ 	.word	0x00000082


	//----- nvinfo : EIATTR_KPARAM_INFO
	.align		4
.L_460:
        /*0008*/ 	.byte	0x04, 0x17
        /*000a*/ 	.short	(.L_462 - .L_461)
.L_461:
        /*000c*/ 	.word	0x00000000
        /*0010*/ 	.short	0x0004
        /*0012*/ 	.short	0x0020
        /*0014*/ 	.byte	0x00, 0xf0, 0x41, 0x00


	//----- nvinfo : EIATTR_KPARAM_INFO
	.align		4
.L_462:
        /*0018*/ 	.byte	0x04, 0x17
        /*001a*/ 	.short	(.L_464 - .L_463)
.L_463:
        /*001c*/ 	.word	0x00000000
        /*0020*/ 	.short	0x0003
        /*0022*/ 	.short	0x0018
        /*0024*/ 	.byte	0x00, 0xf0, 0x21, 0x00


	//----- nvinfo : EIATTR_KPARAM_INFO
	.align		4
.L_464:
        /*0028*/ 	.byte	0x04, 0x17
        /*002a*/ 	.short	(.L_466 - .L_465)
.L_465:
        /*002c*/ 	.word	0x00000000
        /*0030*/ 	.short	0x0002
        /*0032*/ 	.short	0x0010
        /*0034*/ 	.byte	0x00, 0xf0, 0x21, 0x00


	//----- nvinfo : EIATTR_KPARAM_INFO
	.align		4
.L_466:
        /*0038*/ 	.byte	0x04, 0x17
        /*003a*/ 	.short	(.L_468 - .L_467)
.L_467:
        /*003c*/ 	.word	0x00000000
        /*0040*/ 	.short	0x0001
        /*0042*/ 	.short	0x0008
        /*0044*/ 	.byte	0x00, 0xf0, 0x11, 0x00


	//----- nvinfo : EIATTR_KPARAM_INFO
	.align		4
.L_468:
        /*0048*/ 	.byte	0x04, 0x17
        /*004a*/ 	.short	(.L_470 - .L_469)
.L_469:
        /*004c*/ 	.word	0x00000000
        /*0050*/ 	.short	0x0000
        /*0052*/ 	.short	0x0000
        /*0054*/ 	.byte	0x00, 0xf0, 0x21, 0x00


	//----- nvinfo : EIATTR_SPARSE_MMA_MASK
	.align		4
.L_470:
        /*0058*/ 	.byte	0x03, 0x50
        /*005a*/ 	.short	0x0000


	//----- nvinfo : EIATTR_MAXREG_COUNT
	.align		4
        /*005c*/ 	.byte	0x03, 0x1b
        /*005e*/ 	.short	0x00ff


	//----- nvinfo : EIATTR_MERCURY_ISA_VERSION
	.align		4
        /*0060*/ 	.byte	0x03, 0x5f
        /*0062*/ 	.short	0x0101


	//----- nvinfo : EIATTR_VRC_CTA_INIT_COUNT
	.align		4
        /*0064*/ 	.byte	0x02, 0x4a
	.zero		1
	.zero		1


	//----- nvinfo : EIATTR_EXIT_INSTR_OFFSETS
	.align		4
        /*0068*/ 	.byte	0x04, 0x1c
        /*006a*/ 	.short	(.L_472 - .L_471)


	//   ....[0]....
.L_471:
        /*006c*/ 	.word	0x00000320


	//   ....[1]....
        /*0070*/ 	.word	0x00000f80


	//   ....[2]....
        /*0074*/ 	.word	0x00000fb0


	//   ....[3]....
        /*0078*/ 	.word	0x00001550


	//   ....[4]....
        /*007c*/ 	.word	0x00001580


	//   ....[5]....
        /*0080*/ 	.word	0x00002120


	//   ....[6]....
        /*0084*/ 	.word	0x000026d0


	//----- nvinfo : EIATTR_MAX_THREADS
	.align		4
.L_472:
        /*0088*/ 	.byte	0x04, 0x05
        /*008a*/ 	.short	(.L_474 - .L_473)
.L_473:
        /*008c*/ 	.word	0x00000080
        /*0090*/ 	.word	0x00000001
        /*0094*/ 	.word	0x00000001


	//----- nvinfo : EIATTR_CRS_STACK_SIZE
	.align		4
.L_474:
        /*0098*/ 	.byte	0x04, 0x1e
        /*009a*/ 	.short	(.L_476 - .L_475)
.L_475:
        /*009c*/ 	.word	0x00000000


	//----- nvinfo : EIATTR_CBANK_PARAM_SIZE
	.align		4
.L_476:
        /*00a0*/ 	.byte	0x03, 0x19
        /*00a2*/ 	.short	0x0030


	//----- nvinfo : EIATTR_PARAM_CBANK
	.align		4
        /*00a4*/ 	.byte	0x04, 0x0a
        /*00a6*/ 	.short	(.L_478 - .L_477)
	.align		4
.L_477:
        /*00a8*/ 	.word	index@(.nv.constant0._ZN3cub18CUB_300001_SM_10006detail9transform16transform_kernelINS2_10policy_hubILb1EN4cuda3std3__45tupleIJN6thrust24THRUST_300001_SM_1000_NS6detail15normal_iteratorINSA_10device_ptrIdEEEEEEEE10policy1000El7SoftmaxSF_JPdEEEvT0_iT1_T2_DpNS2_10kernel_argIT3_EE)
        /*00ac*/ 	.short	0x0380
        /*00ae*/ 	.short	0x0030


	//----- nvinfo : EIATTR_SW_WAR
	.align		4
.L_478:
        /*00b0*/ 	.byte	0x04, 0x36
        /*00b2*/ 	.short	(.L_480 - .L_479)
.L_479:
        /*00b4*/ 	.word	0x00000008
.L_480:


//--------------------- .nv.info._ZN3cub18CUB_300001_SM_10006detail9transform16transform_kernelINS2_10policy_hubILb1EN4cuda3std3__45tupleIJN6thrust24THRUST_300001_SM_1000_NS6detail15normal_iteratorINSA_10device_ptrIdEEEEEEEE10policy1000Ei7SoftmaxSF_JPdEEEvT0_iT1_T2_DpNS2_10kernel_argIT3_EE --------------------------
	.section	.nv.info._ZN3cub18CUB_300001_SM_10006detail9transform16transform_kernelINS2_10policy_hubILb1EN4cuda3std3__45tupleIJN6thrust24THRUST_300001_SM_1000_NS6detail15normal_iteratorINSA_10device_ptrIdEEEEEEEE10policy1000Ei7SoftmaxSF_JPdEEEvT0_iT1_T2_DpNS2_10kernel_argIT3_EE,"",@"SHT_CUDA_INFO"
	.sectionflags	@""
	.align	4


	//----- nvinfo : EIATTR_CUDA_API_VERSION
	.align		4
        /*0000*/ 	.byte	0x04, 0x37
        /*0002*/ 	.short	(.L_482 - .L_481)
.L_481:
        /*0004*/ 	.word	0x00000082


	//----- nvinfo : EIATTR_KPARAM_INFO
	.align		4
.L_482:
        /*0008*/ 	.byte	0x04, 0x17
        /*000a*/ 	.short	(.L_484 - .L_483)
.L_483:
        /*000c*/ 	.word	0x00000000
        /*0010*/ 	.short	0x0004
        /*0012*/ 	.short	0x0018
        /*0014*/ 	.byte	0x00, 0xf0, 0x41, 0x00


	//----- nvinfo : EIATTR_KPARAM_INFO
	.align		4
.L_484:
        /*0018*/ 	.byte	0x04, 0x17
        /*001a*/ 	.short	(.L_486 - .L_485)
.L_485:
        /*001c*/ 	.word	0x00000000
        /*0020*/ 	.short	0x0003
        /*0022*/ 	.short	0x0010
        /*0024*/ 	.byte	0x00, 0xf0, 0x21, 0x00


	//----- nvinfo : EIATTR_KPARAM_INFO
	.align		4
.L_486:
        /*0028*/ 	.byte	0x04, 0x17
        /*002a*/ 	.short	(.L_488 - .L_487)
.L_487:
        /*002c*/ 	.word	0x00000000
        /*0030*/ 	.short	0x0002
        /*0032*/ 	.short	0x0008
        /*0034*/ 	.byte	0x00, 0xf0, 0x21, 0x00


	//----- nvinfo : EIATTR_KPARAM_INFO
	.align		4
.L_488:
        /*0038*/ 	.byte	0x04, 0x17
        /*003a*/ 	.short	(.L_490 - .L_489)
.L_489:
        /*003c*/ 	.word	0x00000000
        /*0040*/ 	.short	0x0001
        /*0042*/ 	.short	0x0004
        /*0044*/ 	.byte	0x00, 0xf0, 0x11, 0x00


	//----- nvinfo : EIATTR_KPARAM_INFO
	.align		4
.L_490:
        /*0048*/ 	.byte	0x04, 0x17
        /*004a*/ 	.short	(.L_492 - .L_491)
.L_491:
        /*004c*/ 	.word	0x00000000
        /*0050*/ 	.short	0x0000
        /*0052*/ 	.short	0x0000
        /*0054*/ 	.byte	0x00, 0xf0, 0x11, 0x00


	//----- nvinfo : EIATTR_SPARSE_MMA_MASK
	.align		4
.L_492:
        /*0058*/ 	.byte	0x03, 0x50
        /*005a*/ 	.short	0x0000


	//----- nvinfo : EIATTR_MAXREG_COUNT
	.align		4
        /*005c*/ 	.byte	0x03, 0x1b
        /*005e*/ 	.short	0x00ff


	//----- nvinfo : EIATTR_MERCURY_ISA_VERSION
	.align		4
        /*0060*/ 	.byte	0x03, 0x5f
        /*0062*/ 	.short	0x0101


	//----- nvinfo : EIATTR_VRC_CTA_INIT_COUNT
	.align		4
        /*0064*/ 	.byte	0x02, 0x4a
	.zero		1
	.zero		1


	//----- nvinfo : EIATTR_EXIT_INSTR_OFFSETS
	.align		4
        /*0068*/ 	.byte	0x04, 0x1c
        /*006a*/ 	.short	(.L_494 - .L_493)


	//   ....[0]....
.L_493:
        /*006c*/ 	.word	0x00000230


	//   ....[1]....
        /*0070*/ 	.word	0x00000e20


	//   ....[2]....
        /*0074*/ 	.word	0x00001400


	//   ....[3]....
        /*0078*/ 	.word	0x00001430


	//   ....[4]....
        /*007c*/ 	.word	0x000020f0


	//   ....[5]....
        /*0080*/ 	.word	0x00002120


	//   ....[6]....
        /*0084*/ 	.word	0x000026f0


	//----- nvinfo : EIATTR_MAX_THREADS
	.align		4
.L_494:
        /*0088*/ 	.byte	0x04, 0x05
        /*008a*/ 	.short	(.L_496 - .L_495)
.L_495:
        /*008c*/ 	.word	0x00000080
        /*0090*/ 	.word	0x00000001
        /*0094*/ 	.word	0x00000001


	//----- nvinfo : EIATTR_CRS_STACK_SIZE
	.align		4
.L_496:
        /*0098*/ 	.byte	0x04, 0x1e
        /*009a*/ 	.short	(.L_498 - .L_497)
.L_497:
        /*009c*/ 	.word	0x00000000


	//----- nvinfo : EIATTR_CBANK_PARAM_SIZE
	.align		4
.L_498:
        /*00a0*/ 	.byte	0x03, 0x19
        /*00a2*/ 	.short	0x0028


	//----- nvinfo : EIATTR_PARAM_CBANK
	.align		4
        /*00a4*/ 	.byte	0x04, 0x0a
        /*00a6*/ 	.short	(.L_500 - .L_499)
	.align		4
.L_499:
        /*00a8*/ 	.word	index@(.nv.constant0._ZN3cub18CUB_300001_SM_10006detail9transform16transform_kernelINS2_10policy_hubILb1EN4cuda3std3__45tupleIJN6thrust24THRUST_300001_SM_1000_NS6detail15normal_iteratorINSA_10device_ptrIdEEEEEEEE10policy1000Ei7SoftmaxSF_JPdEEEvT0_iT1_T2_DpNS2_10kernel_argIT3_EE)
        /*00ac*/ 	.short	0x0380
        /*00ae*/ 	.short	0x0028


	//----- nvinfo : EIATTR_SW_WAR
	.align		4
.L_500:
        /*00b0*/ 	.byte	0x04, 0x36
        /*00b2*/ 	.short	(.L_502 - .L_501)
.L_501:
        /*00b4*/ 	.word	0x00000008
.L_502:


//--------------------- .nv.info._ZN3cub18CUB_300001_SM_10006detail8for_each13static_kernelINS2_12policy_hub_t12policy_500_tElN6thrust24THRUST_300001_SM_1000_NS8cuda_cub6__fill7functorINS7_6detail15normal_iteratorINS7_10device_ptrIdEEEEdEEEEvT0_T1_ --------------------------
	.section	.nv.info._ZN3cub18CUB_300001_SM_10006detail8for_each13static_kernelINS2_12policy_hub_t12policy_500_tElN6thrust24THRUST_300001_SM_1000_NS8cuda_cub6__fill7functorINS7_6detail15normal_iteratorINS7_10device_ptrIdEEEEdEEEEvT0_T1_,"",@"SHT_CUDA_INFO"
	.sectionflags	@""
	.align	4


	//----- nvinfo : EIATTR_CUDA_API_VERSION
	.align		4
        /*0000*/ 	.byte	0x04, 0x37
        /*0002*/ 	.short	(.L_504 - .L_503)
.L_503:
        /*0004*/ 	.word	0x00000082


	//----- nvinfo : EIATTR_KPARAM_INFO
	.align		4
.L_504:
        /*0008*/ 	.byte	0x04, 0x17
        /*000a*/ 	.short	(.L_506 - .L_505)
.L_505:
        /*000c*/ 	.word	0x00000000
        /*0010*/ 	.short	0x0001
        /*0012*/ 	.short	0x0008
        /*0014*/ 	.byte	0x00, 0xf0, 0x41, 0x00


	//----- nvinfo : EIATTR_KPARAM_INFO
	.align		4
.L_506:
        /*0018*/ 	.byte	0x04, 0x17
        /*001a*/ 	.short	(.L_508 - .L_507)
.L_507:
        /*001c*/ 	.word	0x00000000
        /*0020*/ 	.short	0x0000
        /*0022*/ 	.short	0x0000
        /*0024*/ 	.byte	0x00, 0xf0, 0x21, 0x00


	//----- nvinfo : EIATTR_SPARSE_MMA_MASK
	.align		4
.L_508:
        /*0028*/ 	.byte	0x03, 0x50
        /*002a*/ 	.short	0x0000


	//----- nvinfo : EIATTR_MAXREG_COUNT
	.align		4
        /*002c*/ 	.byte	0x03, 0x1b
        /*002e*/ 	.short	0x00ff


	//----- nvinfo : EIATTR_MERCURY_ISA_VERSION
	.align		4
        /*0030*/ 	.byte	0x03, 0x5f
        /*0032*/ 	.short	0x0101


	//----- nvinfo : EIATTR_VRC_CTA_INIT_COUNT
	.align		4
        /*0034*/ 	.byte	0x02, 0x4a
	.zero		1
	.zero		1


	//----- nvinfo : EIATTR_EXIT_INSTR_OFFSETS
	.align		4
        /*0038*/ 	.byte	0x04, 0x1c
        /*003a*/ 	.short	(.L_510 - .L_509)


	//   ....[0]....
.L_509:
        /*003c*/ 	.word	0x00000130


	//   ....[1]....
        /*0040*/ 	.word	0x00000240


	//   ....[2]....
        /*0044*/ 	.word	0x00000270


	//----- nvinfo : EIATTR_MAX_THREADS
	.align		4
.L_510:
        /*0048*/ 	.byte	0x04, 0x05
        /*004a*/ 	.short	(.L_512 - .L_511)
.L_511:
        /*004c*/ 	.word	0x00000100
        /*0050*/ 	.word	0x00000001
        /*0054*/ 	.word	0x00000001


	//----- nvinfo : EIATTR_CBANK_PARAM_SIZE
	.align		4
.L_512:
        /*0058*/ 	.byte	0x03, 0x19
        /*005a*/ 	.short	0x0018


	//----- nvinfo : EIATTR_PARAM_CBANK
	.align		4
        /*005c*/ 	.byte	0x04, 0x0a
        /*005e*/ 	.short	(.L_514 - .L_513)
	.align		4
.L_513:
        /*0060*/ 	.word	index@(.nv.constant0._ZN3cub18CUB_300001_SM_10006detail8for_each13static_kernelINS2_12policy_hub_t12policy_500_tElN6thrust24THRUST_300001_SM_1000_NS8cuda_cub6__fill7functorINS7_6detail15normal_iteratorINS7_10device_ptrIdEEEEdEEEEvT0_T1_)
        /*0064*/ 	.short	0x0380
        /*0066*/ 	.short	0x0018


	//----- nvinfo : EIATTR_SW_WAR
	.align		4
.L_514:
        /*0068*/ 	.byte	0x04, 0x36
        /*006a*/ 	.short	(.L_516 - .L_515)
.L_515:
        /*006c*/ 	.word	0x00000008
.L_516:


//--------------------- .nv.info._ZN3cub18CUB_300001_SM_10006detail8for_each13static_kernelINS2_12policy_hub_t12policy_500_tEmN6thrust24THRUST_300001_SM_1000_NS8cuda_cub20__uninitialized_fill7functorINS7_10device_ptrIdEEdEEEEvT0_T1_ --------------------------
	.section	.nv.info._ZN3cub18CUB_300001_SM_10006detail8for_each13static_kernelINS2_12policy_hub_t12policy_500_tEmN6thrust24THRUST_300001_SM_1000_NS8cuda_cub20__uninitialized_fill7functorINS7_10device_ptrIdEEdEEEEvT0_T1_,"",@"SHT_CUDA_INFO"
	.sectionflags	@""
	.align	4


	//----- nvinfo : EIATTR_CUDA_API_VERSION
	.align		4
        /*0000*/ 	.byte	0x04, 0x37
        /*0002*/ 	.short	(.L_518 - .L_517)
.L_517:
        /*0004*/ 	.word	0x00000082


	//----- nvinfo : EIATTR_KPARAM_INFO
	.align		4
.L_518:
        /*0008*/ 	.byte	0x04, 0x17
        /*000a*/ 	.short	(.L_520 - .L_519)
.L_519:
        /*000c*/ 	.word	0x00000000
        /*0010*/ 	.short	0x0001
        /*0012*/ 	.short	0x0008
        /*0014*/ 	.byte	0x00, 0xf0, 0x41, 0x00


	//----- nvinfo : EIATTR_KPARAM_INFO
	.align		4
.L_520:
        /*0018*/ 	.byte	0x04, 0x17
        /*001a*/ 	.short	(.L_522 - .L_521)
.L_521:
        /*001c*/ 	.word	0x00000000
        /*0020*/ 	.short	0x0000
        /*0022*/ 	.short	0x0000
        /*0024*/ 	.byte	0x00, 0xf0, 0x21, 0x00


	//----- nvinfo : EIATTR_SPARSE_MMA_MASK
	.align		4
.L_522:
        /*0028*/ 	.byte	0x03, 0x50
        /*002a*/ 	.short	0x0000


	//----- nvinfo : EIATTR_MAXREG_COUNT
	.align		4
        /*002c*/ 	.byte	0x03, 0x1b
        /*002e*/ 	.short	0x00ff


	//----- nvinfo : EIATTR_MERCURY_ISA_VERSION
	.align		4
        /*0030*/ 	.byte	0x03, 0x5f
        /*0032*/ 	.short	0x0101


	//----- nvinfo : EIATTR_VRC_CTA_INIT_COUNT
	.align		4
        /*0034*/ 	.byte	0x02, 0x4a
	.zero		1
	.zero		1


	//----- nvinfo : EIATTR_EXIT_INSTR_OFFSETS
	.align		4
        /*0038*/ 	.byte	0x04, 0x1c
        /*003a*/ 	.short	(.L_524 - .L_523)


	//   ....[0]....
.L_523:
        /*003c*/ 	.word	0x00000130


	//   ....[1]....
        /*0040*/ 	.word	0x00000230


	//   ....[2]....
        /*0044*/ 	.word	0x00000260


	//----- nvinfo : EIATTR_MAX_THREADS
	.align		4
.L_524:
        /*0048*/ 	.byte	0x04, 0x05
        /*004a*/ 	.short	(.L_526 - .L_525)
.L_525:
        /*004c*/ 	.word	0x00000100
        /*0050*/ 	.word	0x00000001
        /*0054*/ 	.word	0x00000001


	//----- nvinfo : EIATTR_CBANK_PARAM_SIZE
	.align		4
.L_526:
        /*0058*/ 	.byte	0x03, 0x19
        /*005a*/ 	.short	0x0018


	//----- nvinfo : EIATTR_PARAM_CBANK
	.align		4
        /*005c*/ 	.byte	0x04, 0x0a
        /*005e*/ 	.short	(.L_528 - .L_527)
	.align		4
.L_527:
        /*0060*/ 	.word	index@(.nv.constant0._ZN3cub18CUB_300001_SM_10006detail8for_each13static_kernelINS2_12policy_hub_t12policy_500_tEmN6thrust24THRUST_300001_SM_1000_NS8cuda_cub20__uninitialized_fill7functorINS7_10device_ptrIdEEdEEEEvT0_T1_)
        /*0064*/ 	.short	0x0380
        /*0066*/ 	.short	0x0018


	//----- nvinfo : EIATTR_SW_WAR
	.align		4
.L_528:
        /*0068*/ 	.byte	0x04, 0x36
        /*006a*/ 	.short	(.L_530 - .L_529)
.L_529:
        /*006c*/ 	.word	0x00000008
.L_530:


//--------------------- .nv.info._ZN3cub18CUB_300001_SM_10006detail11EmptyKernelIvEEvv --------------------------
	.section	.nv.info._ZN3cub18CUB_300001_SM_10006detail11EmptyKernelIvEEvv,"",@"SHT_CUDA_INFO"
	.sectionflags	@""
	.align	4


	//----- nvinfo : EIATTR_CUDA_API_VERSION
	.align		4
        /*0000*/ 	.byte	0x04, 0x37
        /*0002*/ 	.short	(.L_532 - .L_531)
.L_531:
        /*0004*/ 	.word	0x00000082


	//----- nvinfo : EIATTR_SPARSE_MMA_MASK
	.align		4
.L_532:
        /*0008*/ 	.byte	0x03, 0x50
        /*000a*/ 	.short	0x0000


	//----- nvinfo : EIATTR_MAXREG_COUNT
	.align		4
        /*000c*/ 	.byte	0x03, 0x1b
        /*000e*/ 	.short	0x00ff


	//----- nvinfo : EIATTR_MERCURY_ISA_VERSION
	.align		4
        /*0010*/ 	.byte	0x03, 0x5f
        /*0012*/ 	.short	0x0101


	//----- nvinfo : EIATTR_VRC_CTA_INIT_COUNT
	.align		4
        /*0014*/ 	.byte	0x02, 0x4a
	.zero		1
	.zero		1


	//----- nvinfo : EIATTR_EXIT_INSTR_OFFSETS
	.align		4
        /*0018*/ 	.byte	0x04, 0x1c
        /*001a*/ 	.short	(.L_534 - .L_533)


	//   ....[0]....
.L_533:
        /*001c*/ 	.word	0x00000010


	//----- nvinfo : EIATTR_SW_WAR
	.align		4
.L_534:
        /*0020*/ 	.byte	0x04, 0x36
        /*0022*/ 	.short	(.L_536 - .L_535)
.L_535:
        /*0024*/ 	.word	0x00000008
.L_536:


//--------------------- .nv.callgraph             --------------------------
	.section	.nv.callgraph,"",@"SHT_CUDA_CALLGRAPH"
	.align	4
	.sectionentsize	8
	.align		4
        /*0000*/ 	.word	0x00000000
	.align		4
        /*0004*/ 	.word	0xffffffff
	.align		4
        /*0008*/ 	.word	0x00000000
	.align		4
        /*000c*/ 	.word	0xfffffffe
	.align		4
        /*0010*/ 	.word	0x00000000
	.align		4
        /*0014*/ 	.word	0xfffffffd
	.align		4
        /*0018*/ 	.word	0x00000000
	.align		4
        /*001c*/ 	.word	0xfffffffc


//--------------------- .nv.constant4             --------------------------
	.section	.nv.constant4,"a",@progbits
	.align	8
	.align		8
.nv.constant4:
        /*0000*/ 	.dword	_ZN30_INTERNAL_f8b5e844_4_k_cu_main4cuda3std3__45__cpo5beginE
	.align		8
        /*0008*/ 	.dword	_ZN30_INTERNAL_f8b5e844_4_k_cu_main4cuda3std3__45__cpo3endE
	.align		8
        /*0010*/ 	.dword	_ZN30_INTERNAL_f8b5e844_4_k_cu_main4cuda3std3__45__cpo6cbeginE
	.align		8
        /*0018*/ 	.dword	_ZN30_INTERNAL_f8b5e844_4_k_cu_main4cuda3std3__45__cpo4cendE
	.align		8
        /*0020*/ 	.dword	_ZN30_INTERNAL_f8b5e844_4_k_cu_main4cuda3std3__45__cpo6rbeginE
	.align		8
        /*0028*/ 	.dword	_ZN30_INTERNAL_f8b5e844_4_k_cu_main4cuda3std3__45__cpo4rendE
	.align		8
        /*0030*/ 	.dword	_ZN30_INTERNAL_f8b5e844_4_k_cu_main4cuda3std3__45__cpo7crbeginE
	.align		8
        /*0038*/ 	.dword	_ZN30_INTERNAL_f8b5e844_4_k_cu_main4cuda3std3__45__cpo5crendE
	.align		8
        /*0040*/ 	.dword	_ZN30_INTERNAL_f8b5e844_4_k_cu_main4cuda3std3__432_GLOBAL__N__f8b5e844_4_k_cu_main6ignoreE
	.align		8
        /*0048*/ 	.dword	_ZN30_INTERNAL_f8b5e844_4_k_cu_main4cuda3std3__419piecewise_constructE
	.align		8
        /*0050*/ 	.dword	_ZN30_INTERNAL_f8b5e844_4_k_cu_main4cuda3std3__48in_placeE
	.align		8
        /*0058*/ 	.dword	_ZN30_INTERNAL_f8b5e844_4_k_cu_main4cuda3std3__420unreachable_sentinelE
	.align		8
        /*0060*/ 	.dword	_ZN30_INTERNAL_f8b5e844_4_k_cu_main4cuda3std3__47nulloptE
	.align		8
        /*0068*/ 	.dword	_ZN30_INTERNAL_f8b5e844_4_k_cu_main4cuda3std3__48unexpectE
	.align		8
        /*0070*/ 	.dword	_ZN30_INTERNAL_f8b5e844_4_k_cu_main4cuda3std6ranges3__45__cpo4swapE
	.align		8
        /*0078*/ 	.dword	_ZN30_INTERNAL_f8b5e844_4_k_cu_main4cuda3std6ranges3__45__cpo9iter_moveE
	.align		8
        /*0080*/ 	.dword	_ZN30_INTERNAL_f8b5e844_4_k_cu_main4cuda3std6ranges3__45__cpo5beginE
	.align		8
        /*0088*/ 	.dword	_ZN30_INTERNAL_f8b5e844_4_k_cu_main4cuda3std6ranges3__45__cpo3endE
	.align		8
        /*0090*/ 	.dword	_ZN30_INTERNAL_f8b5e844_4_k_cu_main4cuda3std6ranges3__45__cpo6cbeginE
	.align		8
        /*0098*/ 	.dword	_ZN30_INTERNAL_f8b5e844_4_k_cu_main4cuda3std6ranges3__45__cpo4cendE
	.align		8
        /*00a0*/ 	.dword	_ZN30_INTERNAL_f8b5e844_4_k_cu_main4cuda3std6ranges3__45__cpo7advanceE
	.align		8
        /*00a8*/ 	.dword	_ZN30_INTERNAL_f8b5e844_4_k_cu_main4cuda3std6ranges3__45__cpo9iter_swapE
	.align		8
        /*00b0*/ 	.dword	_ZN30_INTERNAL_f8b5e844_4_k_cu_main4cuda3std6ranges3__45__cpo4nextE
	.align		8
        /*00b8*/ 	.dword	_ZN30_INTERNAL_f8b5e844_4_k_cu_main4cuda3std6ranges3__45__cpo4prevE
	.align		8
        /*00c0*/ 	.dword	_ZN30_INTERNAL_f8b5e844_4_k_cu_main4cuda3std6ranges3__45__cpo4dataE
	.align		8
        /*00c8*/ 	.dword	_ZN30_INTERNAL_f8b5e844_4_k_cu_main4cuda3std6ranges3__45__cpo5cdataE
	.align		8
        /*00d0*/ 	.dword	_ZN30_INTERNAL_f8b5e844_4_k_cu_main4cuda3std6ranges3__45__cpo4sizeE
	.align		8
        /*00d8*/ 	.dword	_ZN30_INTERNAL_f8b5e844_4_k_cu_main4cuda3std6ranges3__45__cpo5ssizeE
	.align		8
        /*00e0*/ 	.dword	_ZN30_INTERNAL_f8b5e844_4_k_cu_main4cuda3std6ranges3__45__cpo8distanceE
	.align		8
        /*00e8*/ 	.dword	_ZN30_INTERNAL_f8b5e844_4_k_cu_main6thrust24THRUST_300001_SM_1000_NS8cuda_cub3parE
	.align		8
        /*00f0*/ 	.dword	_ZN30_INTERNAL_f8b5e844_4_k_cu_main6thrust24THRUST_300001_SM_1000_NS8cuda_cub10par_nosyncE
	.align		8
        /*00f8*/ 	.dword	_ZN30_INTERNAL_f8b5e844_4_k_cu_main6thrust24THRUST_300001_SM_1000_NS6system6detail10sequential3seqE
	.align		8
        /*0100*/ 	.dword	_ZN30_INTERNAL_f8b5e844_4_k_cu_main6thrust24THRUST_300001_SM_1000_NS12placeholders2_1E
	.align		8
        /*0108*/ 	.dword	_ZN30_INTERNAL_f8b5e844_4_k_cu_main6thrust24THRUST_300001_SM_1000_NS12placeholders2_2E
	.align		8
        /*0110*/ 	.dword	_ZN30_INTERNAL_f8b5e844_4_k_cu_main6thrust24THRUST_300001_SM_1000_NS12placeholders2_3E
	.align		8
        /*0118*/ 	.dword	_ZN30_INTERNAL_f8b5e844_4_k_cu_main6thrust24THRUST_300001_SM_1000_NS12placeholders2_4E
	.align		8
        /*0120*/ 	.dword	_ZN30_INTERNAL_f8b5e844_4_k_cu_main6thrust24THRUST_300001_SM_1000_NS12placeholders2_5E
	.align		8
        /*0128*/ 	.dword	_ZN30_INTERNAL_f8b5e844_4_k_cu_main6thrust24THRUST_300001_SM_1000_NS12placeholders2_6E
	.align		8
        /*0130*/ 	.dword	_ZN30_INTERNAL_f8b5e844_4_k_cu_main6thrust24THRUST_300001_SM_1000_NS12placeholders2_7E
	.align		8
        /*0138*/ 	.dword	_ZN30_INTERNAL_f8b5e844_4_k_cu_main6thrust24THRUST_300001_SM_1000_NS12placeholders2_8E
	.align		8
        /*0140*/ 	.dword	_ZN30_INTERNAL_f8b5e844_4_k_cu_main6thrust24THRUST_300001_SM_1000_NS12placeholders2_9E
	.align		8
        /*0148*/ 	.dword	_ZN30_INTERNAL_f8b5e844_4_k_cu_main6thrust24THRUST_300001_SM_1000_NS12placeholders3_10E
	.align		8
        /*0150*/ 	.dword	_ZN30_INTERNAL_f8b5e844_4_k_cu_main6thrust24THRUST_300001_SM_1000_NS3seqE


//--------------------- .text._ZN3cub18CUB_300001_SM_10006detail6reduce28DeviceReduceSingleTileKernelINS2_10policy_hubIfyN4cuda3std3__44plusIfEEE10Policy1000EPfPdiS9_dfNS7_10__identityEEEvT0_T1_T2_T3_T4_T6_ --------------------------
	.section	.text._ZN3cub18CUB_300001_SM_10006detail6reduce28DeviceReduceSingleTileKernelINS2_10policy_hubIfyN4cuda3std3__44plusIfEEE10Policy1000EPfPdiS9_dfNS7_10__identityEEEvT0_T1_T2_T3_T4_T6_,"ax",@progbits
	.align	128
        .global         _ZN3cub18CUB_300001_SM_10006detail6reduce28DeviceReduceSingleTileKernelINS2_10policy_hubIfyN4cuda3std3__44plusIfEEE10Policy1000EPfPdiS9_dfNS7_10__identityEEEvT0_T1_T2_T3_T4_T6_
        .type           _ZN3cub18CUB_300001_SM_10006detail6reduce28DeviceReduceSingleTileKernelINS2_10policy_hubIfyN4cuda3std3__44plusIfEEE10Policy1000EPfPdiS9_dfNS7_10__identityEEEvT0_T1_T2_T3_T4_T6_,@function
        .size           _ZN3cub18CUB_300001_SM_10006detail6reduce28DeviceReduceSingleTileKernelINS2_10policy_hubIfyN4cuda3std3__44plusIfEEE10Policy1000EPfPdiS9_dfNS7_10__identityEEEvT0_T1_T2_T3_T4_T6_,(.L_x_795 - _ZN3cub18CUB_300001_SM_10006detail6reduce28DeviceReduceSingleTileKernelINS2_10policy_hubIfyN4cuda3std3__44plusIfEEE10Policy1000EPfPdiS9_dfNS7_10__identityEEEvT0_T1_T2_T3_T4_T6_)
        .other          _ZN3cub18CUB_300001_SM_10006detail6reduce28DeviceReduceSingleTileKernelINS2_10policy_hubIfyN4cuda3std3__44plusIfEEE10Policy1000EPfPdiS9_dfNS7_10__identityEEEvT0_T1_T2_T3_T4_T6_,@"STO_CUDA_ENTRY STV_DEFAULT"
_ZN3cub18CUB_300001_SM_10006detail6reduce28DeviceReduceSingleTileKernelINS2_10policy_hubIfyN4cuda3std3__44plusIfEEE10Policy1000EPfPdiS9_dfNS7_10__identityEEEvT0_T1_T2_T3_T4_T6_:
.text._ZN3cub18CUB_300001_SM_10006detail6reduce28DeviceReduceSingleTileKernelINS2_10policy_hubIfyN4cuda3std3__44plusIfEEE10Policy1000EPfPdiS9_dfNS7_10__identityEEEvT0_T1_T2_T3_T4_T6_:
[----:B------:R-:W-:Y:S01]  /*0000*/  LDC R1, c[0x0][0x37c] ;  /* 0x0000df00ff017b82 */ /* 0x000fe20000000800 */
[----:B------:R-:W0:Y:S01]  /*0010*/  LDCU UR4, c[0x0][0x390] ;  /* 0x00007200ff0477ac */ /* 0x000e220008000800 */
[----:B------:R-:W1:Y:S01]  /*0020*/  LDCU.64 UR6, c[0x0][0x358] ;  /* 0x00006b00ff0677ac */ /* 0x000e620008000a00 */
[----:B0-----:R-:W-:-:S04]  /*0030*/  MOV R20, UR4 ;  /* 0x0000000400147c02 */ /* 0x001fc80008000f00 */
[----:B------:R-:W-:-:S13]  /*0040*/  ISETP.NE.AND P0, PT, R20, RZ, PT ;  /* 0x000000ff1400720c */ /* 0x000fda0003f05270 */
[----:B-1----:R-:W-:Y:S05]  /*0050*/  @P0 BRA `(.L_x_0) ;  /* 0x00000000001c0947 */ /* 0x002fea0003800000 */
[----:B------:R-:W0:Y:S02]  /*0060*/  S2R R0, SR_TID.X ;  /* 0x0000000000007919 */ /* 0x000e240000002100 */
[----:B0-----:R-:W-:-:S13]  /*0070*/  ISETP.NE.AND P0, PT, R0, RZ, PT ;  /* 0x000000ff0000720c */ /* 0x001fda0003f05270 */
[----:B------:R-:W-:Y:S05]  /*0080*/  @P0 EXIT ;  /* 0x000000000000094d */ /* 0x000fea0003800000 */
[----:B------:R-:W0:Y:S08]  /*0090*/  LDC.64 R2, c[0x0][0x388] ;  /* 0x0000e200ff027b82 */ /* 0x000e300000000a00 */
[----:B------:R-:W0:Y:S02]  /*00a0*/  LDC.64 R4, c[0x0][0x398] ;  /* 0x0000e600ff047b82 */ /* 0x000e240000000a00 */
[----:B0-----:R-:W-:Y:S01]  /*00b0*/  STG.E.64 desc[UR6][R2.64], R4 ;  /* 0x0000000402007986 */ /* 0x001fe2000c101b06 */
[----:B------:R-:W-:Y:S05]  /*00c0*/  EXIT ;  /* 0x000000000000794d */ /* 0x000fea0003800000 */
.L_x_0:
[----:B------:R-:W0:Y:S01]  /*00d0*/  LDCU UR4, c[0x0][0x380] ;  /* 0x00007000ff0477ac */ /* 0x000e220008000800 */
[----:B------:R-:W-:Y:S01]  /*00e0*/  BSSY.RECONVERGENT B0, `(.L_x_1) ;  /* 0x00003ca000007945 */ /* 0x000fe20003800200 */
[----:B0-----:R-:W-:-:S09]  /*00f0*/  ULOP3.LUT UP0, URZ, UR4, 0xf, URZ, 0xc0, !UPT ;  /* 0x0000000f04ff7892 */ /* 0x001fd2000f80c0ff */
[----:B------:R-:W-:Y:S05]  /*0100*/  BRA.U UP0, `(.L_x_2) ;  /* 0x0000001d00607547 */ /* 0x000fea000b800000 */
[----:B------:R-:W-:-:S13]  /*0110*/  ISETP.GT.AND P0, PT, R20, 0xfff, PT ;  /* 0x00000fff1400780c */ /* 0x000fda0003f04270 */
[----:B------:R-:W-:Y:S05]  /*0120*/  @P0 BRA `(.L_x_3) ;  /* 0x0000000c00a80947 */ /* 0x000fea0003800000 */
[----:B------:R-:W0:Y:S01]  /*0130*/  S2R R9, SR_TID.X ;  /* 0x0000000000097919 */ /* 0x000e220000002100 */
[----:B------:R-:W-:Y:S01]  /*0140*/  BSSY.RECONVERGENT B1, `(.L_x_4) ;  /* 0x0000009000017945 */ /* 0x000fe20003800200 */
[----:B------:R-:W-:Y:S01]  /*0150*/  HFMA2 R0, -RZ, RZ, 0, 0 ;  /* 0x00000000ff007431 */ /* 0x000fe200000001ff */
[----:B0-----:R-:W-:Y:S02]  /*0160*/  ISETP.GE.AND P0, PT, R9, R20, PT ;  /* 0x000000140900720c */ /* 0x001fe40003f06270 */
[----:B------:R-:W-:-:S11]  /*0170*/  MOV R11, R9 ;  /* 0x00000009000b7202 */ /* 0x000fd60000000f00 */
[----:B------:R-:W-:Y:S05]  /*0180*/  @P0 BRA `(.L_x_5) ;  /* 0x0000000000100947 */ /* 0x000fea0003800000 */
[----:B------:R-:W0:Y:S02]  /*0190*/  LDC.64 R2, c[0x0][0x380] ;  /* 0x0000e000ff027b82 */ /* 0x000e240000000a00 */
[----:B0-----:R-:W-:-:S05]  /*01a0*/  IMAD.WIDE.U32 R2, R9, 0x4, R2 ;  /* 0x0000000409027825 */ /* 0x001fca00078e0002 */
[----:B------:R0:W5:Y:S01]  /*01b0*/  LDG.E.CONSTANT R0, desc[UR6][R2.64] ;  /* 0x0000000602007981 */ /* 0x000162000c1e9900 */
[----:B------:R-:W-:-:S07]  /*01c0*/  IADD3 R11, PT, PT, R9, 0x100, RZ ;  /* 0x00000100090b7810 */ /* 0x000fce0007ffe0ff */
.L_x_5:
[----:B------:R-:W-:Y:S05]  /*01d0*/  BSYNC.RECONVERGENT B1 ;  /* 0x0000000000017941 */ /* 0x000fea0003800200 */
.L_x_4:
[----:B------:R-:W-:Y:S01]  /*01e0*/  ISETP.GE.AND P0, PT, R11, R20, PT ;  /* 0x000000140b00720c */ /* 0x000fe20003f06270 */
[----:B------:R-:W-:-:S12]  /*01f0*/  BSSY.RECONVERGENT B1, `(.L_x_6) ;  /* 0x0000074000017945 */ /* 0x000fd80003800200 */
[----:B------:R-:W-:Y:S05]  /*0200*/  @P0 BRA `(.L_x_7) ;  /* 0x0000000400c80947 */ /* 0x000fea0003800000 */
[----:B0-----:R-:W-:Y:S01]  /*0210*/  LOP3.LUT R3, RZ, R11, RZ, 0x33, !PT ;  /* 0x0000000bff037212 */ /* 0x001fe200078e33ff */
[----:B------:R-:W-:Y:S03]  /*0220*/  BSSY.RECONVERGENT B2, `(.L_x_8) ;  /* 0x0000015000027945 */ /* 0x000fe60003800200 */
[----:B------:R-:W-:-:S04]  /*0230*/  IADD3 R4, PT, PT, R3, R20, RZ ;  /* 0x0000001403047210 */ /* 0x000fc80007ffe0ff */
[C---:B------:R-:W-:Y:S02]  /*0240*/  LOP3.LUT R2, R4.reuse, 0x300, RZ, 0xc0, !PT ;  /* 0x0000030004027812 */ /* 0x040fe400078ec0ff */
[----:B------:R-:W-:Y:S02]  /*0250*/  ISETP.GE.U32.AND P1, PT, R4, 0x300, PT ;  /* 0x000003000400780c */ /* 0x000fe40003f26070 */
[----:B------:R-:W-:-:S13]  /*0260*/  ISETP.NE.AND P0, PT, R2, 0x300, PT ;  /* 0x000003000200780c */ /* 0x000fda0003f05270 */
[----:B------:R-:W-:Y:S05]  /*0270*/  @!P0 BRA `(.L_x_9) ;  /* 0x00000000003c8947 */ /* 0x000fea0003800000 */
[----:B------:R-:W0:Y:S01]  /*0280*/  LDC.64 R2, c[0x0][0x380] ;  /* 0x0000e000ff027b82 */ /* 0x000e220000000a00 */
[----:B------:R-:W-:-:S04]  /*0290*/  LEA.HI R4, R4, 0x1, RZ, 0x18 ;  /* 0x0000000104047811 */ /* 0x000fc800078fc0ff */
[----:B------:R-:W-:-:S04]  /*02a0*/  LOP3.LUT R4, R4, 0x3, RZ, 0xc0, !PT ;  /* 0x0000000304047812 */ /* 0x000fc800078ec0ff */
[----:B------:R-:W-:Y:S01]  /*02b0*/  IADD3 R4, PT, PT, -R4, RZ, RZ ;  /* 0x000000ff04047210 */ /* 0x000fe20007ffe1ff */
[----:B0-----:R-:W-:-:S05]  /*02c0*/  IMAD.WIDE.U32 R2, R11, 0x4, R2 ;  /* 0x000000040b027825 */ /* 0x001fca00078e0002 */
[----:B------:R-:W-:-:S07]  /*02d0*/  MOV R5, R3 ;  /* 0x0000000300057202 */ /* 0x000fce0000000f00 */
.L_x_10:
[----:B------:R-:W-:-:S06]  /*02e0*/  MOV R3, R5 ;  /* 0x0000000500037202 */ /* 0x000fcc0000000f00 */
[----:B------:R0:W2:Y:S01]  /*02f0*/  LDG.E.CONSTANT R3, desc[UR6][R2.64] ;  /* 0x0000000602037981 */ /* 0x0000a2000c1e9900 */
[----:B------:R-:W-:Y:S01]  /*0300*/  IADD3 R4, PT, PT, R4, 0x1, RZ ;  /* 0x0000000104047810 */ /* 0x000fe20007ffe0ff */
[----:B------:R-:W-:-:S03]  /*0310*/  VIADD R11, R11, 0x100 ;  /* 0x000001000b0b7836 */ /* 0x000fc60000000000 */
[----:B------:R-:W-:Y:S02]  /*0320*/  ISETP.NE.AND P0, PT, R4, RZ, PT ;  /* 0x000000ff0400720c */ /* 0x000fe40003f05270 */
[----:B0-----:R-:W-:-:S04]  /*0330*/  IADD3 R2, P2, PT, R2, 0x400, RZ ;  /* 0x0000040002027810 */ /* 0x001fc80007f5e0ff */
[----:B------:R-:W-:Y:S01]  /*0340*/  IADD3.X R5, PT, PT, RZ, R5, RZ, P2, !PT ;  /* 0x00000005ff057210 */ /* 0x000fe200017fe4ff */
[----:B--2--5:R-:W-:-:S06]  /*0350*/  FADD R0, R3, R0 ;  /* 0x0000000003007221 */ /* 0x024fcc0000000000 */
[----:B------:R-:W-:Y:S05]  /*0360*/  @P0 BRA `(.L_x_10) ;  /* 0xfffffffc00dc0947 */ /* 0x000fea000383ffff */
.L_x_9:
[----:B------:R-:W-:Y:S05]  /*0370*/  BSYNC.RECONVERGENT B2 ;  /* 0x0000000000027941 */ /* 0x000fea0003800200 */
.L_x_8:
[----:B------:R-:W-:Y:S05]  /*0380*/  @!P1 BRA `(.L_x_7) ;  /* 0x0000000400689947 */ /* 0x000fea0003800000 */
[----:B------:R-:W-:Y:S01]  /*0390*/  IADD3 R2, PT, PT, -R11, R20, RZ ;  /* 0x000000140b027210 */ /* 0x000fe20007ffe1ff */
[----:B------:R-:W-:Y:S01]  /*03a0*/  BSSY.RECONVERGENT B2, `(.L_x_11) ;  /* 0x0000031000027945 */ /* 0x000fe20003800200 */
[----:B------:R-:W-:Y:S02]  /*03b0*/  PLOP3.LUT P0, PT, PT, PT, PT, 0x80, 0x8 ;  /* 0x000000000008781c */ /* 0x000fe40003f0f070 */
[----:B------:R-:W-:-:S13]  /*03c0*/  ISETP.GT.AND P1, PT, R2, 0xc00, PT ;  /* 0x00000c000200780c */ /* 0x000fda0003f24270 */
[----:B------:R-:W-:Y:S05]  /*03d0*/  @!P1 BRA `(.L_x_12) ;  /* 0x0000000000b49947 */ /* 0x000fea0003800000 */
[----:B------:R-:W-:Y:S02]  /*03e0*/  PLOP3.LUT P0, PT, PT, PT, PT, 0x8, 0x80 ;  /* 0x000000000080781c */ /* 0x000fe40003f0e170 */
[----:B------:R-:W-:-:S11]  /*03f0*/  IADD3 R8, PT, PT, R20, -0xc00, RZ ;  /* 0xfffff40014087810 */ /* 0x000fd60007ffe0ff */
.L_x_13:
[----:B------:R-:W0:Y:S01]  /*0400*/  LDC.64 R6, c[0x0][0x380] ;  /* 0x0000e000ff067b82 */ /* 0x000e220000000a00 */
[C---:B------:R-:W-:Y:S01]  /*0410*/  IADD3 R5, PT, PT, R11.reuse, 0x400, RZ ;  /* 0x000004000b057810 */ /* 0x040fe20007ffe0ff */
[----:B0-----:R-:W-:-:S05]  /*0420*/  IMAD.WIDE R24, R11, 0x4, R6 ;  /* 0x000000040b187825 */ /* 0x001fca00078e0206 */
[----:B------:R-:W2:Y:S04]  /*0430*/  LDG.E.CONSTANT R13, desc[UR6][R24.64] ;  /* 0x00000006180d7981 */ /* 0x000ea8000c1e9900 */
[----:B------:R-:W3:Y:S01]  /*0440*/  LDG.E.CONSTANT R10, desc[UR6][R24.64+0x400] ;  /* 0x00040006180a7981 */ /* 0x000ee2000c1e9900 */
[----:B------:R-:W-:-:S03]  /*0450*/  IMAD.WIDE R4, R5, 0x4, R6 ;  /* 0x0000000405047825 */ /* 0x000fc600078e0206 */
[----:B------:R-:W4:Y:S04]  /*0460*/  LDG.E.CONSTANT R12, desc[UR6][R24.64+0x800] ;  /* 0x00080006180c7981 */ /* 0x000f28000c1e9900 */
[----:B------:R-:W4:Y:S04]  /*0470*/  LDG.E.CONSTANT R17, desc[UR6][R24.64+0xc00] ;  /* 0x000c000618117981 */ /* 0x000f28000c1e9900 */
[----:B------:R-:W4:Y:S01]  /*0480*/  LDG.E.CONSTANT R16, desc[UR6][R4.64] ;  /* 0x0000000604107981 */ /* 0x000f22000c1e9900 */
[----:B------:R-:W-:-:S03]  /*0490*/  IADD3 R3, PT, PT, R11, 0x800, RZ ;  /* 0x000008000b037810 */ /* 0x000fc60007ffe0ff */
[----:B------:R-:W4:Y:S04]  /*04a0*/  LDG.E.CONSTANT R15, desc[UR6][R4.64+0x400] ;  /* 0x00040006040f7981 */ /* 0x000f28000c1e9900 */
[----:B------:R-:W4:Y:S01]  /*04b0*/  LDG.E.CONSTANT R14, desc[UR6][R4.64+0x800] ;  /* 0x00080006040e7981 */ /* 0x000f22000c1e9900 */
[----:B------:R-:W-:-:S03]  /*04c0*/  IMAD.WIDE R2, R3, 0x4, R6 ;  /* 0x0000000403027825 */ /* 0x000fc600078e0206 */
[----:B------:R-:W4:Y:S04]  /*04d0*/  LDG.E.CONSTANT R22, desc[UR6][R4.64+0xc00] ;  /* 0x000c000604167981 */ /* 0x000f28000c1e9900 */
[----:B------:R-:W4:Y:S01]  /*04e0*/  LDG.E.CONSTANT R21, desc[UR6][R2.64] ;  /* 0x0000000602157981 */ /* 0x000f22000c1e9900 */
[----:B------:R-:W-:-:S03]  /*04f0*/  IADD3 R23, PT, PT, R11, 0xc00, RZ ;  /* 0x00000c000b177810 */ /* 0x000fc60007ffe0ff */
[----:B------:R-:W4:Y:S04]  /*0500*/  LDG.E.CONSTANT R19, desc[UR6][R2.64+0x400] ;  /* 0x0004000602137981 */ /* 0x000f28000c1e9900 */
[----:B------:R-:W4:Y:S01]  /*0510*/  LDG.E.CONSTANT R18, desc[UR6][R2.64+0x800] ;  /* 0x0008000602127981 */ /* 0x000f22000c1e9900 */
[----:B------:R-:W-:-:S03]  /*0520*/  IMAD.WIDE R6, R23, 0x4, R6 ;  /* 0x0000000417067825 */ /* 0x000fc600078e0206 */
[----:B------:R-:W4:Y:S04]  /*0530*/  LDG.E.CONSTANT R26, desc[UR6][R2.64+0xc00] ;  /* 0x000c0006021a7981 */ /* 0x000f28000c1e9900 */
[----:B------:R-:W4:Y:S04]  /*0540*/  LDG.E.CONSTANT R25, desc[UR6][R6.64] ;  /* 0x0000000606197981 */ /* 0x000f28000c1e9900 */
[----:B------:R-:W4:Y:S04]  /*0550*/  LDG.E.CONSTANT R23, desc[UR6][R6.64+0x400] ;  /* 0x0004000606177981 */ /* 0x000f28000c1e9900 */
[----:B------:R-:W4:Y:S04]  /*0560*/  LDG.E.CONSTANT R24, desc[UR6][R6.64+0x800] ;  /* 0x0008000606187981 */ /* 0x000f28000c1e9900 */
[----:B------:R-:W4:Y:S01]  /*0570*/  LDG.E.CONSTANT R27, desc[UR6][R6.64+0xc00] ;  /* 0x000c0006061b7981 */ /* 0x000f22000c1e9900 */
[----:B------:R-:W-:-:S04]  /*0580*/  IADD3 R11, PT, PT, R11, 0x1000, RZ ;  /* 0x000010000b0b7810 */ /* 0x000fc80007ffe0ff */
[----:B------:R-:W-:Y:S01]  /*0590*/  ISETP.GE.AND P1, PT, R11, R8, PT ;  /* 0x000000080b00720c */ /* 0x000fe20003f26270 */
[----:B--2--5:R-:W-:-:S04]  /*05a0*/  FADD R13, R13, R0 ;  /* 0x000000000d0d7221 */ /* 0x024fc80000000000 */
[----:B---3--:R-:W-:-:S04]  /*05b0*/  FADD R13, R13, R10 ;  /* 0x0000000a0d0d7221 */ /* 0x008fc80000000000 */
[----:B----4-:R-:W-:-:S04]  /*05c0*/  FADD R12, R13, R12 ;  /* 0x0000000c0d0c7221 */ /* 0x010fc80000000000 */
[----:B------:R-:W-:-:S04]  /*05d0*/  FADD R17, R12, R17 ;  /* 0x000000110c117221 */ /* 0x000fc80000000000 */
        /* <DEDUP_REMOVED lines=11> */
[----:B------:R-:W-:Y:S01]  /*0690*/  FADD R0, R24, R27 ;  /* 0x0000001b18007221 */ /* 0x000fe20000000000 */
[----:B------:R-:W-:Y:S06]  /*06a0*/  @!P1 BRA `(.L_x_13) ;  /* 0xfffffffc00549947 */ /* 0x000fec000383ffff */
.L_x_12:
[----:B------:R-:W-:Y:S05]  /*06b0*/  BSYNC.RECONVERGENT B2 ;  /* 0x0000000000027941 */ /* 0x000fea0003800200 */
.L_x_11:
[----:B------:R-:W-:Y:S01]  /*06c0*/  IADD3 R2, PT, PT, -R11, R20, RZ ;  /* 0x000000140b027210 */ /* 0x000fe20007ffe1ff */
[----:B------:R-:W-:Y:S03]  /*06d0*/  BSSY.RECONVERGENT B2, `(.L_x_14) ;  /* 0x0000019000027945 */ /* 0x000fe60003800200 */
[----:B------:R-:W-:-:S13]  /*06e0*/  ISETP.GT.AND P1, PT, R2, 0x400, PT ;  /* 0x000004000200780c */ /* 0x000fda0003f24270 */
[----:B------:R-:W-:Y:S05]  /*06f0*/  @!P1 BRA `(.L_x_15) ;  /* 0x0000000000589947 */ /* 0x000fea0003800000 */
[----:B------:R-:W0:Y:S01]  /*0700*/  LDC.64 R4, c[0x0][0x380] ;  /* 0x0000e000ff047b82 */ /* 0x000e220000000a00 */
[C---:B------:R-:W-:Y:S02]  /*0710*/  VIADD R15, R11.reuse, 0x400 ;  /* 0x000004000b0f7836 */ /* 0x040fe40000000000 */
[----:B0-----:R-:W-:-:S05]  /*0720*/  IMAD.WIDE R2, R11, 0x4, R4 ;  /* 0x000000040b027825 */ /* 0x001fca00078e0204 */
[----:B------:R-:W2:Y:S04]  /*0730*/  LDG.E.CONSTANT R7, desc[UR6][R2.64] ;  /* 0x0000000602077981 */ /* 0x000ea8000c1e9900 */
[----:B------:R-:W3:Y:S01]  /*0740*/  LDG.E.CONSTANT R6, desc[UR6][R2.64+0x400] ;  /* 0x0004000602067981 */ /* 0x000ee2000c1e9900 */
[----:B------:R-:W-:-:S03]  /*0750*/  IMAD.WIDE R4, R15, 0x4, R4 ;  /* 0x000000040f047825 */ /* 0x000fc600078e0204 */
[----:B------:R-:W4:Y:S04]  /*0760*/  LDG.E.CONSTANT R13, desc[UR6][R2.64+0x800] ;  /* 0x00080006020d7981 */ /* 0x000f28000c1e9900 */
[----:B------:R-:W4:Y:S04]  /*0770*/  LDG.E.CONSTANT R15, desc[UR6][R2.64+0xc00] ;  /* 0x000c0006020f7981 */ /* 0x000f28000c1e9900 */
[----:B------:R-:W4:Y:S04]  /*0780*/  LDG.E.CONSTANT R17, desc[UR6][R4.64] ;  /* 0x0000000604117981 */ /* 0x000f28000c1e9900 */
[----:B------:R-:W4:Y:S04]  /*0790*/  LDG.E.CONSTANT R19, desc[UR6][R4.64+0x400] ;  /* 0x0004000604137981 */ /* 0x000f28000c1e9900 */
[----:B------:R-:W4:Y:S04]  /*07a0*/  LDG.E.CONSTANT R21, desc[UR6][R4.64+0x800] ;  /* 0x0008000604157981 */ /* 0x000f28000c1e9900 */
[----:B------:R-:W4:Y:S01]  /*07b0*/  LDG.E.CONSTANT R23, desc[UR6][R4.64+0xc00] ;  /* 0x000c000604177981 */ /* 0x000f22000c1e9900 */
[----:B------:R-:W-:-:S02]  /*07c0*/  PLOP3.LUT P0, PT, PT, PT, PT, 0x8, 0x80 ;  /* 0x000000000080781c */ /* 0x000fc40003f0e170 */
[----:B------:R-:W-:Y:S01]  /*07d0*/  IADD3 R11, PT, PT, R11, 0x800, RZ ;  /* 0x000008000b0b7810 */ /* 0x000fe20007ffe0ff */
[----:B--2--5:R-:W-:-:S04]  /*07e0*/  FADD R7, R0, R7 ;  /* 0x0000000700077221 */ /* 0x024fc80000000000 */
[----:B---3--:R-:W-:-:S04]  /*07f0*/  FADD R6, R7, R6 ;  /* 0x0000000607067221 */ /* 0x008fc80000000000 */
[----:B----4-:R-:W-:-:S04]  /*0800*/  FADD R6, R6, R13 ;  /* 0x0000000d06067221 */ /* 0x010fc80000000000 */
[----:B------:R-:W-:-:S04]  /*0810*/  FADD R6, R6, R15 ;  /* 0x0000000f06067221 */ /* 0x000fc80000000000 */
[----:B------:R-:W-:-:S04]  /*0820*/  FADD R6, R6, R17 ;  /* 0x0000001106067221 */ /* 0x000fc80000000000 */
[----:B------:R-:W-:-:S04]  /*0830*/  FADD R6, R6, R19 ;  /* 0x0000001306067221 */ /* 0x000fc80000000000 */
[----:B------:R-:W-:-:S04]  /*0840*/  FADD R6, R6, R21 ;  /* 0x0000001506067221 */ /* 0x000fc80000000000 */
[----:B------:R-:W-:-:S07]  /*0850*/  FADD R0, R6, R23 ;  /* 0x0000001706007221 */ /* 0x000fce0000000000 */
.L_x_15:
[----:B------:R-:W-:Y:S05]  /*0860*/  BSYNC.RECONVERGENT B2 ;  /* 0x0000000000027941 */ /* 0x000fea0003800200 */
.L_x_14:
[----:B------:R-:W-:-:S13]  /*0870*/  ISETP.LT.OR P0, PT, R11, R20, P0 ;  /* 0x000000140b00720c */ /* 0x000fda0000701670 */
[----:B------:R-:W-:Y:S05]  /*0880*/  @!P0 BRA `(.L_x_7) ;  /* 0x0000000000288947 */ /* 0x000fea0003800000 */
[----:B------:R-:W0:Y:S02]  /*0890*/  LDC.64 R2, c[0x0][0x380] ;  /* 0x0000e000ff027b82 */ /* 0x000e240000000a00 */
[----:B0-----:R-:W-:-:S05]  /*08a0*/  IMAD.WIDE R2, R11, 0x4, R2 ;  /* 0x000000040b027825 */ /* 0x001fca00078e0202 */
[----:B------:R-:W2:Y:S04]  /*08b0*/  LDG.E.CONSTANT R5, desc[UR6][R2.64] ;  /* 0x0000000602057981 */ /* 0x000ea8000c1e9900 */
[----:B------:R-:W3:Y:S04]  /*08c0*/  LDG.E.CONSTANT R4, desc[UR6][R2.64+0x400] ;  /* 0x0004000602047981 */ /* 0x000ee8000c1e9900 */
[----:B------:R-:W4:Y:S04]  /*08d0*/  LDG.E.CONSTANT R7, desc[UR6][R2.64+0x800] ;  /* 0x0008000602077981 */ /* 0x000f28000c1e9900 */
[----:B------:R-:W4:Y:S01]  /*08e0*/  LDG.E.CONSTANT R11, desc[UR6][R2.64+0xc00] ;  /* 0x000c0006020b7981 */ /* 0x000f22000c1e9900 */
[----:B--2--5:R-:W-:-:S04]  /*08f0*/  FADD R5, R0, R5 ;  /* 0x0000000500057221 */ /* 0x024fc80000000000 */
[----:B---3--:R-:W-:-:S04]  /*0900*/  FADD R4, R5, R4 ;  /* 0x0000000405047221 */ /* 0x008fc80000000000 */
[----:B----4-:R-:W-:-:S04]  /*0910*/  FADD R4, R4, R7 ;  /* 0x0000000704047221 */ /* 0x010fc80000000000 */
[----:B------:R-:W-:-:S07]  /*0920*/  FADD R0, R4, R11 ;  /* 0x0000000b04007221 */ /* 0x000fce0000000000 */
.L_x_7:
[----:B------:R-:W-:Y:S05]  /*0930*/  BSYNC.RECONVERGENT B1 ;  /* 0x0000000000017941 */ /* 0x000fea0003800200 */
.L_x_6:
[----:B------:R-:W-:Y:S02]  /*0940*/  ISETP.GE.AND P0, PT, R20, 0x100, PT ;  /* 0x000001001400780c */ /* 0x000fe40003f06270 */
[----:B-----5:R-:W-:-:S11]  /*0950*/  MOV R7, R0 ;  /* 0x0000000000077202 */ /* 0x020fd60000000f00 */
[----:B------:R-:W-:Y:S05]  /*0960*/  @!P0 BRA `(.L_x_16) ;  /* 0x0000000000ac8947 */ /* 0x000fea0003800000 */
[----:B------:R-:W1:Y:S01]  /*0970*/  S2R R6, SR_LANEID ;  /* 0x0000000000067919 */ /* 0x000e620000000000 */
[----:B------:R-:W2:Y:S02]  /*0980*/  SHFL.DOWN PT, R0, R7, 0x1, 0x1f ;  /* 0x08201f0007007f89 */ /* 0x000ea400000e0000 */
[----:B--2---:R-:W-:Y:S01]  /*0990*/  FADD R0, R0, R7 ;  /* 0x0000000700007221 */ /* 0x004fe20000000000 */
[C---:B-1----:R-:W-:Y:S02]  /*09a0*/  ISETP.GT.AND P0, PT, R6.reuse, 0x1e, PT ;  /* 0x0000001e0600780c */ /* 0x042fe40003f04270 */
[C---:B------:R-:W-:Y:S02]  /*09b0*/  ISETP.NE.AND P1, PT, R6.reuse, RZ, PT ;  /* 0x000000ff0600720c */ /* 0x040fe40003f25270 */
[----:B------:R-:W-:Y:S02]  /*09c0*/  FSEL R0, R7, R0, P0 ;  /* 0x0000000007007208 */ /* 0x000fe40000000000 */
[----:B------:R-:W-:-:S03]  /*09d0*/  ISETP.GT.AND P0, PT, R6, 0x1d, PT ;  /* 0x0000001d0600780c */ /* 0x000fc60003f04270 */
[----:B0-----:R-:W0:Y:S06]  /*09e0*/  SHFL.DOWN PT, R3, R0, 0x2, 0x1f ;  /* 0x08401f0000037f89 */ /* 0x001e2c00000e0000 */
[----:B------:R-:W1:Y:S01]  /*09f0*/  @!P1 S2R R5, SR_CgaCtaId ;  /* 0x0000000000059919 */ /* 0x000e620000008800 */
[----:B------:R-:W-:Y:S02]  /*0a00*/  @!P1 MOV R4, 0x400 ;  /* 0x0000040000049802 */ /* 0x000fe40000000f00 */
[----:B------:R-:W-:-:S04]  /*0a10*/  @!P1 SHF.R.U32.HI R2, RZ, 0x3, R9 ;  /* 0x00000003ff029819 */ /* 0x000fc80000011609 */
[----:B------:R-:W-:Y:S01]  /*0a20*/  @!P1 LOP3.LUT R2, R2, 0x7c, RZ, 0xc0, !PT ;  /* 0x0000007c02029812 */ /* 0x000fe200078ec0ff */
[----:B0-----:R-:W-:Y:S01]  /*0a30*/  @!P0 FADD R0, R0, R3 ;  /* 0x0000000300008221 */ /* 0x001fe20000000000 */
[----:B------:R-:W-:-:S04]  /*0a40*/  ISETP.GT.AND P0, PT, R6, 0x1b, PT ;  /* 0x0000001b0600780c */ /* 0x000fc80003f04270 */
[----:B------:R-:W0:Y:S01]  /*0a50*/  SHFL.DOWN PT, R3, R0, 0x4, 0x1f ;  /* 0x08801f0000037f89 */ /* 0x000e2200000e0000 */
[----:B-1----:R-:W-:-:S04]  /*0a60*/  @!P1 LEA R5, R5, R4, 0x18 ;  /* 0x0000000405059211 */ /* 0x002fc800078ec0ff */
[----:B------:R-:W-:-:S04]  /*0a70*/  @!P1 IADD3 R2, PT, PT, R2, R5, RZ ;  /* 0x0000000502029210 */ /* 0x000fc80007ffe0ff */
[----:B0-----:R-:W-:Y:S01]  /*0a80*/  @!P0 FADD R0, R0, R3 ;  /* 0x0000000300008221 */ /* 0x001fe20000000000 */
[----:B------:R-:W-:-:S04]  /*0a90*/  ISETP.GT.AND P0, PT, R6, 0x17, PT ;  /* 0x000000170600780c */ /* 0x000fc80003f04270 */
[----:B------:R-:W0:Y:S09]  /*0aa0*/  SHFL.DOWN PT, R3, R0, 0x8, 0x1f ;  /* 0x09001f0000037f89 */ /* 0x000e3200000e0000 */
[----:B0-----:R-:W-:Y:S01]  /*0ab0*/  @!P0 FADD R0, R0, R3 ;  /* 0x0000000300008221 */ /* 0x001fe20000000000 */
[----:B------:R-:W-:-:S04]  /*0ac0*/  ISETP.NE.AND P0, PT, R9, RZ, PT ;  /* 0x000000ff0900720c */ /* 0x000fc80003f05270 */
[----:B------:R-:W0:Y:S02]  /*0ad0*/  SHFL.DOWN PT, R3, R0, 0x10, 0x1f ;  /* 0x0a001f0000037f89 */ /* 0x000e2400000e0000 */
[----:B0-----:R-:W-:-:S05]  /*0ae0*/  FADD R3, R0, R3 ;  /* 0x0000000300037221 */ /* 0x001fca0000000000 */
[----:B------:R0:W-:Y:S01]  /*0af0*/  @!P1 STS [R2+0x8], R3 ;  /* 0x0000080302009388 */ /* 0x0001e20000000800 */
[----:B------:R-:W-:Y:S01]  /*0b00*/  BAR.SYNC.DEFER_BLOCKING 0x0 ;  /* 0x0000000000007b1d */ /* 0x000fe20000010000 */
[----:B------:R-:W-:-:S04]  /*0b10*/  ISETP.GT.AND P1, PT, R6, 0xf, PT ;  /* 0x0000000f0600780c */ /* 0x000fc80003f24270 */
[----:B------:R-:W-:Y:S01]  /*0b20*/  FSEL R0, R0, R3, P1 ;  /* 0x0000000300007208 */ /* 0x000fe20000800000 */
[----:B------:R-:W-:Y:S08]  /*0b30*/  @P0 BRA `(.L_x_17) ;  /* 0x0000003000900947 */ /* 0x000ff00003800000 */
[----:B------:R-:W1:Y:S01]  /*0b40*/  S2UR UR5, SR_CgaCtaId ;  /* 0x00000000000579c3 */ /* 0x000e620000008800 */
[----:B------:R-:W-:Y:S02]  /*0b50*/  UMOV UR4, 0x400 ;  /* 0x0000040000047882 */ /* 0x000fe40000000000 */
[----:B-1----:R-:W-:-:S09]  /*0b60*/  ULEA UR4, UR5, UR4, 0x18 ;  /* 0x0000000405047291 */ /* 0x002fd2000f8ec0ff */
[----:B0-----:R-:W0:Y:S04]  /*0b70*/  LDS R3, [UR4+0xc] ;  /* 0x00000c04ff037984 */ /* 0x001e280008000800 */
[----:B------:R-:W1:Y:S04]  /*0b80*/  LDS.128 R4, [UR4+0x10] ;  /* 0x00001004ff047984 */ /* 0x000e680008000c00 */
[----:B------:R-:W2:Y:S01]  /*0b90*/  LDS.64 R8, [UR4+0x20] ;  /* 0x00002004ff087984 */ /* 0x000ea20008000a00 */
[----:B0-----:R-:W-:-:S04]  /*0ba0*/  FADD R3, R0, R3 ;  /* 0x0000000300037221 */ /* 0x001fc80000000000 */
[----:B-1----:R-:W-:-:S04]  /*0bb0*/  FADD R4, R3, R4 ;  /* 0x0000000403047221 */ /* 0x002fc80000000000 */
[----:B------:R-:W-:-:S04]  /*0bc0*/  FADD R5, R4, R5 ;  /* 0x0000000504057221 */ /* 0x000fc80000000000 */
[----:B------:R-:W-:-:S04]  /*0bd0*/  FADD R6, R5, R6 ;  /* 0x0000000605067221 */ /* 0x000fc80000000000 */
[----:B------:R-:W-:-:S04]  /*0be0*/  FADD R7, R6, R7 ;  /* 0x0000000706077221 */ /* 0x000fc80000000000 */
[----:B--2---:R-:W-:-:S04]  /*0bf0*/  FADD R8, R7, R8 ;  /* 0x0000000807087221 */ /* 0x004fc80000000000 */
[----:B------:R-:W-:Y:S01]  /*0c00*/  FADD R0, R8, R9 ;  /* 0x0000000908007221 */ /* 0x000fe20000000000 */
[----:B------:R-:W-:Y:S06]  /*0c10*/  BRA `(.L_x_17) ;  /* 0x0000003000587947 */ /* 0x000fec0003800000 */
.L_x_16:
[----:B------:R-:W1:Y:S01]  /*0c20*/  S2R R4, SR_LANEID ;  /* 0x0000000000047919 */ /* 0x000e620000000000 */
[----:B------:R-:W-:-:S04]  /*0c30*/  LOP3.LUT R0, R9, 0x3e0, RZ, 0xc0, !PT ;  /* 0x000003e009007812 */ /* 0x000fc800078ec0ff */
[----:B0-----:R-:W-:Y:S02]  /*0c40*/  IADD3 R3, PT, PT, R0, 0x20, RZ ;  /* 0x0000002000037810 */ /* 0x001fe40007ffe0ff */
[----:B------:R-:W-:Y:S02]  /*0c50*/  LOP3.LUT R5, RZ, R0, RZ, 0x33, !PT ;  /* 0x00000000ff057212 */ /* 0x000fe400078e33ff */
[-C--:B------:R-:W-:Y:S02]  /*0c60*/  ISETP.GT.AND P0, PT, R3, R20.reuse, PT ;  /* 0x000000140300720c */ /* 0x080fe40003f04270 */
[----:B------:R-:W-:-:S04]  /*0c70*/  IADD3 R5, PT, PT, R5, R20, RZ ;  /* 0x0000001405057210 */ /* 0x000fc80007ffe0ff */
[----:B------:R-:W-:-:S05]  /*0c80*/  SEL R5, R5, 0x1f, P0 ;  /* 0x0000001f05057807 */ /* 0x000fca0000000000 */
[----:B------:R-:W0:Y:S01]  /*0c90*/  SHFL.DOWN PT, R0, R7, 0x1, R5 ;  /* 0x0820000007007989 */ /* 0x000e2200000e0005 */
[C---:B-1----:R-:W-:Y:S02]  /*0ca0*/  ISETP.GE.AND P0, PT, R4.reuse, R5, PT ;  /* 0x000000050400720c */ /* 0x042fe40003f06270 */
[C---:B------:R-:W-:Y:S02]  /*0cb0*/  IADD3 R2, PT, PT, R4.reuse, 0x2, RZ ;  /* 0x0000000204027810 */ /* 0x040fe40007ffe0ff */
[----:B------:R-:W-:-:S09]  /*0cc0*/  ISETP.NE.AND P1, PT, R4, RZ, PT ;  /* 0x000000ff0400720c */ /* 0x000fd20003f25270 */
[----:B0-----:R-:W-:Y:S01]  /*0cd0*/  @!P0 FADD R7, R0, R7 ;  /* 0x0000000700078221 */ /* 0x001fe20000000000 */
[-C--:B------:R-:W-:Y:S02]  /*0ce0*/  ISETP.GT.AND P0, PT, R2, R5.reuse, PT ;  /* 0x000000050200720c */ /* 0x080fe40003f04270 */
[----:B------:R-:W-:Y:S01]  /*0cf0*/  IADD3 R2, PT, PT, R4, 0x4, RZ ;  /* 0x0000000404027810 */ /* 0x000fe20007ffe0ff */
[----:B------:R-:W0:Y:S01]  /*0d00*/  @!P1 S2R R6, SR_CgaCtaId ;  /* 0x0000000000069919 */ /* 0x000e220000008800 */
[----:B------:R-:W-:Y:S01]  /*0d10*/  @!P1 MOV R3, 0x400 ;  /* 0x0000040000039802 */ /* 0x000fe20000000f00 */
[----:B------:R-:W1:Y:S08]  /*0d20*/  SHFL.DOWN PT, R0, R7, 0x2, R5 ;  /* 0x0840000007007989 */ /* 0x000e7000000e0005 */
[----:B-1----:R-:W-:Y:S01]  /*0d30*/  @!P0 FADD R7, R7, R0 ;  /* 0x0000000007078221 */ /* 0x002fe20000000000 */
[----:B------:R-:W-:-:S02]  /*0d40*/  ISETP.GT.AND P0, PT, R2, R5, PT ;  /* 0x000000050200720c */ /* 0x000fc40003f04270 */
[----:B------:R-:W-:Y:S02]  /*0d50*/  IADD3 R2, PT, PT, R4, 0x8, RZ ;  /* 0x0000000804027810 */ /* 0x000fe40007ffe0ff */
[----:B------:R-:W1:Y:S01]  /*0d60*/  SHFL.DOWN PT, R0, R7, 0x4, R5 ;  /* 0x0880000007007989 */ /* 0x000e6200000e0005 */
[----:B0-----:R-:W-:-:S08]  /*0d70*/  @!P1 LEA R3, R6, R3, 0x18 ;  /* 0x0000000306039211 */ /* 0x001fd000078ec0ff */
[----:B-1----:R-:W-:Y:S01]  /*0d80*/  @!P0 FADD R7, R7, R0 ;  /* 0x0000000007078221 */ /* 0x002fe20000000000 */
[----:B------:R-:W-:Y:S01]  /*0d90*/  ISETP.GT.AND P0, PT, R2, R5, PT ;  /* 0x000000050200720c */ /* 0x000fe20003f04270 */
[----:B------:R-:W-:-:S03]  /*0da0*/  VIADD R2, R4, 0x10 ;  /* 0x0000001004027836 */ /* 0x000fc60000000000 */
[----:B------:R-:W0:Y:S09]  /*0db0*/  SHFL.DOWN PT, R0, R7, 0x8, R5 ;  /* 0x0900000007007989 */ /* 0x000e3200000e0005 */
[----:B0-----:R-:W-:Y:S01]  /*0dc0*/  @!P0 FADD R7, R7, R0 ;  /* 0x0000000007078221 */ /* 0x001fe20000000000 */
[----:B------:R-:W-:-:S02]  /*0dd0*/  ISETP.GT.AND P0, PT, R2, R5, PT ;  /* 0x000000050200720c */ /* 0x000fc40003f04270 */
[----:B------:R-:W-:Y:S02]  /*0de0*/  @!P1 SHF.R.U32.HI R2, RZ, 0x3, R9 ;  /* 0x00000003ff029819 */ /* 0x000fe40000011609 */
[----:B------:R-:W0:Y:S02]  /*0df0*/  SHFL.DOWN PT, R0, R7, 0x10, R5 ;  /* 0x0a00000007007989 */ /* 0x000e2400000e0005 */
[----:B------:R-:W-:-:S04]  /*0e00*/  @!P1 LOP3.LUT R2, R2, 0x7c, RZ, 0xc0, !PT ;  /* 0x0000007c02029812 */ /* 0x000fc800078ec0ff */
[----:B------:R-:W-:-:S03]  /*0e10*/  @!P1 IADD3 R3, PT, PT, R2, R3, RZ ;  /* 0x0000000302039210 */ /* 0x000fc60007ffe0ff */
[----:B0-----:R-:W-:Y:S01]  /*0e20*/  @!P0 FADD R7, R7, R0 ;  /* 0x0000000007078221 */ /* 0x001fe20000000000 */
[----:B------:R-:W-:-:S04]  /*0e30*/  ISETP.NE.AND P0, PT, R9, RZ, PT ;  /* 0x000000ff0900720c */ /* 0x000fc80003f05270 */
[----:B------:R-:W-:-:S05]  /*0e40*/  MOV R0, R7 ;  /* 0x0000000700007202 */ /* 0x000fca0000000f00 */
[----:B------:R4:W-:Y:S01]  /*0e50*/  @!P1 STS [R3+0x8], R0 ;  /* 0x0000080003009388 */ /* 0x0009e20000000800 */
[----:B------:R-:W-:Y:S06]  /*0e60*/  BAR.SYNC.DEFER_BLOCKING 0x0 ;  /* 0x0000000000007b1d */ /* 0x000fec0000010000 */
[----:B------:R-:W-:Y:S05]  /*0e70*/  @P0 BRA `(.L_x_17) ;  /* 0x0000002c00c00947 */ /* 0x000fea0003800000 */
[----:B------:R-:W0:Y:S01]  /*0e80*/  S2UR UR5, SR_CgaCtaId ;  /* 0x00000000000579c3 */ /* 0x000e220000008800 */
[----:B------:R-:W-:Y:S01]  /*0e90*/  UMOV UR4, 0x400 ;  /* 0x0000040000047882 */ /* 0x000fe20000000000 */
[C---:B------:R-:W-:Y:S02]  /*0ea0*/  ISETP.GT.AND P2, PT, R20.reuse, 0x20, PT ;  /* 0x000000201400780c */ /* 0x040fe40003f44270 */
[C---:B------:R-:W-:Y:S02]  /*0eb0*/  ISETP.GT.AND P4, PT, R20.reuse, 0x40, PT ;  /* 0x000000401400780c */ /* 0x040fe40003f84270 */
[C---:B------:R-:W-:Y:S02]  /*0ec0*/  ISETP.GT.AND P3, PT, R20.reuse, 0x60, PT ;  /* 0x000000601400780c */ /* 0x040fe40003f64270 */
[----:B------:R-:W-:Y:S01]  /*0ed0*/  ISETP.GT.AND P1, PT, R20, 0x80, PT ;  /* 0x000000801400780c */ /* 0x000fe20003f24270 */
[----:B0-----:R-:W-:-:S09]  /*0ee0*/  ULEA UR4, UR5, UR4, 0x18 ;  /* 0x0000000405047291 */ /* 0x001fd2000f8ec0ff */
[----:B----4-:R-:W0:Y:S04]  /*0ef0*/  LDS R3, [UR4+0xc] ;  /* 0x00000c04ff037984 */ /* 0x010e280008000800 */
[----:B------:R-:W1:Y:S04]  /*0f00*/  LDS.128 R4, [UR4+0x10] ;  /* 0x00001004ff047984 */ /* 0x000e680008000c00 */
[----:B------:R-:W2:Y:S01]  /*0f10*/  LDS.64 R8, [UR4+0x20] ;  /* 0x00002004ff087984 */ /* 0x000ea20008000a00 */
[----:B0-----:R-:W-:Y:S01]  /*0f20*/  @P2 FADD R0, R0, R3 ;  /* 0x0000000300002221 */ /* 0x001fe20000000000 */
[----:B------:R-:W-:-:S03]  /*0f30*/  ISETP.GT.AND P2, PT, R20, 0xa0, PT ;  /* 0x000000a01400780c */ /* 0x000fc60003f44270 */
[----:B-1----:R-:W-:Y:S01]  /*0f40*/  @P4 FADD R0, R0, R4 ;  /* 0x0000000400004221 */ /* 0x002fe20000000000 */
[----:B------:R-:W-:-:S03]  /*0f50*/  ISETP.GT.AND P4, PT, R20, 0xc0, PT ;  /* 0x000000c01400780c */ /* 0x000fc60003f84270 */
[----:B------:R-:W-:Y:S01]  /*0f60*/  @P3 FADD R0, R0, R5 ;  /* 0x0000000500003221 */ /* 0x000fe20000000000 */
[----:B------:R-:W-:-:S03]  /*0f70*/  ISETP.GT.AND P3, PT, R20, 0xe0, PT ;  /* 0x000000e01400780c */ /* 0x000fc60003f64270 */
[----:B------:R-:W-:-:S04]  /*0f80*/  @P1 FADD R0, R0, R6 ;  /* 0x0000000600001221 */ /* 0x000fc80000000000 */
[----:B------:R-:W-:-:S04]  /*0f90*/  @P2 FADD R0, R0, R7 ;  /* 0x0000000700002221 */ /* 0x000fc80000000000 */
[----:B--2---:R-:W-:-:S04]  /*0fa0*/  @P4 FADD R0, R0, R8 ;  /* 0x0000000800004221 */ /* 0x004fc80000000000 */
[----:B------:R-:W-:Y:S01]  /*0fb0*/  @P3 FADD R0, R0, R9 ;  /* 0x0000000900003221 */ /* 0x000fe20000000000 */
[----:B------:R-:W-:Y:S06]  /*0fc0*/  BRA `(.L_x_17) ;  /* 0x0000002c006c7947 */ /* 0x000fec0003800000 */
.L_x_3:
[----:B------:R-:W0:Y:S01]  /*0fd0*/  S2R R0, SR_TID.X ;  /* 0x0000000000007919 */ /* 0x000e220000002100 */
[----:B------:R-:W1:Y:S01]  /*0fe0*/  LDC.64 R2, c[0x0][0x380] ;  /* 0x0000e000ff027b82 */ /* 0x000e620000000a00 */
[----:B0-----:R-:W-:-:S05]  /*0ff0*/  SHF.L.U32 R5, R0, 0x2, RZ ;  /* 0x0000000200057819 */ /* 0x001fca00000006ff */
[----:B-1----:R-:W-:-:S05]  /*1000*/  IMAD.WIDE.U32 R2, R5, 0x4, R2 ;  /* 0x0000000405027825 */ /* 0x002fca00078e0002 */
[----:B------:R-:W2:Y:S04]  /*1010*/  LDG.E.128.CONSTANT R4, desc[UR6][R2.64] ;  /* 0x0000000602047981 */ /* 0x000ea8000c1e9d00 */
[----:B------:R-:W3:Y:S04]  /*1020*/  LDG.E.128.CONSTANT R8, desc[UR6][R2.64+0x1000] ;  /* 0x0010000602087981 */ /* 0x000ee8000c1e9d00 */
[----:B------:R-:W4:Y:S04]  /*1030*/  LDG.E.128.CONSTANT R12, desc[UR6][R2.64+0x2000] ;  /* 0x00200006020c7981 */ /* 0x000f28000c1e9d00 */
[----:B------:R-:W5:Y:S01]  /*1040*/  LDG.E.128.CONSTANT R16, desc[UR6][R2.64+0x3000] ;  /* 0x0030000602107981 */ /* 0x000f62000c1e9d00 */
[----:B------:R-:W-:Y:S01]  /*1050*/  ISETP.GE.U32.AND P0, PT, R20, 0x2000, PT ;  /* 0x000020001400780c */ /* 0x000fe20003f06070 */
[----:B------:R-:W-:-:S02]  /*1060*/  HFMA2 R23, -RZ, RZ, 0, 0.00048828125 ;  /* 0x00001000ff177431 */ /* 0x000fc400000001ff */
[----:B--2---:R-:W-:Y:S01]  /*1070*/  FADD R4, R4, R5 ;  /* 0x0000000504047221 */ /* 0x004fe20000000000 */
[----:B------:R-:W-:Y:S01]  /*1080*/  FADD R7, R6, R7 ;  /* 0x0000000706077221 */ /* 0x000fe20000000000 */
[----:B---3--:R-:W-:Y:S01]  /*1090*/  FADD R8, R8, R9 ;  /* 0x0000000908087221 */ /* 0x008fe20000000000 */
[----:B------:R-:W-:Y:S02]  /*10a0*/  FADD R11, R10, R11 ;  /* 0x0000000b0a0b7221 */ /* 0x000fe40000000000 */
[----:B------:R-:W-:Y:S01]  /*10b0*/  FADD R4, R4, R7 ;  /* 0x0000000704047221 */ /* 0x000fe20000000000 */
[----:B----4-:R-:W-:Y:S01]  /*10c0*/  FADD R12, R12, R13 ;  /* 0x0000000d0c0c7221 */ /* 0x010fe20000000000 */
[----:B------:R-:W-:Y:S01]  /*10d0*/  FADD R15, R14, R15 ;  /* 0x0000000f0e0f7221 */ /* 0x000fe20000000000 */
[----:B------:R-:W-:Y:S01]  /*10e0*/  FADD R11, R8, R11 ;  /* 0x0000000b080b7221 */ /* 0x000fe20000000000 */
[----:B-----5:R-:W-:Y:S01]  /*10f0*/  FADD R16, R16, R17 ;  /* 0x0000001110107221 */ /* 0x020fe20000000000 */
[----:B------:R-:W-:Y:S01]  /*1100*/  FADD R19, R18, R19 ;  /* 0x0000001312137221 */ /* 0x000fe20000000000 */
[----:B------:R-:W-:Y:S01]  /*1110*/  FADD R12, R12, R15 ;  /* 0x0000000f0c0c7221 */ /* 0x000fe20000000000 */
[----:B------:R-:W-:-:S02]  /*1120*/  FADD R4, R4, R11 ;  /* 0x0000000b04047221 */ /* 0x000fc40000000000 */
[----:B------:R-:W-:-:S04]  /*1130*/  FADD R19, R16, R19 ;  /* 0x0000001310137221 */ /* 0x000fc80000000000 */
[----:B------:R-:W-:-:S04]  /*1140*/  FADD R19, R12, R19 ;  /* 0x000000130c137221 */ /* 0x000fc80000000000 */
[----:B------:R-:W-:Y:S01]  /*1150*/  FADD R21, R4, R19 ;  /* 0x0000001304157221 */ /* 0x000fe20000000000 */
[----:B------:R-:W-:Y:S06]  /*1160*/  @!P0 BRA `(.L_x_18) ;  /* 0x00000000007c8947 */ /* 0x000fec0003800000 */
[----:B------:R-:W0:Y:S01]  /*1170*/  LDC R24, c[0x0][0x390] ;  /* 0x0000e400ff187b82 */ /* 0x000e220000000800 */
[----:B------:R-:W-:Y:S02]  /*1180*/  IADD3 R22, PT, PT, R20, -0x1000, RZ ;  /* 0xfffff00014167810 */ /* 0x000fe40007ffe0ff */
[----:B------:R-:W-:-:S07]  /*1190*/  MOV R23, 0x1000 ;  /* 0x0000100000177802 */ /* 0x000fce0000000f00 */
.L_x_20:
[----:B------:R-:W-:-:S05]  /*11a0*/  IMAD.WIDE R26, R23, 0x4, R2 ;  /* 0x00000004171a7825 */ /* 0x000fca00078e0202 */
[----:B------:R-:W2:Y:S04]  /*11b0*/  LDG.E.128.CONSTANT R16, desc[UR6][R26.64+0x2000] ;  /* 0x002000061a107981 */ /* 0x000ea8000c1e9d00 */
[----:B------:R-:W3:Y:S04]  /*11c0*/  LDG.E.128.CONSTANT R4, desc[UR6][R26.64+0x3000] ;  /* 0x003000061a047981 */ /* 0x000ee8000c1e9d00 */
[----:B------:R-:W4:Y:S04]  /*11d0*/  LDG.E.128.CONSTANT R8, desc[UR6][R26.64] ;  /* 0x000000061a087981 */ /* 0x000f28000c1e9d00 */
[----:B------:R-:W5:Y:S01]  /*11e0*/  LDG.E.128.CONSTANT R12, desc[UR6][R26.64+0x1000] ;  /* 0x001000061a0c7981 */ /* 0x000f62000c1e9d00 */
[----:B0-----:R-:W-:Y:S01]  /*11f0*/  MOV R20, R24 ;  /* 0x0000001800147202 */ /* 0x001fe20000000f00 */
[----:B--2---:R-:W-:Y:S01]  /*1200*/  FADD R17, R17, R18 ;  /* 0x0000001211117221 */ /* 0x004fe20000000000 */
[----:B---3--:R-:W-:-:S02]  /*1210*/  FADD R18, R19, R4 ;  /* 0x0000000413127221 */ /* 0x008fc40000000000 */
[----:B------:R-:W-:Y:S01]  /*1220*/  IADD3 R4, PT, PT, -R23, R20, RZ ;  /* 0x0000001417047210 */ /* 0x000fe20007ffe1ff */
[----:B------:R-:W-:Y:S01]  /*1230*/  FADD R5, R5, R6 ;  /* 0x0000000605057221 */ /* 0x000fe20000000000 */
[----:B----4-:R-:W-:Y:S01]  /*1240*/  FADD R9, R9, R10 ;  /* 0x0000000a09097221 */ /* 0x010fe20000000000 */
[----:B------:R-:W-:Y:S01]  /*1250*/  FADD R8, R8, R21 ;  /* 0x0000001508087221 */ /* 0x000fe20000000000 */
[----:B------:R-:W-:Y:S01]  /*1260*/  ISETP.GE.AND P0, PT, R4, 0x1000, PT ;  /* 0x000010000400780c */ /* 0x000fe20003f06270 */
[----:B-----5:R-:W-:Y:S01]  /*1270*/  FADD R13, R13, R14 ;  /* 0x0000000e0d0d7221 */ /* 0x020fe20000000000 */
[----:B------:R-:W-:Y:S01]  /*1280*/  FADD R10, R11, R12 ;  /* 0x0000000c0b0a7221 */ /* 0x000fe20000000000 */
[----:B------:R-:W-:Y:S01]  /*1290*/  FADD R14, R15, R16 ;  /* 0x000000100f0e7221 */ /* 0x000fe20000000000 */
[----:B------:R-:W-:Y:S01]  /*12a0*/  FADD R8, R8, R9 ;  /* 0x0000000908087221 */ /* 0x000fe20000000000 */
[----:B------:R-:W-:Y:S01]  /*12b0*/  FADD R5, R18, R5 ;  /* 0x0000000512057221 */ /* 0x000fe20000000000 */
[----:B------:R-:W-:Y:S01]  /*12c0*/  FADD R13, R10, R13 ;  /* 0x0000000d0a0d7221 */ /* 0x000fe20000000000 */
[----:B------:R-:W-:-:S03]  /*12d0*/  FADD R14, R14, R17 ;  /* 0x000000110e0e7221 */ /* 0x000fc60000000000 */
[----:B------:R-:W-:Y:S01]  /*12e0*/  FADD R8, R8, R13 ;  /* 0x0000000d08087221 */ /* 0x000fe20000000000 */
[----:B------:R-:W-:-:S04]  /*12f0*/  FADD R5, R14, R5 ;  /* 0x000000050e057221 */ /* 0x000fc80000000000 */
[----:B------:R-:W-:-:S04]  /*1300*/  FADD R5, R8, R5 ;  /* 0x0000000508057221 */ /* 0x000fc80000000000 */
[----:B------:R-:W-:Y:S01]  /*1310*/  FADD R21, R7, R5 ;  /* 0x0000000507157221 */ /* 0x000fe20000000000 */
[----:B------:R-:W-:Y:S06]  /*1320*/  @!P0 BRA `(.L_x_19) ;  /* 0x0000000800308947 */ /* 0x000fec0003800000 */
[----:B------:R-:W-:-:S04]  /*1330*/  IADD3 R23, PT, PT, R23, 0x1000, RZ ;  /* 0x0000100017177810 */ /* 0x000fc80007ffe0ff */
[----:B------:R-:W-:-:S13]  /*1340*/  ISETP.GT.AND P0, PT, R23, R22, PT ;  /* 0x000000161700720c */ /* 0x000fda0003f04270 */
[----:B------:R-:W-:Y:S05]  /*1350*/  @!P0 BRA `(.L_x_20) ;  /* 0xfffffffc00908947 */ /* 0x000fea000383ffff */
.L_x_18:
[----:B------:R-:W-:-:S13]  /*1360*/  ISETP.GE.AND P0, PT, R23, R20, PT ;  /* 0x000000141700720c */ /* 0x000fda0003f06270 */
[----:B------:R-:W-:Y:S05]  /*1370*/  @P0 BRA `(.L_x_19) ;  /* 0x00000008001c0947 */ /* 0x000fea0003800000 */
[----:B------:R-:W-:Y:S01]  /*1380*/  IMAD.IADD R9, R20, 0x1, -R23 ;  /* 0x0000000114097824 */ /* 0x000fe200078e0a17 */
[----:B------:R-:W-:Y:S04]  /*1390*/  BSSY.RECONVERGENT B1, `(.L_x_19) ;  /* 0x0000085000017945 */ /* 0x000fe80003800200 */
[----:B------:R-:W-:-:S13]  /*13a0*/  ISETP.GE.AND P0, PT, R0, R9, PT ;  /* 0x000000090000720c */ /* 0x000fda0003f06270 */
[----:B------:R-:W-:Y:S05]  /*13b0*/  @P0 BRA `(.L_x_21) ;  /* 0x0000000800080947 */ /* 0x000fea0003800000 */
[-C--:B------:R-:W-:Y:S01]  /*13c0*/  LOP3.LUT R2, RZ, R0.reuse, RZ, 0x33, !PT ;  /* 0x00000000ff027212 */ /* 0x080fe200078e33ff */
[----:B------:R-:W-:Y:S01]  /*13d0*/  BSSY.RECONVERGENT B2, `(.L_x_22) ;  /* 0x0000015000027945 */ /* 0x000fe20003800200 */
[----:B------:R-:W-:Y:S02]  /*13e0*/  MOV R8, R0 ;  /* 0x0000000000087202 */ /* 0x000fe40000000f00 */
[----:B------:R-:W-:-:S04]  /*13f0*/  IADD3 R2, PT, PT, -R23, R20, R2 ;  /* 0x0000001417027210 */ /* 0x000fc80007ffe102 */
[C---:B------:R-:W-:Y:S02]  /*1400*/  LOP3.LUT R3, R2.reuse, 0x300, RZ, 0xc0, !PT ;  /* 0x0000030002037812 */ /* 0x040fe400078ec0ff */
[----:B------:R-:W-:Y:S02]  /*1410*/  ISETP.GE.U32.AND P1, PT, R2, 0x300, PT ;  /* 0x000003000200780c */ /* 0x000fe40003f26070 */
[----:B------:R-:W-:-:S13]  /*1420*/  ISETP.NE.AND P0, PT, R3, 0x300, PT ;  /* 0x000003000300780c */ /* 0x000fda0003f05270 */
[----:B------:R-:W-:Y:S05]  /*1430*/  @!P0 BRA `(.L_x_23) ;  /* 0x0000000000388947 */ /* 0x000fea0003800000 */
[----:B------:R-:W0:Y:S01]  /*1440*/  LDC.64 R4, c[0x0][0x380] ;  /* 0x0000e000ff047b82 */ /* 0x000e220000000a00 */
[----:B------:R-:W-:Y:S02]  /*1450*/  LEA.HI R2, R2, 0x1, RZ, 0x18 ;  /* 0x0000000102027811 */ /* 0x000fe400078fc0ff */
[----:B------:R-:W-:Y:S02]  /*1460*/  IADD3 R7, PT, PT, R0, R23, RZ ;  /* 0x0000001700077210 */ /* 0x000fe40007ffe0ff */
[----:B------:R-:W-:Y:S02]  /*1470*/  LOP3.LUT R2, R2, 0x3, RZ, 0xc0, !PT ;  /* 0x0000000302027812 */ /* 0x000fe400078ec0ff */
[----:B------:R-:W-:Y:S02]  /*1480*/  MOV R8, R0 ;  /* 0x0000000000087202 */ /* 0x000fe40000000f00 */
[----:B------:R-:W-:-:S07]  /*1490*/  IADD3 R6, PT, PT, -R2, RZ, RZ ;  /* 0x000000ff02067210 */ /* 0x000fce0007ffe1ff */
.L_x_24:
[----:B0-----:R-:W-:-:S06]  /*14a0*/  IMAD.WIDE.U32 R2, R7, 0x4, R4 ;  /* 0x0000000407027825 */ /* 0x001fcc00078e0004 */
[----:B------:R-:W2:Y:S01]  /*14b0*/  LDG.E.CONSTANT R2, desc[UR6][R2.64] ;  /* 0x0000000602027981 */ /* 0x000ea2000c1e9900 */
[----:B------:R-:W-:Y:S02]  /*14c0*/  IADD3 R6, PT, PT, R6, 0x1, RZ ;  /* 0x0000000106067810 */ /* 0x000fe40007ffe0ff */
[----:B------:R-:W-:Y:S02]  /*14d0*/  IADD3 R8, PT, PT, R8, 0x100, RZ ;  /* 0x0000010008087810 */ /* 0x000fe40007ffe0ff */
[----:B------:R-:W-:Y:S02]  /*14e0*/  ISETP.NE.AND P0, PT, R6, RZ, PT ;  /* 0x000000ff0600720c */ /* 0x000fe40003f05270 */
[----:B------:R-:W-:Y:S01]  /*14f0*/  IADD3 R7, PT, PT, R7, 0x100, RZ ;  /* 0x0000010007077810 */ /* 0x000fe20007ffe0ff */
[----:B--2---:R-:W-:-:S10]  /*1500*/  FADD R21, R2, R21 ;  /* 0x0000001502157221 */ /* 0x004fd40000000000 */
[----:B------:R-:W-:Y:S05]  /*1510*/  @P0 BRA `(.L_x_24) ;  /* 0xfffffffc00e00947 */ /* 0x000fea000383ffff */
.L_x_23:
[----:B------:R-:W-:Y:S05]  /*1520*/  BSYNC.RECONVERGENT B2 ;  /* 0x0000000000027941 */ /* 0x000fea0003800200 */
.L_x_22:
[----:B------:R-:W-:Y:S05]  /*1530*/  @!P1 BRA `(.L_x_21) ;  /* 0x0000000400a89947 */ /* 0x000fea0003800000 */
[----:B------:R-:W0:Y:S01]  /*1540*/  LDCU.64 UR4, c[0x0][0x380] ;  /* 0x00007000ff0477ac */ /* 0x000e220008000a00 */
[----:B------:R-:W-:Y:S01]  /*1550*/  IADD3 R5, PT, PT, R9, -R8, RZ ;  /* 0x8000000809057210 */ /* 0x000fe20007ffe0ff */
[----:B------:R-:W-:Y:S01]  /*1560*/  BSSY.RECONVERGENT B2, `(.L_x_25) ;  /* 0x000003b000027945 */ /* 0x000fe20003800200 */
[CC--:B------:R-:W-:Y:S02]  /*1570*/  IADD3 R3, P0, PT, R8.reuse, R23.reuse, RZ ;  /* 0x0000001708037210 */ /* 0x0c0fe40007f1e0ff */
[----:B------:R-:W-:Y:S02]  /*1580*/  ISETP.GT.AND P1, PT, R5, 0xc00, PT ;  /* 0x00000c000500780c */ /* 0x000fe40003f24270 */
[----:B------:R-:W-:Y:S02]  /*1590*/  IADD3.X R4, PT, PT, RZ, RZ, RZ, P0, !PT ;  /* 0x000000ffff047210 */ /* 0x000fe400007fe4ff */
[----:B------:R-:W-:Y:S02]  /*15a0*/  IADD3 R11, PT, PT, R8, R23, RZ ;  /* 0x00000017080b7210 */ /* 0x000fe40007ffe0ff */
[----:B0-----:R-:W-:-:S04]  /*15b0*/  LEA R2, P0, R3, UR4, 0x2 ;  /* 0x0000000403027c11 */ /* 0x001fc8000f8010ff */
[----:B------:R-:W-:Y:S02]  /*15c0*/  LEA.HI.X R3, R3, UR5, R4, 0x2, P0 ;  /* 0x0000000503037c11 */ /* 0x000fe400080f1404 */
[----:B------:R-:W-:-:S05]  /*15d0*/  IADD3 R2, P0, PT, R2, 0x800, RZ ;  /* 0x0000080002027810 */ /* 0x000fca0007f1e0ff */
[----:B------:R-:W-:Y:S01]  /*15e0*/  IMAD.X R3, RZ, RZ, R3, P0 ;  /* 0x000000ffff037224 */ /* 0x000fe200000e0603 */
[----:B------:R-:W-:Y:S01]  /*15f0*/  PLOP3.LUT P0, PT, PT, PT, PT, 0x80, 0x8 ;  /* 0x000000000008781c */ /* 0x000fe20003f0f070 */
[----:B------:R-:W-:-:S12]  /*1600*/  @!P1 BRA `(.L_x_26) ;  /* 0x0000000000c09947 */ /* 0x000fd80003800000 */
[----:B------:R-:W-:Y:S02]  /*1610*/  PLOP3.LUT P0, PT, PT, PT, PT, 0x8, 0x80 ;  /* 0x000000000080781c */ /* 0x000fe40003f0e170 */
[----:B------:R-:W-:-:S11]  /*1620*/  IADD3 R13, PT, PT, R9, -0xc00, RZ ;  /* 0xfffff400090d7810 */ /* 0x000fd60007ffe0ff */
.L_x_27:
[----:B------:R-:W0:Y:S01]  /*1630*/  LDC.64 R4, c[0x0][0x380] ;  /* 0x0000e000ff047b82 */ /* 0x000e220000000a00 */
[----:B------:R-:W2:Y:S01]  /*1640*/  LDG.E.CONSTANT R10, desc[UR6][R2.64+-0x400] ;  /* 0xfffc0006020a7981 */ /* 0x000ea2000c1e9900 */
[----:B------:R-:W-:-:S03]  /*1650*/  IADD3 R25, PT, PT, R11, 0x400, RZ ;  /* 0x000004000b197810 */ /* 0x000fc60007ffe0ff */
[----:B------:R-:W3:Y:S04]  /*1660*/  LDG.E.CONSTANT R19, desc[UR6][R2.64] ;  /* 0x0000000602137981 */ /* 0x000ee8000c1e9900 */
[----:B------:R-:W4:Y:S01]  /*1670*/  LDG.E.CONSTANT R18, desc[UR6][R2.64+0x400] ;  /* 0x0004000602127981 */ /* 0x000f22000c1e9900 */
[----:B------:R-:W-:-:S03]  /*1680*/  IADD3 R7, PT, PT, R11, 0x800, RZ ;  /* 0x000008000b077810 */ /* 0x000fc60007ffe0ff */
[----:B------:R-:W5:Y:S04]  /*1690*/  LDG.E.CONSTANT R16, desc[UR6][R2.64+0xc00] ;  /* 0x000c000602107981 */ /* 0x000f68000c1e9900 */
[----:B------:R-:W5:Y:S04]  /*16a0*/  LDG.E.CONSTANT R15, desc[UR6][R2.64+0x1000] ;  /* 0x00100006020f7981 */ /* 0x000f68000c1e9900 */
[----:B------:R-:W5:Y:S01]  /*16b0*/  LDG.E.CONSTANT R14, desc[UR6][R2.64+0x1400] ;  /* 0x00140006020e7981 */ /* 0x000f62000c1e9900 */
[----:B0-----:R-:W-:-:S03]  /*16c0*/  IMAD.WIDE.U32 R22, R11, 0x4, R4 ;  /* 0x000000040b167825 */ /* 0x001fc600078e0004 */
[----:B------:R-:W5:Y:S04]  /*16d0*/  LDG.E.CONSTANT R20, desc[UR6][R2.64+0x2000] ;  /* 0x0020000602147981 */ /* 0x000f68000c1e9900 */
[----:B------:R0:W2:Y:S01]  /*16e0*/  LDG.E.CONSTANT R12, desc[UR6][R22.64] ;  /* 0x00000006160c7981 */ /* 0x0000a2000c1e9900 */
[----:B------:R-:W-:-:S03]  /*16f0*/  IMAD.WIDE.U32 R24, R25, 0x4, R4 ;  /* 0x0000000419187825 */ /* 0x000fc600078e0004 */
[----:B------:R-:W5:Y:S04]  /*1700*/  LDG.E.CONSTANT R26, desc[UR6][R2.64+0x3000] ;  /* 0x00300006021a7981 */ /* 0x000f68000c1e9900 */
[----:B------:R-:W5:Y:S01]  /*1710*/  LDG.E.CONSTANT R17, desc[UR6][R24.64] ;  /* 0x0000000618117981 */ /* 0x000f62000c1e9900 */
[--C-:B------:R-:W-:Y:S01]  /*1720*/  IMAD.WIDE.U32 R6, R7, 0x4, R4.reuse ;  /* 0x0000000407067825 */ /* 0x100fe200078e0004 */
[----:B0-----:R-:W-:Y:S02]  /*1730*/  IADD3 R23, PT, PT, R11, 0xc00, RZ ;  /* 0x00000c000b177810 */ /* 0x001fe40007ffe0ff */
[----:B------:R-:W5:Y:S04]  /*1740*/  LDG.E.CONSTANT R22, desc[UR6][R2.64+0x1c00] ;  /* 0x001c000602167981 */ /* 0x000f68000c1e9900 */
[----:B------:R-:W5:Y:S01]  /*1750*/  LDG.E.CONSTANT R6, desc[UR6][R6.64] ;  /* 0x0000000606067981 */ /* 0x000f62000c1e9900 */
[----:B------:R-:W-:-:S03]  /*1760*/  IMAD.WIDE.U32 R4, R23, 0x4, R4 ;  /* 0x0000000417047825 */ /* 0x000fc600078e0004 */
[----:B------:R-:W5:Y:S04]  /*1770*/  LDG.E.CONSTANT R23, desc[UR6][R2.64+0x2400] ;  /* 0x0024000602177981 */ /* 0x000f68000c1e9900 */
[----:B------:R-:W5:Y:S04]  /*1780*/  LDG.E.CONSTANT R4, desc[UR6][R4.64] ;  /* 0x0000000604047981 */ /* 0x000f68000c1e9900 */
[----:B------:R-:W5:Y:S04]  /*1790*/  LDG.E.CONSTANT R24, desc[UR6][R2.64+0x2c00] ;  /* 0x002c000602187981 */ /* 0x000f68000c1e9900 */
[----:B------:R0:W5:Y:S01]  /*17a0*/  LDG.E.CONSTANT R25, desc[UR6][R2.64+0x3400] ;  /* 0x0034000602197981 */ /* 0x000162000c1e9900 */
[----:B------:R-:W-:-:S04]  /*17b0*/  IADD3 R8, PT, PT, R8, 0x1000, RZ ;  /* 0x0000100008087810 */ /* 0x000fc80007ffe0ff */
[----:B------:R-:W-:Y:S02]  /*17c0*/  ISETP.GE.AND P1, PT, R8, R13, PT ;  /* 0x0000000d0800720c */ /* 0x000fe40003f26270 */
[----:B0-----:R-:W-:Y:S02]  /*17d0*/  IADD3 R2, P2, PT, R2, 0x4000, RZ ;  /* 0x0000400002027810 */ /* 0x001fe40007f5e0ff */
[----:B------:R-:W-:Y:S02]  /*17e0*/  IADD3 R11, PT, PT, R11, 0x1000, RZ ;  /* 0x000010000b0b7810 */ /* 0x000fe40007ffe0ff */
[----:B------:R-:W-:Y:S01]  /*17f0*/  IADD3.X R3, PT, PT, RZ, R3, RZ, P2, !PT ;  /* 0x00000003ff037210 */ /* 0x000fe200017fe4ff */
[----:B--2---:R-:W-:-:S04]  /*1800*/  FADD R21, R12, R21 ;  /* 0x000000150c157221 */ /* 0x004fc80000000000 */
[----:B------:R-:W-:-:S04]  /*1810*/  FADD R10, R21, R10 ;  /* 0x0000000a150a7221 */ /* 0x000fc80000000000 */
[----:B---3--:R-:W-:-:S04]  /*1820*/  FADD R19, R10, R19 ;  /* 0x000000130a137221 */ /* 0x008fc80000000000 */
[----:B----4-:R-:W-:-:S04]  /*1830*/  FADD R18, R19, R18 ;  /* 0x0000001213127221 */ /* 0x010fc80000000000 */
[----:B-----5:R-:W-:-:S04]  /*1840*/  FADD R17, R18, R17 ;  /* 0x0000001112117221 */ /* 0x020fc80000000000 */
        /* <DEDUP_REMOVED lines=12> */
.L_x_26:
[----:B------:R-:W-:Y:S05]  /*1910*/  BSYNC.RECONVERGENT B2 ;  /* 0x0000000000027941 */ /* 0x000fea0003800200 */
.L_x_25:
[----:B------:R-:W-:Y:S01]  /*1920*/  IADD3 R4, PT, PT, R9, -R8, RZ ;  /* 0x8000000809047210 */ /* 0x000fe20007ffe0ff */
[----:B------:R-:W-:Y:S03]  /*1930*/  BSSY.RECONVERGENT B2, `(.L_x_28) ;  /* 0x000001e000027945 */ /* 0x000fe60003800200 */
[----:B------:R-:W-:-:S13]  /*1940*/  ISETP.GT.AND P1, PT, R4, 0x400, PT ;  /* 0x000004000400780c */ /* 0x000fda0003f24270 */
[----:B------:R-:W-:Y:S05]  /*1950*/  @!P1 BRA `(.L_x_29) ;  /* 0x00000000006c9947 */ /* 0x000fea0003800000 */
[----:B------:R-:W0:Y:S01]  /*1960*/  LDC.64 R6, c[0x0][0x380] ;  /* 0x0000e000ff067b82 */ /* 0x000e220000000a00 */
[----:B------:R-:W2:Y:S01]  /*1970*/  LDG.E.CONSTANT R10, desc[UR6][R2.64+-0x400] ;  /* 0xfffc0006020a7981 */ /* 0x000ea2000c1e9900 */
[----:B------:R-:W-:-:S03]  /*1980*/  VIADD R15, R11, 0x400 ;  /* 0x000004000b0f7836 */ /* 0x000fc60000000000 */
[----:B------:R-:W3:Y:S04]  /*1990*/  LDG.E.CONSTANT R13, desc[UR6][R2.64] ;  /* 0x00000006020d7981 */ /* 0x000ee8000c1e9900 */
[----:B------:R-:W4:Y:S04]  /*19a0*/  LDG.E.CONSTANT R17, desc[UR6][R2.64+0xc00] ;  /* 0x000c000602117981 */ /* 0x000f28000c1e9900 */
[----:B------:R-:W5:Y:S04]  /*19b0*/  LDG.E.CONSTANT R19, desc[UR6][R2.64+0x1000] ;  /* 0x0010000602137981 */ /* 0x000f68000c1e9900 */
[----:B------:R1:W5:Y:S01]  /*19c0*/  LDG.E.CONSTANT R23, desc[UR6][R2.64+0x1400] ;  /* 0x0014000602177981 */ /* 0x000362000c1e9900 */
[----:B0-----:R-:W-:-:S06]  /*19d0*/  IMAD.WIDE.U32 R4, R11, 0x4, R6 ;  /* 0x000000040b047825 */ /* 0x001fcc00078e0006 */
[----:B------:R-:W2:Y:S01]  /*19e0*/  LDG.E.CONSTANT R4, desc[UR6][R4.64] ;  /* 0x0000000604047981 */ /* 0x000ea2000c1e9900 */
[----:B------:R-:W-:-:S03]  /*19f0*/  IMAD.WIDE.U32 R6, R15, 0x4, R6 ;  /* 0x000000040f067825 */ /* 0x000fc600078e0006 */
[----:B------:R-:W4:Y:S04]  /*1a00*/  LDG.E.CONSTANT R15, desc[UR6][R2.64+0x400] ;  /* 0x00040006020f7981 */ /* 0x000f28000c1e9900 */
[----:B------:R-:W5:Y:S01]  /*1a10*/  LDG.E.CONSTANT R7, desc[UR6][R6.64] ;  /* 0x0000000606077981 */ /* 0x000f62000c1e9900 */
[----:B------:R-:W-:Y:S02]  /*1a20*/  PLOP3.LUT P0, PT, PT, PT, PT, 0x8, 0x80 ;  /* 0x000000000080781c */ /* 0x000fe40003f0e170 */
[----:B------:R-:W-:Y:S02]  /*1a30*/  IADD3 R8, PT, PT, R8, 0x800, RZ ;  /* 0x0000080008087810 */ /* 0x000fe40007ffe0ff */
[----:B------:R-:W-:Y:S01]  /*1a40*/  IADD3 R11, PT, PT, R11, 0x800, RZ ;  /* 0x000008000b0b7810 */ /* 0x000fe20007ffe0ff */
[----:B--2---:R-:W-:-:S04]  /*1a50*/  FADD R21, R21, R4 ;  /* 0x0000000415157221 */ /* 0x004fc80000000000 */
[----:B------:R-:W-:-:S04]  /*1a60*/  FADD R10, R21, R10 ;  /* 0x0000000a150a7221 */ /* 0x000fc80000000000 */
[----:B---3--:R-:W-:-:S04]  /*1a70*/  FADD R10, R10, R13 ;  /* 0x0000000d0a0a7221 */ /* 0x008fc80000000000 */
[----:B----4-:R-:W-:-:S04]  /*1a80*/  FADD R10, R10, R15 ;  /* 0x0000000f0a0a7221 */ /* 0x010fc80000000000 */
[----:B-----5:R-:W-:Y:S01]  /*1a90*/  FADD R10, R10, R7 ;  /* 0x000000070a0a7221 */ /* 0x020fe20000000000 */
[----:B------:R-:W-:-:S03]  /*1aa0*/  IADD3 R4, P1, PT, R2, 0x2000, RZ ;  /* 0x0000200002047810 */ /* 0x000fc60007f3e0ff */
[----:B------:R-:W-:Y:S01]  /*1ab0*/  FADD R10, R10, R17 ;  /* 0x000000110a0a7221 */ /* 0x000fe20000000000 */
[----:B------:R-:W-:-:S03]  /*1ac0*/  IADD3.X R5, PT, PT, RZ, R3, RZ, P1, !PT ;  /* 0x00000003ff057210 */ /* 0x000fc60000ffe4ff */
[----:B------:R-:W-:Y:S01]  /*1ad0*/  FADD R10, R10, R19 ;  /* 0x000000130a0a7221 */ /* 0x000fe20000000000 */
[----:B-1----:R-:W-:Y:S02]  /*1ae0*/  MOV R2, R4 ;  /* 0x0000000400027202 */ /* 0x002fe40000000f00 */
[----:B------:R-:W-:Y:S01]  /*1af0*/  MOV R3, R5 ;  /* 0x0000000500037202 */ /* 0x000fe20000000f00 */
[----:B------:R-:W-:-:S07]  /*1b00*/  FADD R21, R10, R23 ;  /* 0x000000170a157221 */ /* 0x000fce0000000000 */
.L_x_29:
[----:B------:R-:W-:Y:S05]  /*1b10*/  BSYNC.RECONVERGENT B2 ;  /* 0x0000000000027941 */ /* 0x000fea0003800200 */
.L_x_28:
[----:B------:R-:W-:-:S13]  /*1b20*/  ISETP.LT.OR P0, PT, R8, R9, P0 ;  /* 0x000000090800720c */ /* 0x000fda0000701670 */
[----:B------:R-:W-:Y:S05]  /*1b30*/  @!P0 BRA `(.L_x_21) ;  /* 0x0000000000288947 */ /* 0x000fea0003800000 */
[----:B------:R-:W0:Y:S01]  /*1b40*/  LDC.64 R4, c[0x0][0x380] ;  /* 0x0000e000ff047b82 */ /* 0x000e220000000a00 */
[----:B------:R-:W2:Y:S04]  /*1b50*/  LDG.E.CONSTANT R6, desc[UR6][R2.64+-0x400] ;  /* 0xfffc000602067981 */ /* 0x000ea8000c1e9900 */
[----:B------:R-:W3:Y:S04]  /*1b60*/  LDG.E.CONSTANT R7, desc[UR6][R2.64] ;  /* 0x0000000602077981 */ /* 0x000ee8000c1e9900 */
[----:B------:R-:W4:Y:S01]  /*1b70*/  LDG.E.CONSTANT R9, desc[UR6][R2.64+0x400] ;  /* 0x0004000602097981 */ /* 0x000f22000c1e9900 */
[----:B0-----:R-:W-:-:S06]  /*1b80*/  IMAD.WIDE.U32 R4, R11, 0x4, R4 ;  /* 0x000000040b047825 */ /* 0x001fcc00078e0004 */
[----:B------:R-:W5:Y:S02]  /*1b90*/  LDG.E.CONSTANT R4, desc[UR6][R4.64] ;  /* 0x0000000604047981 */ /* 0x000f64000c1e9900 */
[----:B-----5:R-:W-:-:S04]  /*1ba0*/  FADD R21, R21, R4 ;  /* 0x0000000415157221 */ /* 0x020fc80000000000 */
[----:B--2---:R-:W-:-:S04]  /*1bb0*/  FADD R6, R21, R6 ;  /* 0x0000000615067221 */ /* 0x004fc80000000000 */
[----:B---3--:R-:W-:-:S04]  /*1bc0*/  FADD R6, R6, R7 ;  /* 0x0000000706067221 */ /* 0x008fc80000000000 */
[----:B----4-:R-:W-:-:S07]  /*1bd0*/  FADD R21, R6, R9 ;  /* 0x0000000906157221 */ /* 0x010fce0000000000 */
.L_x_21:
[----:B------:R-:W-:Y:S05]  /*1be0*/  BSYNC.RECONVERGENT B1 ;  /* 0x0000000000017941 */ /* 0x000fea0003800200 */
.L_x_19:
[----:B------:R-:W0:Y:S01]  /*1bf0*/  S2R R6, SR_LANEID ;  /* 0x0000000000067919 */ /* 0x000e220000000000 */
[----:B------:R-:W1:Y:S01]  /*1c00*/  SHFL.DOWN PT, R2, R21, 0x1, 0x1f ;  /* 0x08201f0015027f89 */ /* 0x000e6200000e0000 */
[C---:B0-----:R-:W-:Y:S02]  /*1c10*/  ISETP.GT.AND P0, PT, R6.reuse, 0x1e, PT ;  /* 0x0000001e0600780c */ /* 0x041fe40003f04270 */
[----:B------:R-:W-:-:S11]  /*1c20*/  ISETP.NE.AND P1, PT, R6, RZ, PT ;  /* 0x000000ff0600720c */ /* 0x000fd60003f25270 */
[----:B-1----:R-:W-:Y:S01]  /*1c30*/  @!P0 FADD R21, R2, R21 ;  /* 0x0000001502158221 */ /* 0x002fe20000000000 */
[----:B------:R-:W-:Y:S01]  /*1c40*/  ISETP.GT.AND P0, PT, R6, 0x1d, PT ;  /* 0x0000001d0600780c */ /* 0x000fe20003f04270 */
[----:B------:R-:W0:Y:S01]  /*1c50*/  @!P1 S2R R5, SR_CgaCtaId ;  /* 0x0000000000059919 */ /* 0x000e220000008800 */
[----:B------:R-:W-:Y:S02]  /*1c60*/  @!P1 MOV R4, 0x400 ;  /* 0x0000040000049802 */ /* 0x000fe40000000f00 */
[----:B------:R-:W-:Y:S01]  /*1c70*/  @!P1 SHF.R.U32.HI R3, RZ, 0x3, R0 ;  /* 0x00000003ff039819 */ /* 0x000fe20000011600 */
[----:B------:R-:W1:Y:S03]  /*1c80*/  SHFL.DOWN PT, R2, R21, 0x2, 0x1f ;  /* 0x08401f0015027f89 */ /* 0x000e6600000e0000 */
[----:B------:R-:W-:-:S05]  /*1c90*/  @!P1 LOP3.LUT R3, R3, 0x7c, RZ, 0xc0, !PT ;  /* 0x0000007c03039812 */ /* 0x000fca00078ec0ff */
[----:B-1----:R-:W-:Y:S01]  /*1ca0*/  @!P0 FADD R21, R21, R2 ;  /* 0x0000000215158221 */ /* 0x002fe20000000000 */
[----:B------:R-:W-:Y:S02]  /*1cb0*/  ISETP.GT.AND P0, PT, R6, 0x1b, PT ;  /* 0x0000001b0600780c */ /* 0x000fe40003f04270 */
[----:B0-----:R-:W-:Y:S02]  /*1cc0*/  @!P1 LEA R4, R5, R4, 0x18 ;  /* 0x0000000405049211 */ /* 0x001fe400078ec0ff */
[----:B------:R-:W0:Y:S02]  /*1cd0*/  SHFL.DOWN PT, R2, R21, 0x4, 0x1f ;  /* 0x08801f0015027f89 */ /* 0x000e2400000e0000 */
[----:B------:R-:W-:-:S07]  /*1ce0*/  @!P1 IADD3 R3, PT, PT, R3, R4, RZ ;  /* 0x0000000403039210 */ /* 0x000fce0007ffe0ff */
        /* <DEDUP_REMOVED lines=12> */
[----:B------:R-:W0:Y:S01]  /*1db0*/  S2UR UR5, SR_CgaCtaId ;  /* 0x00000000000579c3 */ /* 0x000e220000008800 */
[----:B------:R-:W-:Y:S02]  /*1dc0*/  UMOV UR4, 0x400 ;  /* 0x0000040000047882 */ /* 0x000fe40000000000 */
[----:B0-----:R-:W-:-:S09]  /*1dd0*/  ULEA UR4, UR5, UR4, 0x18 ;  /* 0x0000000405047291 */ /* 0x001fd2000f8ec0ff */
[----:B---3--:R-:W0:Y:S04]  /*1de0*/  LDS R3, [UR4+0xc] ;  /* 0x00000c04ff037984 */ /* 0x008e280008000800 */
        /* <DEDUP_REMOVED lines=10> */
.L_x_2:
        /* <DEDUP_REMOVED lines=12> */
.L_x_32:
[----:B------:R-:W-:Y:S05]  /*1f50*/  BSYNC.RECONVERGENT B1 ;  /* 0x0000000000017941 */ /* 0x000fea0003800200 */
.L_x_31:
[----:B------:R-:W-:Y:S01]  /*1f60*/  ISETP.GE.AND P0, PT, R11, R20, PT ;  /* 0x000000140b00720c */ /* 0x000fe20003f06270 */
[----:B------:R-:W-:-:S12]  /*1f70*/  BSSY.RECONVERGENT B1, `(.L_x_33) ;  /* 0x0000074000017945 */ /* 0x000fd80003800200 */
[----:B------:R-:W-:Y:S05]  /*1f80*/  @P0 BRA `(.L_x_34) ;  /* 0x0000000400c80947 */ /* 0x000fea0003800000 */
[----:B0-----:R-:W-:Y:S01]  /*1f90*/  LOP3.LUT R3, RZ, R11, RZ, 0x33, !PT ;  /* 0x0000000bff037212 */ /* 0x001fe200078e33ff */
[----:B------:R-:W-:Y:S04]  /*1fa0*/  BSSY.RECONVERGENT B2, `(.L_x_35) ;  /* 0x0000015000027945 */ /* 0x000fe80003800200 */
[----:B------:R-:W-:-:S05]  /*1fb0*/  IMAD.IADD R4, R3, 0x1, R20 ;  /* 0x0000000103047824 */ /* 0x000fca00078e0214 */
        /* <DEDUP_REMOVED lines=10> */
.L_x_37:
[----:B------:R-:W-:-:S06]  /*2060*/  MOV R3, R5 ;  /* 0x0000000500037202 */ /* 0x000fcc0000000f00 */
[----:B------:R0:W2:Y:S01]  /*2070*/  LDG.E.CONSTANT R3, desc[UR6][R2.64] ;  /* 0x0000000602037981 */ /* 0x0000a2000c1e9900 */
[----:B------:R-:W-:Y:S02]  /*2080*/  IADD3 R4, PT, PT, R4, 0x1, RZ ;  /* 0x0000000104047810 */ /* 0x000fe40007ffe0ff */
[----:B------:R-:W-:Y:S02]  /*2090*/  IADD3 R11, PT, PT, R11, 0x100, RZ ;  /* 0x000001000b0b7810 */ /* 0x000fe40007ffe0ff */
[----:B------:R-:W-:Y:S02]  /*20a0*/  ISETP.NE.AND P0, PT, R4, RZ, PT ;  /* 0x000000ff0400720c */ /* 0x000fe40003f05270 */
[----:B0-----:R-:W-:-:S04]  /*20b0*/  IADD3 R2, P2, PT, R2, 0x400, RZ ;  /* 0x0000040002027810 */ /* 0x001fc80007f5e0ff */
[----:B------:R-:W-:Y:S01]  /*20c0*/  IADD3.X R5, PT, PT, RZ, R5, RZ, P2, !PT ;  /* 0x00000005ff057210 */ /* 0x000fe200017fe4ff */
[----:B--2--5:R-:W-:-:S06]  /*20d0*/  FADD R0, R3, R0 ;  /* 0x0000000003007221 */ /* 0x024fcc0000000000 */
[----:B------:R-:W-:Y:S05]  /*20e0*/  @P0 BRA `(.L_x_37) ;  /* 0xfffffffc00dc0947 */ /* 0x000fea000383ffff */
.L_x_36:
[----:B------:R-:W-:Y:S05]  /*20f0*/  BSYNC.RECONVERGENT B2 ;  /* 0x0000000000027941 */ /* 0x000fea0003800200 */
.L_x_35:
        /* <DEDUP_REMOVED lines=8> */
.L_x_40:
        /* <DEDUP_REMOVED lines=9> */
[----:B------:R-:W-:-:S03]  /*2210*/  VIADD R3, R11, 0x800 ;  /* 0x000008000b037836 */ /* 0x000fc60000000000 */
[----:B------:R-:W4:Y:S01]  /*2220*/  LDG.E.CONSTANT R15, desc[UR6][R4.64+0x400] ;  /* 0x00040006040f7981 */ /* 0x000f22000c1e9900 */
        /* <DEDUP_REMOVED lines=32> */
.L_x_39:
[----:B------:R-:W-:Y:S05]  /*2430*/  BSYNC.RECONVERGENT B2 ;  /* 0x0000000000027941 */ /* 0x000fea0003800200 */
.L_x_38:
[----:B------:R-:W-:Y:S01]  /*2440*/  IADD3 R2, PT, PT, -R11, R20, RZ ;  /* 0x000000140b027210 */ /* 0x000fe20007ffe1ff */
[----:B------:R-:W-:Y:S03]  /*2450*/  BSSY.RECONVERGENT B2, `(.L_x_41) ;  /* 0x0000019000027945 */ /* 0x000fe60003800200 */
[----:B------:R-:W-:-:S13]  /*2460*/  ISETP.GT.AND P1, PT, R2, 0x400, PT ;  /* 0x000004000200780c */ /* 0x000fda0003f24270 */
[----:B------:R-:W-:Y:S05]  /*2470*/  @!P1 BRA `(.L_x_42) ;  /* 0x0000000000589947 */ /* 0x000fea0003800000 */
        /* <DEDUP_REMOVED lines=22> */
.L_x_42:
[----:B------:R-:W-:Y:S05]  /*25e0*/  BSYNC.RECONVERGENT B2 ;  /* 0x0000000000027941 */ /* 0x000fea0003800200 */
.L_x_41:
        /* <DEDUP_REMOVED lines=12> */
.L_x_34:
[----:B------:R-:W-:Y:S05]  /*26b0*/  BSYNC.RECONVERGENT B1 ;  /* 0x0000000000017941 */ /* 0x000fea0003800200 */
.L_x_33:
        /* <DEDUP_REMOVED lines=35> */
[----:B--2---:R-:W0:Y:S04]  /*28f0*/  LDS R3, [UR4+0xc] ;  /* 0x00000c04ff037984 */ /* 0x004e280008000800 */
        /* <DEDUP_REMOVED lines=10> */
.L_x_43:
[----:B0-----:R-:W0:Y:S01]  /*29a0*/  S2R R2, SR_LANEID ;  /* 0x0000000000027919 */ /* 0x001e220000000000 */
[----:B------:R-:W-:-:S04]  /*29b0*/  LOP3.LUT R0, R9, 0x3e0, RZ, 0xc0, !PT ;  /* 0x000003e009007812 */ /* 0x000fc800078ec0ff */
[----:B------:R-:W-:Y:S02]  /*29c0*/  IADD3 R3, PT, PT, R0, 0x20, RZ ;  /* 0x0000002000037810 */ /* 0x000fe40007ffe0ff */
[----:B------:R-:W-:Y:S02]  /*29d0*/  LOP3.LUT R7, RZ, R0, RZ, 0x33, !PT ;  /* 0x00000000ff077212 */ /* 0x000fe400078e33ff */
[-C--:B------:R-:W-:Y:S02]  /*29e0*/  ISETP.GT.AND P0, PT, R3, R20.reuse, PT ;  /* 0x000000140300720c */ /* 0x080fe40003f04270 */
[----:B------:R-:W-:-:S04]  /*29f0*/  IADD3 R7, PT, PT, R7, R20, RZ ;  /* 0x0000001407077210 */ /* 0x000fc80007ffe0ff */
[----:B------:R-:W-:-:S05]  /*2a00*/  SEL R4, R7, 0x1f, P0 ;  /* 0x0000001f07047807 */ /* 0x000fca0000000000 */
[----:B------:R-:W1:Y:S01]  /*2a10*/  SHFL.DOWN PT, R0, R5, 0x1, R4 ;  /* 0x0820000005007989 */ /* 0x000e6200000e0004 */
[C---:B0-----:R-:W-:Y:S01]  /*2a20*/  ISETP.GE.AND P0, PT, R2.reuse, R4, PT ;  /* 0x000000040200720c */ /* 0x041fe20003f06270 */
[C---:B------:R-:W-:Y:S01]  /*2a30*/  VIADD R3, R2.reuse, 0x2 ;  /* 0x0000000202037836 */ /* 0x040fe20000000000 */
[----:B------:R-:W-:-:S11]  /*2a40*/  ISETP.NE.AND P1, PT, R2, RZ, PT ;  /* 0x000000ff0200720c */ /* 0x000fd60003f25270 */
[----:B-1----:R-:W-:Y:S01]  /*2a50*/  @!P0 FADD R5, R0, R5 ;  /* 0x0000000500058221 */ /* 0x002fe20000000000 */
[-C--:B------:R-:W-:Y:S01]  /*2a60*/  ISETP.GT.AND P0, PT, R3, R4.reuse, PT ;  /* 0x000000040300720c */ /* 0x080fe20003f04270 */
[----:B------:R-:W0:Y:S01]  /*2a70*/  @!P1 S2R R6, SR_CgaCtaId ;  /* 0x0000000000069919 */ /* 0x000e220000008800 */
[----:B------:R-:W-:Y:S02]  /*2a80*/  IADD3 R3, PT, PT, R2, 0x4, RZ ;  /* 0x0000000402037810 */ /* 0x000fe40007ffe0ff */
[----:B------:R-:W1:Y:S09]  /*2a90*/  SHFL.DOWN PT, R0, R5, 0x2, R4 ;  /* 0x0840000005007989 */ /* 0x000e7200000e0004 */
[----:B-1----:R-:W-:Y:S01]  /*2aa0*/  @!P0 FADD R5, R5, R0 ;  /* 0x0000000005058221 */ /* 0x002fe20000000000 */
[----:B------:R-:W-:-:S02]  /*2ab0*/  ISETP.GT.AND P0, PT, R3, R4, PT ;  /* 0x000000040300720c */ /* 0x000fc40003f04270 */
[----:B------:R-:W-:Y:S02]  /*2ac0*/  IADD3 R3, PT, PT, R2, 0x8, RZ ;  /* 0x0000000802037810 */ /* 0x000fe40007ffe0ff */
[----:B------:R-:W1:Y:S09]  /*2ad0*/  SHFL.DOWN PT, R0, R5, 0x4, R4 ;  /* 0x0880000005007989 */ /* 0x000e7200000e0004 */
[----:B-1----:R-:W-:Y:S01]  /*2ae0*/  @!P0 FADD R5, R5, R0 ;  /* 0x0000000005058221 */ /* 0x002fe20000000000 */
[----:B------:R-:W-:-:S02]  /*2af0*/  ISETP.GT.AND P0, PT, R3, R4, PT ;  /* 0x000000040300720c */ /* 0x000fc40003f04270 */
[----:B------:R-:W-:Y:S02]  /*2b00*/  IADD3 R3, PT, PT, R2, 0x10, RZ ;  /* 0x0000001002037810 */ /* 0x000fe40007ffe0ff */
[----:B------:R-:W1:Y:S01]  /*2b10*/  SHFL.DOWN PT, R0, R5, 0x8, R4 ;  /* 0x0900000005007989 */ /* 0x000e6200000e0004 */
[----:B------:R-:W-:-:S04]  /*2b20*/  @!P1 SHF.R.U32.HI R2, RZ, 0x3, R9 ;  /* 0x00000003ff029819 */ /* 0x000fc80000011609 */
[----:B------:R-:W-:-:S04]  /*2b30*/  @!P1 LOP3.LUT R2, R2, 0x7c, RZ, 0xc0, !PT ;  /* 0x0000007c02029812 */ /* 0x000fc800078ec0ff */
[----:B-1----:R-:W-:Y:S01]  /*2b40*/  @!P0 FADD R5, R5, R0 ;  /* 0x0000000005058221 */ /* 0x002fe20000000000 */
[----:B------:R-:W-:Y:S02]  /*2b50*/  ISETP.GT.AND P0, PT, R3, R4, PT ;  /* 0x000000040300720c */ /* 0x000fe40003f04270 */
[----:B------:R-:W-:Y:S02]  /*2b60*/  @!P1 MOV R3, 0x400 ;  /* 0x0000040000039802 */ /* 0x000fe40000000f00 */
[----:B------:R-:W1:Y:S02]  /*2b70*/  SHFL.DOWN PT, R0, R5, 0x10, R4 ;  /* 0x0a00000005007989 */ /* 0x000e6400000e0004 */
[----:B0-----:R-:W-:-:S04]  /*2b80*/  @!P1 LEA R3, R6, R3, 0x18 ;  /* 0x0000000306039211 */ /* 0x001fc800078ec0ff */
[----:B------:R-:W-:-:S03]  /*2b90*/  @!P1 IADD3 R3, PT, PT, R2, R3, RZ ;  /* 0x0000000302039210 */ /* 0x000fc60007ffe0ff */
[----:B-1----:R-:W-:Y:S01]  /*2ba0*/  @!P0 FADD R5, R5, R0 ;  /* 0x0000000005058221 */ /* 0x002fe20000000000 */
        /* <DEDUP_REMOVED lines=12> */
[----:B-1----:R-:W0:Y:S04]  /*2c70*/  LDS R3, [UR4+0xc] ;  /* 0x00000c04ff037984 */ /* 0x002e280008000800 */
        /* <DEDUP_REMOVED lines=13> */
.L_x_30:
[----:B------:R-:W0:Y:S01]  /*2d50*/  S2R R8, SR_TID.X ;  /* 0x0000000000087919 */ /* 0x000e220000002100 */
[----:B------:R-:W0:Y:S02]  /*2d60*/  LDC.64 R2, c[0x0][0x380] ;  /* 0x0000e000ff027b82 */ /* 0x000e240000000a00 */
[----:B0-----:R-:W-:-:S05]  /*2d70*/  IMAD.WIDE.U32 R2, R8, 0x4, R2 ;  /* 0x0000000408027825 */ /* 0x001fca00078e0002 */
[----:B------:R-:W2:Y:S04]  /*2d80*/  LDG.E.CONSTANT R19, desc[UR6][R2.64] ;  /* 0x0000000602137981 */ /* 0x000ea8000c1e9900 */
[----:B------:R-:W2:Y:S04]  /*2d90*/  LDG.E.CONSTANT R0, desc[UR6][R2.64+0x400] ;  /* 0x0004000602007981 */ /* 0x000ea8000c1e9900 */
[----:B------:R-:W3:Y:S04]  /*2da0*/  LDG.E.CONSTANT R4, desc[UR6][R2.64+0x800] ;  /* 0x0008000602047981 */ /* 0x000ee8000c1e9900 */
[----:B------:R-:W3:Y:S04]  /*2db0*/  LDG.E.CONSTANT R5, desc[UR6][R2.64+0xc00] ;  /* 0x000c000602057981 */ /* 0x000ee8000c1e9900 */
[----:B------:R-:W4:Y:S04]  /*2dc0*/  LDG.E.CONSTANT R6, desc[UR6][R2.64+0x1000] ;  /* 0x0010000602067981 */ /* 0x000f28000c1e9900 */
[----:B------:R-:W4:Y:S04]  /*2dd0*/  LDG.E.CONSTANT R7, desc[UR6][R2.64+0x1400] ;  /* 0x0014000602077981 */ /* 0x000f28000c1e9900 */
[----:B------:R-:W5:Y:S04]  /*2de0*/  LDG.E.CONSTANT R9, desc[UR6][R2.64+0x1800] ;  /* 0x0018000602097981 */ /* 0x000f68000c1e9900 */
        /* <DEDUP_REMOVED lines=8> */
[----:B------:R-:W5:Y:S01]  /*2e70*/  LDG.E.CONSTANT R18, desc[UR6][R2.64+0x3c00] ;  /* 0x003c000602127981 */ /* 0x000f62000c1e9900 */
[----:B------:R-:W-:Y:S01]  /*2e80*/  ISETP.GE.U32.AND P0, PT, R20, 0x2000, PT ;  /* 0x000020001400780c */ /* 0x000fe20003f06070 */
[----:B--2---:R-:W-:Y:S01]  /*2e90*/  FADD R0, R19, R0 ;  /* 0x0000000013007221 */ /* 0x004fe20000000000 */
[----:B---3--:R-:W-:-:S04]  /*2ea0*/  FADD R5, R4, R5 ;  /* 0x0000000504057221 */ /* 0x008fc80000000000 */
[----:B------:R-:W-:Y:S01]  /*2eb0*/  FADD R0, R0, R5 ;  /* 0x0000000500007221 */ /* 0x000fe20000000000 */
[----:B----4-:R-:W-:Y:S01]  /*2ec0*/  FADD R6, R6, R7 ;  /* 0x0000000706067221 */ /* 0x010fe20000000000 */
[----:B-----5:R-:W-:-:S04]  /*2ed0*/  FADD R9, R9, R10 ;  /* 0x0000000a09097221 */ /* 0x020fc80000000000 */
[----:B------:R-:W-:Y:S01]  /*2ee0*/  FADD R9, R6, R9 ;  /* 0x0000000906097221 */ /* 0x000fe20000000000 */
[----:B------:R-:W-:-:S03]  /*2ef0*/  FADD R11, R11, R12 ;  /* 0x0000000c0b0b7221 */ /* 0x000fc60000000000 */
[----:B------:R-:W-:Y:S01]  /*2f00*/  FADD R0, R0, R9 ;  /* 0x0000000900007221 */ /* 0x000fe20000000000 */
[----:B------:R-:W-:-:S04]  /*2f10*/  FADD R14, R13, R14 ;  /* 0x0000000e0d0e7221 */ /* 0x000fc80000000000 */
[----:B------:R-:W-:Y:S01]  /*2f20*/  FADD R11, R11, R14 ;  /* 0x0000000e0b0b7221 */ /* 0x000fe20000000000 */
[----:B------:R-:W-:Y:S01]  /*2f30*/  FADD R15, R15, R16 ;  /* 0x000000100f0f7221 */ /* 0x000fe20000000000 */
[----:B------:R-:W-:-:S04]  /*2f40*/  FADD R18, R17, R18 ;  /* 0x0000001211127221 */ /* 0x000fc80000000000 */
[----:B------:R-:W-:-:S04]  /*2f50*/  FADD R18, R15, R18 ;  /* 0x000000120f127221 */ /* 0x000fc80000000000 */
[----:B------:R-:W-:Y:S01]  /*2f60*/  FADD R5, R11, R18 ;  /* 0x000000120b057221 */ /* 0x000fe20000000000 */
[----:B------:R-:W-:-:S03]  /*2f70*/  HFMA2 R11, -RZ, RZ, 0, 0.00048828125 ;  /* 0x00001000ff0b7431 */ /* 0x000fc600000001ff */
[----:B------:R-:W-:Y:S01]  /*2f80*/  FADD R0, R0, R5 ;  /* 0x0000000500007221 */ /* 0x000fe20000000000 */
[----:B------:R-:W-:Y:S06]  /*2f90*/  @!P0 BRA `(.L_x_44) ;  /* 0x0000000000ac8947 */ /* 0x000fec0003800000 */
[----:B------:R-:W0:Y:S01]  /*2fa0*/  LDC R7, c[0x0][0x390] ;  /* 0x0000e400ff077b82 */ /* 0x000e220000000800 */
[----:B------:R-:W-:Y:S02]  /*2fb0*/  IADD3 R6, PT, PT, R20, -0x1000, RZ ;  /* 0xfffff00014067810 */ /* 0x000fe40007ffe0ff */
[----:B------:R-:W-:-:S07]  /*2fc0*/  MOV R11, 0x1000 ;  /* 0x00001000000b7802 */ /* 0x000fce0000000f00 */
.L_x_46:
[----:B------:R-:W-:-:S05]  /*2fd0*/  IMAD.WIDE R4, R11, 0x4, R2 ;  /* 0x000000040b047825 */ /* 0x000fca00078e0202 */
[----:B------:R-:W2:Y:S04]  /*2fe0*/  LDG.E.CONSTANT R20, desc[UR6][R4.64+0x400] ;  /* 0x0004000604147981 */ /* 0x000ea8000c1e9900 */
[----:B------:R-:W2:Y:S04]  /*2ff0*/  LDG.E.CONSTANT R21, desc[UR6][R4.64+0x800] ;  /* 0x0008000604157981 */ /* 0x000ea8000c1e9900 */
        /* <DEDUP_REMOVED lines=13> */
[----:B------:R1:W5:Y:S01]  /*30d0*/  LDG.E.CONSTANT R18, desc[UR6][R4.64+0x3c00] ;  /* 0x003c000604127981 */ /* 0x000362000c1e9900 */
[----:B--2---:R-:W-:Y:S01]  /*30e0*/  FADD R21, R20, R21 ;  /* 0x0000001514157221 */ /* 0x004fe20000000000 */
[----:B0-----:R-:W-:-:S05]  /*30f0*/  MOV R20, R7 ;  /* 0x0000000700147202 */ /* 0x001fca0000000f00 */
[----:B-1----:R-:W-:Y:S02]  /*3100*/  IMAD.IADD R4, R20, 0x1, -R11 ;  /* 0x0000000114047824 */ /* 0x002fe400078e0a0b */
[----:B---3--:R-:W-:-:S03]  /*3110*/  FADD R0, R19, R0 ;  /* 0x0000000013007221 */ /* 0x008fc60000000000 */
[----:B------:R-:W-:Y:S01]  /*3120*/  ISETP.GE.AND P0, PT, R4, 0x1000, PT ;  /* 0x000010000400780c */ /* 0x000fe20003f06270 */
[----:B----4-:R-:W-:Y:S01]  /*3130*/  FADD R22, R22, R23 ;  /* 0x0000001716167221 */ /* 0x010fe20000000000 */
[----:B------:R-:W-:Y:S01]  /*3140*/  FADD R0, R0, R21 ;  /* 0x0000001500007221 */ /* 0x000fe20000000000 */
[----:B-----5:R-:W-:-:S04]  /*3150*/  FADD R25, R24, R25 ;  /* 0x0000001918197221 */ /* 0x020fc80000000000 */
[----:B------:R-:W-:Y:S01]  /*3160*/  FADD R25, R22, R25 ;  /* 0x0000001916197221 */ /* 0x000fe20000000000 */
[----:B------:R-:W-:Y:S01]  /*3170*/  FADD R16, R16, R17 ;  /* 0x0000001110107221 */ /* 0x000fe20000000000 */
[----:B------:R-:W-:-:S04]  /*3180*/  FADD R15, R15, R10 ;  /* 0x0000000a0f0f7221 */ /* 0x000fc80000000000 */
[----:B------:R-:W-:Y:S01]  /*3190*/  FADD R15, R16, R15 ;  /* 0x0000000f100f7221 */ /* 0x000fe20000000000 */
[----:B------:R-:W-:Y:S01]  /*31a0*/  FADD R9, R14, R9 ;  /* 0x000000090e097221 */ /* 0x000fe20000000000 */
[----:B------:R-:W-:-:S04]  /*31b0*/  FADD R12, R13, R12 ;  /* 0x0000000c0d0c7221 */ /* 0x000fc80000000000 */
[----:B------:R-:W-:Y:S01]  /*31c0*/  FADD R12, R9, R12 ;  /* 0x0000000c090c7221 */ /* 0x000fe20000000000 */
[----:B------:R-:W-:-:S03]  /*31d0*/  FADD R0, R0, R25 ;  /* 0x0000001900007221 */ /* 0x000fc60000000000 */
[----:B------:R-:W-:-:S04]  /*31e0*/  FADD R15, R15, R12 ;  /* 0x0000000c0f0f7221 */ /* 0x000fc80000000000 */
[----:B------:R-:W-:-:S04]  /*31f0*/  FADD R15, R0, R15 ;  /* 0x0000000f000f7221 */ /* 0x000fc80000000000 */
[----:B------:R-:W-:Y:S01]  /*3200*/  FADD R0, R18, R15 ;  /* 0x0000000f12007221 */ /* 0x000fe20000000000 */
[----:B------:R-:W-:Y:S06]  /*3210*/  @!P0 BRA `(.L_x_45) ;  /* 0x0000000800308947 */ /* 0x000fec0003800000 */
[----:B------:R-:W-:-:S04]  /*3220*/  IADD3 R11, PT, PT, R11, 0x1000, RZ ;  /* 0x000010000b0b7810 */ /* 0x000fc80007ffe0ff */
[----:B------:R-:W-:-:S13]  /*3230*/  ISETP.GT.AND P0, PT, R11, R6, PT ;  /* 0x000000060b00720c */ /* 0x000fda0003f04270 */
[----:B------:R-:W-:Y:S05]  /*3240*/  @!P0 BRA `(.L_x_46) ;  /* 0xfffffffc00608947 */ /* 0x000fea000383ffff */
.L_x_44:
[----:B------:R-:W-:-:S13]  /*3250*/  ISETP.GE.AND P0, PT, R11, R20, PT ;  /* 0x000000140b00720c */ /* 0x000fda0003f06270 */
[----:B------:R-:W-:Y:S05]  /*3260*/  @P0 BRA `(.L_x_45) ;  /* 0x00000008001c0947 */ /* 0x000fea0003800000 */
[----:B------:R-:W-:Y:S01]  /*3270*/  IADD3 R9, PT, PT, -R11, R20, RZ ;  /* 0x000000140b097210 */ /* 0x000fe20007ffe1ff */
[----:B------:R-:W-:Y:S03]  /*3280*/  BSSY.RECONVERGENT B1, `(.L_x_45) ;  /* 0x0000085000017945 */ /* 0x000fe60003800200 */
        /* <DEDUP_REMOVED lines=16> */
.L_x_50:
        /* <DEDUP_REMOVED lines=8> */
.L_x_49:
[----:B------:R-:W-:Y:S05]  /*3410*/  BSYNC.RECONVERGENT B2 ;  /* 0x0000000000027941 */ /* 0x000fea0003800200 */
.L_x_48:
[----:B------:R-:W-:Y:S05]  /*3420*/  @!P1 BRA `(.L_x_47) ;  /* 0x0000000400a89947 */ /* 0x000fea0003800000 */
[----:B------:R-:W0:Y:S01]  /*3430*/  LDCU.64 UR4, c[0x0][0x380] ;  /* 0x00007000ff0477ac */ /* 0x000e220008000a00 */
[----:B------:R-:W-:Y:S01]  /*3440*/  IADD3 R5, PT, PT, R9, -R10, RZ ;  /* 0x8000000a09057210 */ /* 0x000fe20007ffe0ff */
[----:B------:R-:W-:Y:S01]  /*3450*/  BSSY.RECONVERGENT B2, `(.L_x_51) ;  /* 0x000003b000027945 */ /* 0x000fe20003800200 */
[CC--:B------:R-:W-:Y:S02]  /*3460*/  IADD3 R3, P0, PT, R10.reuse, R11.reuse, RZ ;  /* 0x0000000b0a037210 */ /* 0x0c0fe40007f1e0ff */
[----:B------:R-:W-:Y:S02]  /*3470*/  ISETP.GT.AND P1, PT, R5, 0xc00, PT ;  /* 0x00000c000500780c */ /* 0x000fe40003f24270 */
[----:B------:R-:W-:Y:S01]  /*3480*/  IADD3 R11, PT, PT, R10, R11, RZ ;  /* 0x0000000b0a0b7210 */ /* 0x000fe20007ffe0ff */
[----:B------:R-:W-:Y:S01]  /*3490*/  IMAD.X R4, RZ, RZ, RZ, P0 ;  /* 0x000000ffff047224 */ /* 0x000fe200000e06ff */
[----:B0-----:R-:W-:-:S04]  /*34a0*/  LEA R2, P0, R3, UR4, 0x2 ;  /* 0x0000000403027c11 */ /* 0x001fc8000f8010ff */
[----:B------:R-:W-:Y:S02]  /*34b0*/  LEA.HI.X R3, R3, UR5, R4, 0x2, P0 ;  /* 0x0000000503037c11 */ /* 0x000fe400080f1404 */
[----:B------:R-:W-:-:S04]  /*34c0*/  IADD3 R2, P0, PT, R2, 0x800, RZ ;  /* 0x0000080002027810 */ /* 0x000fc80007f1e0ff */
[----:B------:R-:W-:Y:S02]  /*34d0*/  IADD3.X R3, PT, PT, RZ, R3, RZ, P0, !PT ;  /* 0x00000003ff037210 */ /* 0x000fe400007fe4ff */
[----:B------:R-:W-:Y:S01]  /*34e0*/  PLOP3.LUT P0, PT, PT, PT, PT, 0x80, 0x8 ;  /* 0x000000000008781c */ /* 0x000fe20003f0f070 */
[----:B------:R-:W-:-:S12]  /*34f0*/  @!P1 BRA `(.L_x_52) ;  /* 0x0000000000c09947 */ /* 0x000fd80003800000 */
[----:B------:R-:W-:Y:S02]  /*3500*/  PLOP3.LUT P0, PT, PT, PT, PT, 0x8, 0x80 ;  /* 0x000000000080781c */ /* 0x000fe40003f0e170 */
[----:B------:R-:W-:-:S11]  /*3510*/  IADD3 R13, PT, PT, R9, -0xc00, RZ ;  /* 0xfffff400090d7810 */ /* 0x000fd60007ffe0ff */
.L_x_53:
[----:B------:R-:W0:Y:S01]  /*3520*/  LDC.64 R4, c[0x0][0x380] ;  /* 0x0000e000ff047b82 */ /* 0x000e220000000a00 */
[----:B------:R-:W2:Y:S01]  /*3530*/  LDG.E.CONSTANT R12, desc[UR6][R2.64+-0x400] ;  /* 0xfffc0006020c7981 */ /* 0x000ea2000c1e9900 */
[----:B------:R-:W-:-:S03]  /*3540*/  IADD3 R25, PT, PT, R11, 0x400, RZ ;  /* 0x000004000b197810 */ /* 0x000fc60007ffe0ff */
[----:B------:R-:W3:Y:S04]  /*3550*/  LDG.E.CONSTANT R20, desc[UR6][R2.64] ;  /* 0x0000000602147981 */ /* 0x000ee8000c1e9900 */
[----:B------:R-:W4:Y:S01]  /*3560*/  LDG.E.CONSTANT R19, desc[UR6][R2.64+0x400] ;  /* 0x0004000602137981 */ /* 0x000f22000c1e9900 */
[----:B------:R-:W-:-:S03]  /*3570*/  IADD3 R7, PT, PT, R11, 0x800, RZ ;  /* 0x000008000b077810 */ /* 0x000fc60007ffe0ff */
[----:B------:R-:W5:Y:S04]  /*3580*/  LDG.E.CONSTANT R17, desc[UR6][R2.64+0xc00] ;  /* 0x000c000602117981 */ /* 0x000f68000c1e9900 */
[----:B------:R-:W5:Y:S01]  /*3590*/  LDG.E.CONSTANT R16, desc[UR6][R2.64+0x1000] ;  /* 0x0010000602107981 */ /* 0x000f62000c1e9900 */
[----:B------:R-:W-:-:S03]  /*35a0*/  IADD3 R23, PT, PT, R11, 0xc00, RZ ;  /* 0x00000c000b177810 */ /* 0x000fc60007ffe0ff */
[----:B------:R-:W5:Y:S01]  /*35b0*/  LDG.E.CONSTANT R22, desc[UR6][R2.64+0x1c00] ;  /* 0x001c000602167981 */ /* 0x000f62000c1e9900 */
[----:B0-----:R-:W-:-:S03]  /*35c0*/  IMAD.WIDE.U32 R14, R11, 0x4, R4 ;  /* 0x000000040b0e7825 */ /* 0x001fc600078e0004 */
[----:B------:R-:W5:Y:S04]  /*35d0*/  LDG.E.CONSTANT R21, desc[UR6][R2.64+0x2000] ;  /* 0x0020000602157981 */ /* 0x000f68000c1e9900 */
[----:B------:R-:W5:Y:S04]  /*35e0*/  LDG.E.CONSTANT R26, desc[UR6][R2.64+0x3000] ;  /* 0x00300006021a7981 */ /* 0x000f68000c1e9900 */
[----:B------:R-:W2:Y:S01]  /*35f0*/  LDG.E.CONSTANT R15, desc[UR6][R14.64] ;  /* 0x000000060e0f7981 */ /* 0x000ea2000c1e9900 */
[----:B------:R-:W-:-:S05]  /*3600*/  IMAD.WIDE.U32 R24, R25, 0x4, R4 ;  /* 0x0000000419187825 */ /* 0x000fca00078e0004 */
[----:B------:R-:W5:Y:S01]  /*3610*/  LDG.E.CONSTANT R18, desc[UR6][R24.64] ;  /* 0x0000000618127981 */ /* 0x000f62000c1e9900 */
[----:B------:R-:W-:-:S03]  /*3620*/  IMAD.WIDE.U32 R6, R7, 0x4, R4 ;  /* 0x0000000407067825 */ /* 0x000fc600078e0004 */
        /* <DEDUP_REMOVED lines=8> */
[----:B------:R-:W-:Y:S01]  /*36b0*/  ISETP.GE.AND P1, PT, R10, R13, PT ;  /* 0x0000000d0a00720c */ /* 0x000fe20003f26270 */
[----:B------:R-:W-:Y:S01]  /*36c0*/  VIADD R11, R11, 0x1000 ;  /* 0x000010000b0b7836 */ /* 0x000fe20000000000 */
[----:B0-----:R-:W-:-:S04]  /*36d0*/  IADD3 R2, P2, PT, R2, 0x4000, RZ ;  /* 0x0000400002027810 */ /* 0x001fc80007f5e0ff */
        /* <DEDUP_REMOVED lines=18> */
.L_x_52:
[----:B------:R-:W-:Y:S05]  /*3800*/  BSYNC.RECONVERGENT B2 ;  /* 0x0000000000027941 */ /* 0x000fea0003800200 */
.L_x_51:
[----:B------:R-:W-:Y:S01]  /*3810*/  IADD3 R4, PT, PT, R9, -R10, RZ ;  /* 0x8000000a09047210 */ /* 0x000fe20007ffe0ff */
[----:B------:R-:W-:Y:S03]  /*3820*/  BSSY.RECONVERGENT B2, `(.L_x_54) ;  /* 0x000001e000027945 */ /* 0x000fe60003800200 */
[----:B------:R-:W-:-:S13]  /*3830*/  ISETP.GT.AND P1, PT, R4, 0x400, PT ;  /* 0x000004000400780c */ /* 0x000fda0003f24270 */
[----:B------:R-:W-:Y:S05]  /*3840*/  @!P1 BRA `(.L_x_55) ;  /* 0x00000000006c9947 */ /* 0x000fea0003800000 */
[----:B------:R-:W0:Y:S01]  /*3850*/  LDC.64 R6, c[0x0][0x380] ;  /* 0x0000e000ff067b82 */ /* 0x000e220000000a00 */
[----:B------:R-:W2:Y:S01]  /*3860*/  LDG.E.CONSTANT R13, desc[UR6][R2.64+-0x400] ;  /* 0xfffc0006020d7981 */ /* 0x000ea2000c1e9900 */
[----:B------:R-:W-:-:S03]  /*3870*/  IADD3 R17, PT, PT, R11, 0x400, RZ ;  /* 0x000004000b117810 */ /* 0x000fc60007ffe0ff */
[----:B------:R-:W3:Y:S04]  /*3880*/  LDG.E.CONSTANT R15, desc[UR6][R2.64] ;  /* 0x00000006020f7981 */ /* 0x000ee8000c1e9900 */
[----:B------:R-:W4:Y:S04]  /*3890*/  LDG.E.CONSTANT R19, desc[UR6][R2.64+0xc00] ;  /* 0x000c000602137981 */ /* 0x000f28000c1e9900 */
[----:B------:R-:W5:Y:S04]  /*38a0*/  LDG.E.CONSTANT R21, desc[UR6][R2.64+0x1000] ;  /* 0x0010000602157981 */ /* 0x000f68000c1e9900 */
[----:B------:R-:W5:Y:S01]  /*38b0*/  LDG.E.CONSTANT R23, desc[UR6][R2.64+0x1400] ;  /* 0x0014000602177981 */ /* 0x000f62000c1e9900 */
[----:B0-----:R-:W-:-:S06]  /*38c0*/  IMAD.WIDE.U32 R4, R11, 0x4, R6 ;  /* 0x000000040b047825 */ /* 0x001fcc00078e0006 */
[----:B------:R0:W2:Y:S01]  /*38d0*/  LDG.E.CONSTANT R5, desc[UR6][R4.64] ;  /* 0x0000000604057981 */ /* 0x0000a2000c1e9900 */
[----:B------:R-:W-:-:S03]  /*38e0*/  IMAD.WIDE.U32 R6, R17, 0x4, R6 ;  /* 0x0000000411067825 */ /* 0x000fc600078e0006 */
[----:B------:R1:W4:Y:S04]  /*38f0*/  LDG.E.CONSTANT R17, desc[UR6][R2.64+0x400] ;  /* 0x0004000602117981 */ /* 0x000328000c1e9900 */
[----:B------:R-:W5:Y:S01]  /*3900*/  LDG.E.CONSTANT R7, desc[UR6][R6.64] ;  /* 0x0000000606077981 */ /* 0x000f62000c1e9900 */
[----:B0-----:R-:W-:Y:S02]  /*3910*/  IADD3 R4, P1, PT, R2, 0x2000, RZ ;  /* 0x0000200002047810 */ /* 0x001fe40007f3e0ff */
[----:B------:R-:W-:Y:S02]  /*3920*/  PLOP3.LUT P0, PT, PT, PT, PT, 0x8, 0x80 ;  /* 0x000000000080781c */ /* 0x000fe40003f0e170 */
[----:B------:R-:W-:Y:S02]  /*3930*/  IADD3 R10, PT, PT, R10, 0x800, RZ ;  /* 0x000008000a0a7810 */ /* 0x000fe40007ffe0ff */
[----:B------:R-:W-:-:S02]  /*3940*/  IADD3 R11, PT, PT, R11, 0x800, RZ ;  /* 0x000008000b0b7810 */ /* 0x000fc40007ffe0ff */
[----:B-1----:R-:W-:Y:S01]  /*3950*/  MOV R2, R4 ;  /* 0x0000000400027202 */ /* 0x002fe20000000f00 */
[----:B--2---:R-:W-:-:S04]  /*3960*/  FADD R0, R0, R5 ;  /* 0x0000000500007221 */ /* 0x004fc80000000000 */
[----:B------:R-:W-:-:S04]  /*3970*/  FADD R0, R0, R13 ;  /* 0x0000000d00007221 */ /* 0x000fc80000000000 */
[----:B---3--:R-:W-:-:S04]  /*3980*/  FADD R0, R0, R15 ;  /* 0x0000000f00007221 */ /* 0x008fc80000000000 */
[----:B----4-:R-:W-:-:S04]  /*3990*/  FADD R0, R0, R17 ;  /* 0x0000001100007221 */ /* 0x010fc80000000000 */
[----:B-----5:R-:W-:-:S04]  /*39a0*/  FADD R0, R0, R7 ;  /* 0x0000000700007221 */ /* 0x020fc80000000000 */
[----:B------:R-:W-:Y:S01]  /*39b0*/  FADD R0, R0, R19 ;  /* 0x0000001300007221 */ /* 0x000fe20000000000 */
[----:B------:R-:W-:-:S03]  /*39c0*/  IADD3.X R5, PT, PT, RZ, R3, RZ, P1, !PT ;  /* 0x00000003ff057210 */ /* 0x000fc60000ffe4ff */
[----:B------:R-:W-:Y:S01]  /*39d0*/  FADD R0, R0, R21 ;  /* 0x0000001500007221 */ /* 0x000fe20000000000 */
[----:B------:R-:W-:-:S03]  /*39e0*/  MOV R3, R5 ;  /* 0x0000000500037202 */ /* 0x000fc60000000f00 */
[----:B------:R-:W-:-:S07]  /*39f0*/  FADD R0, R0, R23 ;  /* 0x0000001700007221 */ /* 0x000fce0000000000 */
.L_x_55:
[----:B------:R-:W-:Y:S05]  /*3a00*/  BSYNC.RECONVERGENT B2 ;  /* 0x0000000000027941 */ /* 0x000fea0003800200 */
.L_x_54:
[----:B------:R-:W-:-:S13]  /*3a10*/  ISETP.LT.OR P0, PT, R10, R9, P0 ;  /* 0x000000090a00720c */ /* 0x000fda0000701670 */
[----:B------:R-:W-:Y:S05]  /*3a20*/  @!P0 BRA `(.L_x_47) ;  /* 0x0000000000288947 */ /* 0x000fea0003800000 */
[----:B------:R-:W0:Y:S01]  /*3a30*/  LDC.64 R4, c[0x0][0x380] ;  /* 0x0000e000ff047b82 */ /* 0x000e220000000a00 */
[----:B------:R-:W2:Y:S04]  /*3a40*/  LDG.E.CONSTANT R7, desc[UR6][R2.64+-0x400] ;  /* 0xfffc000602077981 */ /* 0x000ea8000c1e9900 */
[----:B------:R-:W3:Y:S01]  /*3a50*/  LDG.E.CONSTANT R9, desc[UR6][R2.64] ;  /* 0x0000000602097981 */ /* 0x000ee2000c1e9900 */
[----:B0-----:R-:W-:-:S03]  /*3a60*/  IMAD.WIDE.U32 R4, R11, 0x4, R4 ;  /* 0x000000040b047825 */ /* 0x001fc600078e0004 */
[----:B------:R-:W4:Y:S04]  /*3a70*/  LDG.E.CONSTANT R11, desc[UR6][R2.64+0x400] ;  /* 0x00040006020b7981 */ /* 0x000f28000c1e9900 */
[----:B------:R-:W5:Y:S02]  /*3a80*/  LDG.E.CONSTANT R5, desc[UR6][R4.64] ;  /* 0x0000000604057981 */ /* 0x000f64000c1e9900 */
[----:B-----5:R-:W-:-:S04]  /*3a90*/  FADD R0, R0, R5 ;  /* 0x0000000500007221 */ /* 0x020fc80000000000 */
[----:B--2---:R-:W-:-:S04]  /*3aa0*/  FADD R0, R0, R7 ;  /* 0x0000000700007221 */ /* 0x004fc80000000000 */
[----:B---3--:R-:W-:-:S04]  /*3ab0*/  FADD R0, R0, R9 ;  /* 0x0000000900007221 */ /* 0x008fc80000000000 */
[----:B----4-:R-:W-:-:S07]  /*3ac0*/  FADD R0, R0, R11 ;  /* 0x0000000b00007221 */ /* 0x010fce0000000000 */
.L_x_47:
[----:B------:R-:W-:Y:S05]  /*3ad0*/  BSYNC.RECONVERGENT B1 ;  /* 0x0000000000017941 */ /* 0x000fea0003800200 */
.L_x_45:
[----:B------:R-:W0:Y:S01]  /*3ae0*/  S2R R6, SR_LANEID ;  /* 0x0000000000067919 */ /* 0x000e220000000000 */
[----:B------:R-:W-:-:S05]  /*3af0*/  MOV R3, R0 ;  /* 0x0000000000037202 */ /* 0x000fca0000000f00 */
        /* <DEDUP_REMOVED lines=30> */
[----:B------:R-:W1:Y:S04]  /*3ce0*/  LDS R3, [UR4+0xc] ;  /* 0x00000c04ff037984 */ /* 0x000e680008000800 */
[----:B0-----:R-:W0:Y:S04]  /*3cf0*/  LDS.128 R4, [UR4+0x10] ;  /* 0x00001004ff047984 */ /* 0x001e280008000c00 */
[----:B------:R-:W2:Y:S01]  /*3d00*/  LDS.64 R8, [UR4+0x20] ;  /* 0x00002004ff087984 */ /* 0x000ea20008000a00 */
[----:B-1----:R-:W-:-:S04]  /*3d10*/  FADD R3, R0, R3 ;  /* 0x0000000300037221 */ /* 0x002fc80000000000 */
[----:B0-----:R-:W-:-:S04]  /*3d20*/  FADD R4, R3, R4 ;  /* 0x0000000403047221 */ /* 0x001fc80000000000 */
[----:B------:R-:W-:-:S04]  /*3d30*/  FADD R5, R4, R5 ;  /* 0x0000000504057221 */ /* 0x000fc80000000000 */
[----:B------:R-:W-:-:S04]  /*3d40*/  FADD R6, R5, R6 ;  /* 0x0000000605067221 */ /* 0x000fc80000000000 */
[----:B------:R-:W-:-:S04]  /*3d50*/  FADD R7, R6, R7 ;  /* 0x0000000706077221 */ /* 0x000fc80000000000 */
[----:B--2---:R-:W-:-:S04]  /*3d60*/  FADD R8, R7, R8 ;  /* 0x0000000807087221 */ /* 0x004fc80000000000 */
[----:B------:R-:W-:-:S07]  /*3d70*/  FADD R0, R8, R9 ;  /* 0x0000000908007221 */ /* 0x000fce0000000000 */
.L_x_17:
[----:B------:R-:W-:Y:S05]  /*3d80*/  BSYNC.RECONVERGENT B0 ;  /* 0x0000000000007941 */ /* 0x000fea0003800200 */
.L_x_1:
[----:B------:R-:W-:Y:S05]  /*3d90*/  @P0 EXIT ;  /* 0x000000000000094d */ /* 0x000fea0003800000 */
[----:B------:R-:W1:Y:S01]  /*3da0*/  LDCU.64 UR4, c[0x0][0x398] ;  /* 0x00007300ff0477ac */ /* 0x000e620008000a00 */
[----:B0-----:R-:W0:Y:S01]  /*3db0*/  LDC.64 R4, c[0x0][0x388] ;  /* 0x0000e200ff047b82 */ /* 0x001e220000000a00 */
[----:B-1234-:R-:W1:Y:S02]  /*3dc0*/  F2F.F32.F64 R3, UR4 ;  /* 0x0000000400037d10 */ /* 0x01ee640008301000 */
[----:B-1----:R-:W-:-:S06]  /*3dd0*/  FADD R3, R3, R0 ;  /* 0x0000000003037221 */ /* 0x002fcc0000000000 */
[----:B------:R-:W0:Y:S02]  /*3de0*/  F2F.F64.F32 R2, R3 ;  /* 0x0000000300027310 */ /* 0x000e240000201800 */
[----:B0-----:R-:W-:Y:S01]  /*3df0*/  STG.E.64 desc[UR6][R4.64], R2 ;  /* 0x0000000204007986 */ /* 0x001fe2000c101b06 */
[----:B------:R-:W-:Y:S05]  /*3e00*/  EXIT ;  /* 0x000000000000794d */ /* 0x000fea0003800000 */
.L_x_56:
[----:B------:R-:W-:-:S00]  /*3e10*/  BRA `(.L_x_56) ;  /* 0xfffffffc00fc7947 */ /* 0x000fc0000383ffff */
[----:B------:R-:W-:-:S00]  /*3e20*/  NOP ;  /* 0x0000000000007918 */ /* 0x000fc00000000000 */
        /* <DEDUP_REMOVED lines=13> */
.L_x_795:


//--------------------- .text._ZN3cub18CUB_300001_SM_10006detail6reduce18DeviceReduceKernelINS2_10policy_hubIfyN4cuda3std3__44plusIfEEE10Policy1000EN6thrust24THRUST_300001_SM_1000_NS6detail15normal_iteratorINSD_10device_ptrIdEEEEyS9_f3ExpEEvT0_PT3_T1_NS0_13GridEvenShareISN_EET2_T4_ --------------------------
	.section	.text._ZN3cub18CUB_300001_SM_10006detail6reduce18DeviceReduceKernelINS2_10policy_hubIfyN4cuda3std3__44plusIfEEE10Policy1000EN6thrust24THRUST_300001_SM_1000_NS6detail15normal_iteratorINSD_10device_ptrIdEEEEyS9_f3ExpEEvT0_PT3_T1_NS0_13GridEvenShareISN_EET2_T4_,"ax",@progbits
	.align	128
        .global         _ZN3cub18CUB_300001_SM_10006detail6reduce18DeviceReduceKernelINS2_10policy_hubIfyN4cuda3std3__44plusIfEEE10Policy1000EN6thrust24THRUST_300001_SM_1000_NS6detail15normal_iteratorINSD_10device_ptrIdEEEEyS9_f3ExpEEvT0_PT3_T1_NS0_13GridEvenShareISN_EET2_T4_
        .type           _ZN3cub18CUB_300001_SM_10006detail6reduce18DeviceReduceKernelINS2_10policy_hubIfyN4cuda3std3__44plusIfEEE10Policy1000EN6thrust24THRUST_300001_SM_1000_NS6detail15normal_iteratorINSD_10device_ptrIdEEEEyS9_f3ExpEEvT0_PT3_T1_NS0_13GridEvenShareISN_EET2_T4_,@function
        .size           _ZN3cub18CUB_300001_SM_10006detail6reduce18DeviceReduceKernelINS2_10policy_hubIfyN4cuda3std3__44plusIfEEE10Policy1000EN6thrust24THRUST_300001_SM_1000_NS6detail15normal_iteratorINSD_10device_ptrIdEEEEyS9_f3ExpEEvT0_PT3_T1_NS0_13GridEvenShareISN_EET2_T4_,(.L_x_796 - _ZN3cub18CUB_300001_SM_10006detail6reduce18DeviceReduceKernelINS2_10policy_hubIfyN4cuda3std3__44plusIfEEE10Policy1000EN6thrust24THRUST_300001_SM_1000_NS6detail15normal_iteratorINSD_10device_ptrIdEEEEyS9_f3ExpEEvT0_PT3_T1_NS0_13GridEvenShareISN_EET2_T4_)
        .other          _ZN3cub18CUB_300001_SM_10006detail6reduce18DeviceReduceKernelINS2_10policy_hubIfyN4cuda3std3__44plusIfEEE10Policy1000EN6thrust24THRUST_300001_SM_1000_NS6detail15normal_iteratorINSD_10device_ptrIdEEEEyS9_f3ExpEEvT0_PT3_T1_NS0_13GridEvenShareISN_EET2_T4_,@"STO_CUDA_ENTRY STV_DEFAULT"
_ZN3cub18CUB_300001_SM_10006detail6reduce18DeviceReduceKernelINS2_10policy_hubIfyN4cuda3std3__44plusIfEEE10Policy1000EN6thrust24THRUST_300001_SM_1000_NS6detail15normal_iteratorINSD_10device_ptrIdEEEEyS9_f3ExpEEvT0_PT3_T1_NS0_13GridEvenShareISN_EET2_T4_:
.text._ZN3cub18CUB_300001_SM_10006detail6reduce18DeviceReduceKernelINS2_10policy_hubIfyN4cuda3std3__44plusIfEEE10Policy1000EN6thrust24THRUST_300001_SM_1000_NS6detail15normal_iteratorINSD_10device_ptrIdEEEEyS9_f3ExpEEvT0_PT3_T1_NS0_13GridEvenShareISN_EET2_T4_:
[----:B------:R-:W-:Y:S08]  /*0000*/  LDC R1, c[0x0][0x37c] ;  /* 0x0000df00ff017b82 */ /* 0x000ff00000000800 */
[----:B------:R-:W0:Y:S01]  /*0010*/  S2UR UR18, SR_CTAID.X ;  /* 0x00000000001279c3 */ /* 0x000e220000002500 */
[----:B------:R-:W1:Y:S01]  /*0020*/  LDCU.64 UR6, c[0x0][0x3b8] ;  /* 0x00007700ff0677ac */ /* 0x000e620008000a00 */
[----:B------:R-:W-:Y:S01]  /*0030*/  BSSY.RECONVERGENT B0, `(.L_x_57) ;  /* 0x0000722000007945 */ /* 0x000fe20003800200 */
[----:B------:R-:W2:Y:S01]  /*0040*/  LDCU.64 UR16, c[0x0][0x358] ;  /* 0x00006b00ff1077ac */ /* 0x000ea20008000a00 */
[----:B0-----:R-:W-:-:S04]  /*0050*/  USHF.L.U32 UR4, UR18, 0xc, URZ ;  /* 0x0000000c12047899 */ /* 0x001fc800080006ff */
[----:B-1----:R-:W-:-:S04]  /*0060*/  UIADD3 UR5, UP0, UPT, -UR4, UR6, URZ ;  /* 0x0000000604057290 */ /* 0x002fc8000ff1e1ff */
[----:B------:R-:W-:Y:S02]  /*0070*/  UIADD3.X UR8, UPT, UPT, UR7, -0x1, URZ, UP0, !UPT ;  /* 0xffffffff07087890 */ /* 0x000fe400087fe4ff */
[----:B------:R-:W-:-:S04]  /*0080*/  UISETP.GT.U32.AND UP0, UPT, UR5, 0xfff, UPT ;  /* 0x00000fff0500788c */ /* 0x000fc8000bf04070 */
[----:B------:R-:W-:-:S09]  /*0090*/  UISETP.GT.U32.AND.EX UP0, UPT, UR8, URZ, UPT, UP0 ;  /* 0x000000ff0800728c */ /* 0x000fd2000bf04100 */
[----:B--2---:R-:W-:Y:S05]  /*00a0*/  BRA.U UP0, `(.L_x_58) ;  /* 0x0000001500e47547 */ /* 0x004fea000b800000 */
[----:B------:R-:W0:Y:S01]  /*00b0*/  S2R R0, SR_TID.X ;  /* 0x0000000000007919 */ /* 0x000e220000002100 */
[----:B------:R-:W-:Y:S01]  /*00c0*/  UIADD3 UR7, UPT, UPT, -UR4, UR6, URZ ;  /* 0x0000000604077290 */ /* 0x000fe2000fffe1ff */
[----:B------:R-:W-:Y:S01]  /*00d0*/  BSSY.RECONVERGENT B1, `(.L_x_59) ;  /* 0x0000046000017945 */ /* 0x000fe20003800200 */
[----:B------:R-:W-:-:S04]  /*00e0*/  IMAD.MOV.U32 R37, RZ, RZ, RZ ;  /* 0x000000ffff257224 */ /* 0x000fc800078e00ff */
[----:B0-----:R-:W-:Y:S01]  /*00f0*/  ISETP.GE.AND P0, PT, R0, UR7, PT ;  /* 0x0000000700007c0c */ /* 0x001fe2000bf06270 */
[----:B------:R-:W-:-:S12]  /*0100*/  IMAD.MOV.U32 R36, RZ, RZ, R0 ;  /* 0x000000ffff247224 */ /* 0x000fd800078e0000 */
[----:B------:R-:W-:Y:S05]  /*0110*/  @P0 BRA `(.L_x_60) ;  /* 0x0000000400040947 */ /* 0x000fea0003800000 */
[----:B------:R-:W0:Y:S01]  /*0120*/  LDC.64 R2, c[0x0][0x380] ;  /* 0x0000e000ff027b82 */ /* 0x000e220000000a00 */
[----:B------:R-:W-:-:S04]  /*0130*/  VIADD R5, R0, UR4 ;  /* 0x0000000400057c36 */ /* 0x000fc80008000000 */
[----:B0-----:R-:W-:-:S06]  /*0140*/  IMAD.WIDE.U32 R2, R5, 0x8, R2 ;  /* 0x0000000805027825 */ /* 0x001fcc00078e0002 */
[----:B------:R-:W2:Y:S01]  /*0150*/  LDG.E.64 R2, desc[UR16][R2.64] ;  /* 0x0000001002027981 */ /* 0x000ea2000c1e1b00 */
[----:B------:R-:W-:Y:S01]  /*0160*/  IMAD.MOV.U32 R4, RZ, RZ, 0x652b82fe ;  /* 0x652b82feff047424 */ /* 0x000fe200078e00ff */
[----:B------:R-:W-:Y:S01]  /*0170*/  UMOV UR8, 0xfefa39ef ;  /* 0xfefa39ef00087882 */ /* 0x000fe20000000000 */
[----:B------:R-:W-:Y:S01]  /*0180*/  IMAD.MOV.U32 R5, RZ, RZ, 0x3ff71547 ;  /* 0x3ff71547ff057424 */ /* 0x000fe200078e00ff */
[----:B------:R-:W-:Y:S01]  /*0190*/  UMOV UR9, 0x3fe62e42 ;  /* 0x3fe62e4200097882 */ /* 0x000fe20000000000 */
[----:B------:R-:W-:Y:S04]  /*01a0*/  BSSY.RECONVERGENT B2, `(.L_x_61) ;  /* 0x0000036000027945 */ /* 0x000fe80003800200 */
[----:B--2---:R-:W-:Y:S01]  /*01b0*/  DFMA R4, R2, R4, 6.75539944105574400000e+15 ;  /* 0x433800000204742b */ /* 0x004fe20000000004 */
[----:B------:R-:W-:-:S07]  /*01c0*/  FSETP.GEU.AND P0, PT, |R3|, 4.1917929649353027344, PT ;  /* 0x4086232b0300780b */ /* 0x000fce0003f0e200 */
[----:B------:R-:W-:-:S08]  /*01d0*/  DADD R6, R4, -6.75539944105574400000e+15 ;  /* 0xc338000004067429 */ /* 0x000fd00000000000 */
[----:B------:R-:W-:Y:S01]  /*01e0*/  DFMA R8, R6, -UR8, R2 ;  /* 0x8000000806087c2b */ /* 0x000fe20008000002 */
[----:B------:R-:W-:Y:S01]  /*01f0*/  UMOV UR8, 0x3b39803f ;  /* 0x3b39803f00087882 */ /* 0x000fe20000000000 */
[----:B------:R-:W-:-:S06]  /*0200*/  UMOV UR9, 0x3c7abc9e ;  /* 0x3c7abc9e00097882 */ /* 0x000fcc0000000000 */
[----:B------:R-:W-:Y:S01]  /*0210*/  DFMA R8, R6, -UR8, R8 ;  /* 0x8000000806087c2b */ /* 0x000fe20008000008 */
[----:B------:R-:W-:Y:S01]  /*0220*/  UMOV UR8, 0x69ce2bdf ;  /* 0x69ce2bdf00087882 */ /* 0x000fe20000000000 */
[----:B------:R-:W-:Y:S01]  /*0230*/  IMAD.MOV.U32 R6, RZ, RZ, -0x35dec16 ;  /* 0xfca213eaff067424 */ /* 0x000fe200078e00ff */
[----:B------:R-:W-:Y:S01]  /*0240*/  UMOV UR9, 0x3e5ade15 ;  /* 0x3e5ade1500097882 */ /* 0x000fe20000000000 */
[----:B------:R-:W-:-:S06]  /*0250*/  IMAD.MOV.U32 R7, RZ, RZ, 0x3e928af3 ;  /* 0x3e928af3ff077424 */ /* 0x000fcc00078e00ff */
[----:B------:R-:W-:Y:S01]  /*0260*/  DFMA R6, R8, UR8, R6 ;  /* 0x0000000808067c2b */ /* 0x000fe20008000006 */
[----:B------:R-:W-:Y:S01]  /*0270*/  UMOV UR8, 0x62401315 ;  /* 0x6240131500087882 */ /* 0x000fe20000000000 */
[----:B------:R-:W-:-:S06]  /*0280*/  UMOV UR9, 0x3ec71dee ;  /* 0x3ec71dee00097882 */ /* 0x000fcc0000000000 */
[----:B------:R-:W-:Y:S01]  /*0290*/  DFMA R6, R8, R6, UR8 ;  /* 0x0000000808067e2b */ /* 0x000fe20008000006 */
        /* <DEDUP_REMOVED lines=20> */
[----:B------:R-:W-:-:S08]  /*03e0*/  DFMA R6, R8, R6, UR8 ;  /* 0x0000000808067e2b */ /* 0x000fd00008000006 */
[----:B------:R-:W-:-:S08]  /*03f0*/  DFMA R6, R8, R6, 1 ;  /* 0x3ff000000806742b */ /* 0x000fd00000000006 */
[----:B------:R-:W-:-:S10]  /*0400*/  DFMA R6, R8, R6, 1 ;  /* 0x3ff000000806742b */ /* 0x000fd40000000006 */
[----:B------:R-:W-:Y:S02]  /*0410*/  IMAD R9, R4, 0x100000, R7 ;  /* 0x0010000004097824 */ /* 0x000fe400078e0207 */
[----:B------:R-:W-:Y:S01]  /*0420*/  IMAD.MOV.U32 R8, RZ, RZ, R6 ;  /* 0x000000ffff087224 */ /* 0x000fe200078e0006 */
[----:B------:R-:W-:Y:S06]  /*0430*/  @!P0 BRA `(.L_x_62) ;  /* 0x0000000000308947 */ /* 0x000fec0003800000 */
[----:B------:R-:W-:Y:S01]  /*0440*/  FSETP.GEU.AND P1, PT, |R3|, 4.2275390625, PT ;  /* 0x408748000300780b */ /* 0x000fe20003f2e200 */
[C---:B------:R-:W-:Y:S02]  /*0450*/  DADD R8, R2.reuse, +INF ;  /* 0x7ff0000002087429 */ /* 0x040fe40000000000 */
[----:B------:R-:W-:-:S08]  /*0460*/  DSETP.GEU.AND P0, PT, R2, RZ, PT ;  /* 0x000000ff0200722a */ /* 0x000fd00003f0e000 */
[----:B------:R-:W-:Y:S02]  /*0470*/  FSEL R8, R8, RZ, P0 ;  /* 0x000000ff08087208 */ /* 0x000fe40000000000 */
[----:B------:R-:W-:Y:S02]  /*0480*/  @!P1 LEA.HI R5, R4, R4, RZ, 0x1 ;  /* 0x0000000404059211 */ /* 0x000fe400078f08ff */
[----:B------:R-:W-:Y:S02]  /*0490*/  FSEL R9, R9, RZ, P0 ;  /* 0x000000ff09097208 */ /* 0x000fe40000000000 */
[----:B------:R-:W-:-:S05]  /*04a0*/  @!P1 SHF.R.S32.HI R5, RZ, 0x1, R5 ;  /* 0x00000001ff059819 */ /* 0x000fca0000011405 */
[----:B------:R-:W-:Y:S02]  /*04b0*/  @!P1 IMAD.IADD R2, R4, 0x1, -R5 ;  /* 0x0000000104029824 */ /* 0x000fe400078e0a05 */
[----:B------:R-:W-:-:S03]  /*04c0*/  @!P1 IMAD R7, R5, 0x100000, R7 ;  /* 0x0010000005079824 */ /* 0x000fc600078e0207 */
[----:B------:R-:W-:Y:S01]  /*04d0*/  @!P1 LEA R3, R2, 0x3ff00000, 0x14 ;  /* 0x3ff0000002039811 */ /* 0x000fe200078ea0ff */
[----:B------:R-:W-:-:S06]  /*04e0*/  @!P1 IMAD.MOV.U32 R2, RZ, RZ, RZ ;  /* 0x000000ffff029224 */ /* 0x000fcc00078e00ff */
[----:B------:R-:W-:-:S11]  /*04f0*/  @!P1 DMUL R8, R6, R2 ;  /* 0x0000000206089228 */ /* 0x000fd60000000000 */
.L_x_62:
[----:B------:R-:W-:Y:S05]  /*0500*/  BSYNC.RECONVERGENT B2 ;  /* 0x0000000000027941 */ /* 0x000fea0003800200 */
.L_x_61:
[----:B------:R0:W1:Y:S01]  /*0510*/  F2F.F32.F64 R37, R8 ;  /* 0x0000000800257310 */ /* 0x0000620000301000 */
[----:B------:R-:W-:-:S07]  /*0520*/  VIADD R36, R0, 0x100 ;  /* 0x0000010000247836 */ /* 0x000fce0000000000 */
.L_x_60:
[----:B------:R-:W-:Y:S05]  /*0530*/  BSYNC.RECONVERGENT B1 ;  /* 0x0000000000017941 */ /* 0x000fea0003800200 */
.L_x_59:
[----:B------:R-:W-:Y:S01]  /*0540*/  ISETP.GE.AND P0, PT, R36, UR7, PT ;  /* 0x0000000724007c0c */ /* 0x000fe2000bf06270 */
[----:B------:R-:W-:-:S12]  /*0550*/  BSSY.RECONVERGENT B1, `(.L_x_63) ;  /* 0x00000bf000017945 */ /* 0x000fd80003800200 */
[----:B------:R-:W-:Y:S05]  /*0560*/  @P0 BRA `(.L_x_64) ;  /* 0x0000000800f40947 */ /* 0x000fea0003800000 */
[----:B------:R-:W-:Y:S01]  /*0570*/  LOP3.LUT R2, RZ, R36, RZ, 0x33, !PT ;  /* 0x00000024ff027212 */ /* 0x000fe200078e33ff */
[----:B------:R-:W-:Y:S04]  /*0580*/  BSSY.RECONVERGENT B2, `(.L_x_65) ;  /* 0x0000049000027945 */ /* 0x000fe80003800200 */
[----:B------:R-:W-:-:S05]  /*0590*/  VIADD R2, R2, UR6 ;  /* 0x0000000602027c36 */ /* 0x000fca0008000000 */
[----:B------:R-:W-:-:S13]  /*05a0*/  LOP3.LUT P0, RZ, R2, 0x100, RZ, 0xc0, !PT ;  /* 0x0000010002ff7812 */ /* 0x000fda000780c0ff */
[----:B------:R-:W-:Y:S05]  /*05b0*/  @P0 BRA `(.L_x_66) ;  /* 0x0000000400140947 */ /* 0x000fea0003800000 */
[----:B------:R-:W2:Y:S01]  /*05c0*/  LDCU.64 UR8, c[0x0][0x380] ;  /* 0x00007000ff0877ac */ /* 0x000ea20008000a00 */
[----:B------:R-:W-:-:S05]  /*05d0*/  IADD3 R3, P0, PT, R36, UR4, RZ ;  /* 0x0000000424037c10 */ /* 0x000fca000ff1e0ff */
[----:B------:R-:W-:Y:S01]  /*05e0*/  IMAD.X R6, RZ, RZ, RZ, P0 ;  /* 0x000000ffff067224 */ /* 0x000fe200000e06ff */
[----:B--2---:R-:W-:-:S04]  /*05f0*/  LEA R4, P0, R3, UR8, 0x3 ;  /* 0x0000000803047c11 */ /* 0x004fc8000f8018ff */
[----:B------:R-:W-:-:S06]  /*0600*/  LEA.HI.X R5, R3, UR9, R6, 0x3, P0 ;  /* 0x0000000903057c11 */ /* 0x000fcc00080f1c06 */
        /* <DEDUP_REMOVED lines=8> */
[----:B0-----:R-:W-:-:S08]  /*0690*/  DADD R8, R6, -6.75539944105574400000e+15 ;  /* 0xc338000006087429 */ /* 0x001fd00000000000 */
        /* <DEDUP_REMOVED lines=42> */
[----:B------:R-:W-:Y:S01]  /*0940*/  @!P1 LEA.HI R3, R6, R6, RZ, 0x1 ;  /* 0x0000000606039211 */ /* 0x000fe200078f08ff */
[----:B------:R-:W-:Y:S01]  /*0950*/  @!P1 IMAD.MOV.U32 R4, RZ, RZ, R10 ;  /* 0x000000ffff049224 */ /* 0x000fe200078e000a */
[----:B------:R-:W-:Y:S02]  /*0960*/  FSEL R9, R9, RZ, P0 ;  /* 0x000000ff09097208 */ /* 0x000fe40000000000 */
[----:B------:R-:W-:-:S05]  /*0970*/  @!P1 SHF.R.S32.HI R3, RZ, 0x1, R3 ;  /* 0x00000001ff039819 */ /* 0x000fca0000011403 */
[----:B------:R-:W-:Y:S02]  /*0980*/  @!P1 IMAD.IADD R6, R6, 0x1, -R3 ;  /* 0x0000000106069824 */ /* 0x000fe400078e0a03 */
[----:B------:R-:W-:-:S03]  /*0990*/  @!P1 IMAD R5, R3, 0x100000, R11 ;  /* 0x0010000003059824 */ /* 0x000fc600078e020b */
[----:B------:R-:W-:Y:S02]  /*09a0*/  @!P1 LEA R7, R6, 0x3ff00000, 0x14 ;  /* 0x3ff0000006079811 */ /* 0x000fe400078ea0ff */
[----:B------:R-:W-:-:S06]  /*09b0*/  @!P1 MOV R6, RZ ;  /* 0x000000ff00069202 */ /* 0x000fcc0000000f00 */
[----:B------:R-:W-:-:S11]  /*09c0*/  @!P1 DMUL R8, R4, R6 ;  /* 0x0000000604089228 */ /* 0x000fd60000000000 */
.L_x_68:
[----:B------:R-:W-:Y:S05]  /*09d0*/  BSYNC.RECONVERGENT B3 ;  /* 0x0000000000037941 */ /* 0x000fea0003800200 */
.L_x_67:
[----:B------:R-:W1:Y:S01]  /*09e0*/  F2F.F32.F64 R8, R8 ;  /* 0x0000000800087310 */ /* 0x000e620000301000 */
[----:B------:R-:W-:Y:S02]  /*09f0*/  VIADD R36, R36, 0x100 ;  /* 0x0000010024247836 */ /* 0x000fe40000000000 */
[----:B-1----:R-:W-:-:S07]  /*0a00*/  FADD R37, R37, R8 ;  /* 0x0000000825257221 */ /* 0x002fce0000000000 */
.L_x_66:
[----:B------:R-:W-:Y:S05]  /*0a10*/  BSYNC.RECONVERGENT B2 ;  /* 0x0000000000027941 */ /* 0x000fea0003800200 */
.L_x_65:
[----:B------:R-:W-:-:S05]  /*0a20*/  VIADD R2, R2, -UR4 ;  /* 0x8000000402027c36 */ /* 0x000fca0008000000 */
[----:B------:R-:W-:-:S13]  /*0a30*/  ISETP.GE.U32.AND P0, PT, R2, 0x100, PT ;  /* 0x000001000200780c */ /* 0x000fda0003f06070 */
[----:B------:R-:W-:Y:S05]  /*0a40*/  @!P0 BRA `(.L_x_64) ;  /* 0x0000000400bc8947 */ /* 0x000fea0003800000 */
[----:B------:R-:W2:Y:S01]  /*0a50*/  LDCU.64 UR10, c[0x0][0x380] ;  /* 0x00007000ff0a77ac */ /* 0x000ea20008000a00 */
[----:B------:R-:W-:Y:S01]  /*0a60*/  IMAD.WIDE.U32 R2, R36, 0x8, RZ ;  /* 0x0000000824027825 */ /* 0x000fe200078e00ff */
[----:B------:R-:W-:-:S06]  /*0a70*/  UIMAD.WIDE.U32 UR8, UR18, 0x8000, URZ ;  /* 0x00008000120878a5 */ /* 0x000fcc000f8e00ff */
[----:B------:R-:W-:Y:S02]  /*0a80*/  LOP3.LUT R30, R2, UR8, RZ, 0xfc, !PT ;  /* 0x00000008021e7c12 */ /* 0x000fe4000f8efcff */
[----:B------:R-:W-:Y:S02]  /*0a90*/  LOP3.LUT R2, R3, UR9, RZ, 0xfc, !PT ;  /* 0x0000000903027c12 */ /* 0x000fe4000f8efcff */
[----:B--2---:R-:W-:-:S04]  /*0aa0*/  IADD3 R30, P0, PT, R30, UR10, RZ ;  /* 0x0000000a1e1e7c10 */ /* 0x004fc8000ff1e0ff */
[----:B------:R-:W-:-:S04]  /*0ab0*/  IADD3 R30, P1, PT, R30, 0x800, RZ ;  /* 0x000008001e1e7810 */ /* 0x000fc80007f3e0ff */
[----:B------:R-:W-:-:S09]  /*0ac0*/  IADD3.X R31, PT, PT, RZ, UR11, R2, P1, P0 ;  /* 0x0000000bff1f7c10 */ /* 0x000fd20008fe0402 */
.L_x_73:
[----:B------:R-:W2:Y:S04]  /*0ad0*/  LDG.E.64 R32, desc[UR16][R30.64+-0x800] ;  /* 0xfff800101e207981 */ /* 0x000ea8000c1e1b00 */
[----:B------:R-:W3:Y:S01]  /*0ae0*/  LDG.E.64 R34, desc[UR16][R30.64] ;  /* 0x000000101e227981 */ /* 0x000ee2000c1e1b00 */
[----:B------:R-:W-:Y:S01]  /*0af0*/  IMAD.MOV.U32 R38, RZ, RZ, 0x652b82fe ;  /* 0x652b82feff267424 */ /* 0x000fe200078e00ff */
[----:B0-----:R-:W-:Y:S01]  /*0b00*/  MOV R8, 0x555502a1 ;  /* 0x555502a100087802 */ /* 0x001fe20000000f00 */
[----:B------:R-:W-:Y:S01]  /*0b10*/  IMAD.MOV.U32 R39, RZ, RZ, 0x3ff71547 ;  /* 0x3ff71547ff277424 */ /* 0x000fe200078e00ff */
[----:B------:R-:W-:Y:S01]  /*0b20*/  BSSY.RECONVERGENT B2, `(.L_x_69) ;  /* 0x0000038000027945 */ /* 0x000fe20003800200 */
[----:B------:R-:W-:Y:S02]  /*0b30*/  IMAD.MOV.U32 R26, RZ, RZ, -0x105c611 ;  /* 0xfefa39efff1a7424 */ /* 0x000fe400078e00ff */
[----:B------:R-:W-:-:S02]  /*0b40*/  IMAD.MOV.U32 R27, RZ, RZ, 0x3fe62e42 ;  /* 0x3fe62e42ff1b7424 */ /* 0x000fc400078e00ff */
[----:B------:R-:W-:Y:S02]  /*0b50*/  IMAD.MOV.U32 R24, RZ, RZ, 0x3b39803f ;  /* 0x3b39803fff187424 */ /* 0x000fe400078e00ff */
[----:B------:R-:W-:Y:S02]  /*0b60*/  IMAD.MOV.U32 R25, RZ, RZ, 0x3c7abc9e ;  /* 0x3c7abc9eff197424 */ /* 0x000fe400078e00ff */
[----:B------:R-:W-:Y:S02]  /*0b70*/  IMAD.MOV.U32 R22, RZ, RZ, 0x69ce2bdf ;  /* 0x69ce2bdfff167424 */ /* 0x000fe400078e00ff */
[----:B------:R-:W-:Y:S02]  /*0b80*/  IMAD.MOV.U32 R23, RZ, RZ, 0x3e5ade15 ;  /* 0x3e5ade15ff177424 */ /* 0x000fe400078e00ff */
[----:B------:R-:W-:Y:S02]  /*0b90*/  IMAD.MOV.U32 R20, RZ, RZ, -0x35dec16 ;  /* 0xfca213eaff147424 */ /* 0x000fe400078e00ff */
[----:B------:R-:W-:-:S02]  /*0ba0*/  IMAD.MOV.U32 R21, RZ, RZ, 0x3e928af3 ;  /* 0x3e928af3ff157424 */ /* 0x000fc400078e00ff */
[----:B------:R-:W-:Y:S02]  /*0bb0*/  IMAD.MOV.U32 R18, RZ, RZ, 0x62401315 ;  /* 0x62401315ff127424 */ /* 0x000fe400078e00ff */
[----:B------:R-:W-:Y:S02]  /*0bc0*/  IMAD.MOV.U32 R19, RZ, RZ, 0x3ec71dee ;  /* 0x3ec71deeff137424 */ /* 0x000fe400078e00ff */
[----:B------:R-:W-:Y:S02]  /*0bd0*/  IMAD.MOV.U32 R16, RZ, RZ, 0x7c89eb71 ;  /* 0x7c89eb71ff107424 */ /* 0x000fe400078e00ff */
[----:B------:R-:W-:Y:S02]  /*0be0*/  IMAD.MOV.U32 R17, RZ, RZ, 0x3efa0199 ;  /* 0x3efa0199ff117424 */ /* 0x000fe400078e00ff */
[----:B------:R-:W-:Y:S02]  /*0bf0*/  IMAD.MOV.U32 R14, RZ, RZ, 0x14761f65 ;  /* 0x14761f65ff0e7424 */ /* 0x000fe400078e00ff */
[----:B------:R-:W-:-:S02]  /*0c00*/  IMAD.MOV.U32 R15, RZ, RZ, 0x3f2a01a0 ;  /* 0x3f2a01a0ff0f7424 */ /* 0x000fc400078e00ff */
[----:B------:R-:W-:Y:S02]  /*0c10*/  IMAD.MOV.U32 R12, RZ, RZ, 0x1852b7af ;  /* 0x1852b7afff0c7424 */ /* 0x000fe400078e00ff */
[----:B------:R-:W-:Y:S02]  /*0c20*/  IMAD.MOV.U32 R13, RZ, RZ, 0x3f56c16c ;  /* 0x3f56c16cff0d7424 */ /* 0x000fe400078e00ff */
[----:B------:R-:W-:Y:S02]  /*0c30*/  IMAD.MOV.U32 R10, RZ, RZ, 0x11122322 ;  /* 0x11122322ff0a7424 */ /* 0x000fe400078e00ff */
[----:B------:R-:W-:Y:S02]  /*0c40*/  IMAD.MOV.U32 R11, RZ, RZ, 0x3f811111 ;  /* 0x3f811111ff0b7424 */ /* 0x000fe400078e00ff */
[----:B------:R-:W-:Y:S02]  /*0c50*/  IMAD.MOV.U32 R9, RZ, RZ, 0x3fa55555 ;  /* 0x3fa55555ff097424 */ /* 0x000fe400078e00ff */
[----:B------:R-:W-:-:S02]  /*0c60*/  IMAD.MOV.U32 R6, RZ, RZ, 0x55555511 ;  /* 0x55555511ff067424 */ /* 0x000fc400078e00ff */
[----:B------:R-:W-:Y:S01]  /*0c70*/  IMAD.MOV.U32 R7, RZ, RZ, 0x3fc55555 ;  /* 0x3fc55555ff077424 */ /* 0x000fe200078e00ff */
[-C--:B--2---:R-:W-:Y:S01]  /*0c80*/  DFMA R28, R32, R38.reuse, 6.75539944105574400000e+15 ;  /* 0x43380000201c742b */ /* 0x084fe20000000026 */
[----:B------:R-:W-:Y:S01]  /*0c90*/  FSETP.GEU.AND P0, PT, |R33|, 4.1917929649353027344, PT ;  /* 0x4086232b2100780b */ /* 0x000fe20003f0e200 */
[----:B---3--:R-:W-:-:S06]  /*0ca0*/  DFMA R38, R34, R38, 6.75539944105574400000e+15 ;  /* 0x433800002226742b */ /* 0x008fcc0000000026 */
[----:B------:R-:W-:-:S08]  /*0cb0*/  DADD R2, R28, -6.75539944105574400000e+15 ;  /* 0xc33800001c027429 */ /* 0x000fd00000000000 */
[----:B------:R-:W-:-:S08]  /*0cc0*/  DFMA R4, R2, -R26, R32 ;  /* 0x8000001a0204722b */ /* 0x000fd00000000020 */
[----:B------:R-:W-:-:S08]  /*0cd0*/  DFMA R2, R2, -R24, R4 ;  /* 0x800000180202722b */ /* 0x000fd00000000004 */
[----:B------:R-:W-:-:S08]  /*0ce0*/  DFMA R4, R2, R22, R20 ;  /* 0x000000160204722b */ /* 0x000fd00000000014 */
[----:B------:R-:W-:-:S08]  /*0cf0*/  DFMA R4, R2, R4, R18 ;  /* 0x000000040204722b */ /* 0x000fd00000000012 */
[----:B------:R-:W-:-:S08]  /*0d00*/  DFMA R4, R2, R4, R16 ;  /* 0x000000040204722b */ /* 0x000fd00000000010 */
[----:B------:R-:W-:-:S08]  /*0d10*/  DFMA R4, R2, R4, R14 ;  /* 0x000000040204722b */ /* 0x000fd0000000000e */
[----:B------:R-:W-:-:S08]  /*0d20*/  DFMA R4, R2, R4, R12 ;  /* 0x000000040204722b */ /* 0x000fd0000000000c */
[----:B------:R-:W-:-:S08]  /*0d30*/  DFMA R4, R2, R4, R10 ;  /* 0x000000040204722b */ /* 0x000fd0000000000a */
[----:B------:R-:W-:-:S08]  /*0d40*/  DFMA R4, R2, R4, R8 ;  /* 0x000000040204722b */ /* 0x000fd00000000008 */
[----:B------:R-:W-:Y:S01]  /*0d50*/  DFMA R40, R2, R4, R6 ;  /* 0x000000040228722b */ /* 0x000fe20000000006 */
[----:B------:R-:W-:Y:S02]  /*0d60*/  IMAD.MOV.U32 R4, RZ, RZ, 0xb ;  /* 0x0000000bff047424 */ /* 0x000fe400078e00ff */
[----:B------:R-:W-:-:S06]  /*0d70*/  IMAD.MOV.U32 R5, RZ, RZ, 0x3fe00000 ;  /* 0x3fe00000ff057424 */ /* 0x000fcc00078e00ff */
[----:B------:R-:W-:-:S08]  /*0d80*/  DFMA R40, R2, R40, R4 ;  /* 0x000000280228722b */ /* 0x000fd00000000004 */
[----:B------:R-:W-:-:S08]  /*0d90*/  DFMA R40, R2, R40, 1 ;  /* 0x3ff000000228742b */ /* 0x000fd00000000028 */
[----:B------:R-:W-:-:S10]  /*0da0*/  DFMA R2, R2, R40, 1 ;  /* 0x3ff000000202742b */ /* 0x000fd40000000028 */
[----:B------:R-:W-:Y:S02]  /*0db0*/  IMAD R41, R28, 0x100000, R3 ;  /* 0x001000001c297824 */ /* 0x000fe400078e0203 */
[----:B------:R-:W-:Y:S01]  /*0dc0*/  IMAD.MOV.U32 R40, RZ, RZ, R2 ;  /* 0x000000ffff287224 */ /* 0x000fe200078e0002 */
[----:B------:R-:W-:Y:S06]  /*0dd0*/  @!P0 BRA `(.L_x_70) ;  /* 0x0000000000308947 */ /* 0x000fec0003800000 */
[----:B------:R-:W-:Y:S01]  /*0de0*/  FSETP.GEU.AND P1, PT, |R33|, 4.2275390625, PT ;  /* 0x408748002100780b */ /* 0x000fe20003f2e200 */
[C---:B------:R-:W-:Y:S02]  /*0df0*/  DSETP.GEU.AND P0, PT, R32.reuse, RZ, PT ;  /* 0x000000ff2000722a */ /* 0x040fe40003f0e000 */
[----:B------:R-:W-:-:S10]  /*0e00*/  DADD R32, R32, +INF ;  /* 0x7ff0000020207429 */ /* 0x000fd40000000000 */
[----:B------:R-:W-:Y:S02]  /*0e10*/  @!P1 LEA.HI R29, R28, R28, RZ, 0x1 ;  /* 0x0000001c1c1d9211 */ /* 0x000fe400078f08ff */
[----:B------:R-:W-:Y:S02]  /*0e20*/  FSEL R40, R32, RZ, P0 ;  /* 0x000000ff20287208 */ /* 0x000fe40000000000 */
[----:B------:R-:W-:Y:S02]  /*0e30*/  @!P1 SHF.R.S32.HI R29, RZ, 0x1, R29 ;  /* 0x00000001ff1d9819 */ /* 0x000fe4000001141d */
[----:B------:R-:W-:-:S03]  /*0e40*/  FSEL R41, R33, RZ, P0 ;  /* 0x000000ff21297208 */ /* 0x000fc60000000000 */
[----:B------:R-:W-:Y:S02]  /*0e50*/  @!P1 IMAD.IADD R28, R28, 0x1, -R29 ;  /* 0x000000011c1c9824 */ /* 0x000fe400078e0a1d */
[----:B------:R-:W-:-:S03]  /*0e60*/  @!P1 IMAD R3, R29, 0x100000, R3 ;  /* 0x001000001d039824 */ /* 0x000fc600078e0203 */
[----:B------:R-:W-:Y:S01]  /*0e70*/  @!P1 LEA R29, R28, 0x3ff00000, 0x14 ;  /* 0x3ff000001c1d9811 */ /* 0x000fe200078ea0ff */
[----:B------:R-:W-:-:S06]  /*0e80*/  @!P1 IMAD.MOV.U32 R28, RZ, RZ, RZ ;  /* 0x000000ffff1c9224 */ /* 0x000fcc00078e00ff */
[----:B------:R-:W-:-:S11]  /*0e90*/  @!P1 DMUL R40, R2, R28 ;  /* 0x0000001c02289228 */ /* 0x000fd60000000000 */
.L_x_70:
[----:B------:R-:W-:Y:S05]  /*0ea0*/  BSYNC.RECONVERGENT B2 ;  /* 0x0000000000027941 */ /* 0x000fea0003800200 */
.L_x_69:
[----:B------:R-:W-:Y:S01]  /*0eb0*/  DADD R2, R38, -6.75539944105574400000e+15 ;  /* 0xc338000026027429 */ /* 0x000fe20000000000 */
[----:B------:R-:W1:Y:S01]  /*0ec0*/  F2F.F32.F64 R40, R40 ;  /* 0x0000002800287310 */ /* 0x000e620000301000 */
[----:B------:R-:W-:Y:S01]  /*0ed0*/  FSETP.GEU.AND P0, PT, |R35|, 4.1917929649353027344, PT ;  /* 0x4086232b2300780b */ /* 0x000fe20003f0e200 */
[----:B------:R-:W-:Y:S05]  /*0ee0*/  BSSY.RECONVERGENT B2, `(.L_x_71) ;  /* 0x000001e000027945 */ /* 0x000fea0003800200 */
[----:B------:R-:W-:-:S08]  /*0ef0*/  DFMA R26, R2, -R26, R34 ;  /* 0x8000001a021a722b */ /* 0x000fd00000000022 */
[----:B------:R-:W-:Y:S01]  /*0f00*/  DFMA R24, R2, -R24, R26 ;  /* 0x800000180218722b */ /* 0x000fe2000000001a */
[----:B-1----:R-:W-:-:S07]  /*0f10*/  FADD R37, R40, R37 ;  /* 0x0000002528257221 */ /* 0x002fce0000000000 */
[----:B------:R-:W-:-:S08]  /*0f20*/  DFMA R20, R24, R22, R20 ;  /* 0x000000161814722b */ /* 0x000fd00000000014 */
        /* <DEDUP_REMOVED lines=17> */
[----:B------:R-:W-:-:S04]  /*1040*/  @!P1 LEA.HI R2, R38, R38, RZ, 0x1 ;  /* 0x0000002626029211 */ /* 0x000fc800078f08ff */
[----:B------:R-:W-:Y:S02]  /*1050*/  @!P1 SHF.R.S32.HI R7, RZ, 0x1, R2 ;  /* 0x00000001ff079819 */ /* 0x000fe40000011402 */
[----:B------:R-:W-:-:S03]  /*1060*/  FSEL R2, R8, RZ, P0 ;  /* 0x000000ff08027208 */ /* 0x000fc60000000000 */
[----:B------:R-:W-:Y:S02]  /*1070*/  @!P1 IMAD.IADD R6, R38, 0x1, -R7 ;  /* 0x0000000126069824 */ /* 0x000fe400078e0a07 */
[----:B------:R-:W-:-:S03]  /*1080*/  @!P1 IMAD R5, R7, 0x100000, R5 ;  /* 0x0010000007059824 */ /* 0x000fc600078e0205 */
[----:B------:R-:W-:Y:S01]  /*1090*/  @!P1 LEA R7, R6, 0x3ff00000, 0x14 ;  /* 0x3ff0000006079811 */ /* 0x000fe200078ea0ff */
[----:B------:R-:W-:-:S06]  /*10a0*/  @!P1 IMAD.MOV.U32 R6, RZ, RZ, RZ ;  /* 0x000000ffff069224 */ /* 0x000fcc00078e00ff */
[----:B------:R-:W-:-:S11]  /*10b0*/  @!P1 DMUL R2, R4, R6 ;  /* 0x0000000604029228 */ /* 0x000fd60000000000 */
.L_x_72:
[----:B------:R-:W-:Y:S05]  /*10c0*/  BSYNC.RECONVERGENT B2 ;  /* 0x0000000000027941 */ /* 0x000fea0003800200 */
.L_x_71:
[----:B------:R-:W-:Y:S01]  /*10d0*/  VIADD R36, R36, 0x200 ;  /* 0x0000020024247836 */ /* 0x000fe20000000000 */
[----:B------:R-:W0:Y:S01]  /*10e0*/  F2F.F32.F64 R2, R2 ;  /* 0x0000000200027310 */ /* 0x000e220000301000 */
[----:B------:R-:W-:-:S03]  /*10f0*/  IADD3 R30, P1, PT, R30, 0x1000, RZ ;  /* 0x000010001e1e7810 */ /* 0x000fc60007f3e0ff */
[----:B------:R-:W-:Y:S02]  /*1100*/  ISETP.GE.AND P0, PT, R36, UR7, PT ;  /* 0x0000000724007c0c */ /* 0x000fe4000bf06270 */
[----:B------:R-:W-:Y:S02]  /*1110*/  IMAD.X R31, RZ, RZ, R31, P1 ;  /* 0x000000ffff1f7224 */ /* 0x000fe400008e061f */
[----:B0-----:R-:W-:-:S09]  /*1120*/  FADD R37, R37, R2 ;  /* 0x0000000225257221 */ /* 0x001fd20000000000 */
[----:B------:R-:W-:Y:S05]  /*1130*/  @!P0 BRA `(.L_x_73) ;  /* 0xfffffff800648947 */ /* 0x000fea000383ffff */
.L_x_64:
[----:B------:R-:W-:Y:S05]  /*1140*/  BSYNC.RECONVERGENT B1 ;  /* 0x0000000000017941 */ /* 0x000fea0003800200 */
.L_x_63:
[----:B------:R-:W-:-:S09]  /*1150*/  UISETP.GE.AND UP0, UPT, UR7, 0x100, UPT ;  /* 0x000001000700788c */ /* 0x000fd2000bf06270 */
[----:B------:R-:W-:Y:S05]  /*1160*/  BRA.U !UP0, `(.L_x_74) ;  /* 0x0000000108ac7547 */ /* 0x000fea000b800000 */
[----:B------:R-:W2:Y:S01]  /*1170*/  S2R R7, SR_LANEID ;  /* 0x0000000000077919 */ /* 0x000ea20000000000 */
[----:B-1----:R-:W1:Y:S02]  /*1180*/  SHFL.DOWN PT, R2, R37, 0x1, 0x1f ;  /* 0x08201f0025027f89 */ /* 0x002e6400000e0000 */
[----:B-1----:R-:W-:Y:S01]  /*1190*/  FADD R2, R2, R37 ;  /* 0x0000002502027221 */ /* 0x002fe20000000000 */
[C---:B--2---:R-:W-:Y:S02]  /*11a0*/  ISETP.GT.AND P0, PT, R7.reuse, 0x1e, PT ;  /* 0x0000001e0700780c */ /* 0x044fe40003f04270 */
[----:B------:R-:W-:Y:S02]  /*11b0*/  ISETP.NE.AND P1, PT, R7, RZ, PT ;  /* 0x000000ff0700720c */ /* 0x000fe40003f25270 */
[----:B------:R-:W-:Y:S02]  /*11c0*/  FSEL R2, R37, R2, P0 ;  /* 0x0000000225027208 */ /* 0x000fe40000000000 */
[----:B------:R-:W-:-:S03]  /*11d0*/  ISETP.GT.AND P0, PT, R7, 0x1d, PT ;  /* 0x0000001d0700780c */ /* 0x000fc60003f04270 */
[----:B------:R-:W1:Y:S06]  /*11e0*/  SHFL.DOWN PT, R3, R2, 0x2, 0x1f ;  /* 0x08401f0002037f89 */ /* 0x000e6c00000e0000 */
[----:B------:R-:W2:Y:S01]  /*11f0*/  @!P1 S2R R6, SR_CgaCtaId ;  /* 0x0000000000069919 */ /* 0x000ea20000008800 */
[----:B------:R-:W-:Y:S02]  /*1200*/  @!P1 MOV R5, 0x400 ;  /* 0x0000040000059802 */ /* 0x000fe40000000f00 */
[----:B------:R-:W-:-:S04]  /*1210*/  @!P1 SHF.R.U32.HI R4, RZ, 0x3, R0 ;  /* 0x00000003ff049819 */ /* 0x000fc80000011600 */
[----:B------:R-:W-:Y:S01]  /*1220*/  @!P1 LOP3.LUT R4, R4, 0x7c, RZ, 0xc0, !PT ;  /* 0x0000007c04049812 */ /* 0x000fe200078ec0ff */
[----:B-1----:R-:W-:Y:S01]  /*1230*/  @!P0 FADD R2, R2, R3 ;  /* 0x0000000302028221 */ /* 0x002fe20000000000 */
[----:B------:R-:W-:-:S04]  /*1240*/  ISETP.GT.AND P0, PT, R7, 0x1b, PT ;  /* 0x0000001b0700780c */ /* 0x000fc80003f04270 */
[----:B------:R-:W1:Y:S01]  /*1250*/  SHFL.DOWN PT, R3, R2, 0x4, 0x1f ;  /* 0x08801f0002037f89 */ /* 0x000e6200000e0000 */
[----:B--2---:R-:W-:-:S05]  /*1260*/  @!P1 LEA R5, R6, R5, 0x18 ;  /* 0x0000000506059211 */ /* 0x004fca00078ec0ff */
[----:B------:R-:W-:-:S03]  /*1270*/  @!P1 IMAD.IADD R4, R4, 0x1, R5 ;  /* 0x0000000104049824 */ /* 0x000fc600078e0205 */
[----:B-1----:R-:W-:Y:S01]  /*1280*/  @!P0 FADD R2, R2, R3 ;  /* 0x0000000302028221 */ /* 0x002fe20000000000 */
[----:B------:R-:W-:-:S04]  /*1290*/  ISETP.GT.AND P0, PT, R7, 0x17, PT ;  /* 0x000000170700780c */ /* 0x000fc80003f04270 */
[----:B------:R-:W1:Y:S09]  /*12a0*/  SHFL.DOWN PT, R3, R2, 0x8, 0x1f ;  /* 0x09001f0002037f89 */ /* 0x000e7200000e0000 */
[----:B-1----:R-:W-:Y:S01]  /*12b0*/  @!P0 FADD R2, R2, R3 ;  /* 0x0000000302028221 */ /* 0x002fe20000000000 */
[----:B------:R-:W-:-:S04]  /*12c0*/  ISETP.NE.AND P0, PT, R0, RZ, PT ;  /* 0x000000ff0000720c */ /* 0x000fc80003f05270 */
[----:B------:R-:W1:Y:S02]  /*12d0*/  SHFL.DOWN PT, R3, R2, 0x10, 0x1f ;  /* 0x0a001f0002037f89 */ /* 0x000e6400000e0000 */
[----:B-1----:R-:W-:-:S05]  /*12e0*/  FADD R3, R2, R3 ;  /* 0x0000000302037221 */ /* 0x002fca0000000000 */
        /* <DEDUP_REMOVED lines=10> */
[----:B--2---:R-:W2:Y:S01]  /*1390*/  LDS.64 R2, [UR4+0x20] ;  /* 0x00002004ff027984 */ /* 0x004ea20008000a00 */
[----:B-1----:R-:W-:-:S04]  /*13a0*/  FADD R5, R5, R0 ;  /* 0x0000000005057221 */ /* 0x002fc80000000000 */
[----:B0-----:R-:W-:-:S04]  /*13b0*/  FADD R8, R5, R8 ;  /* 0x0000000805087221 */ /* 0x001fc80000000000 */
[----:B------:R-:W-:-:S04]  /*13c0*/  FADD R9, R8, R9 ;  /* 0x0000000908097221 */ /* 0x000fc80000000000 */
[----:B------:R-:W-:-:S04]  /*13d0*/  FADD R10, R9, R10 ;  /* 0x0000000a090a7221 */ /* 0x000fc80000000000 */
[----:B------:R-:W-:-:S04]  /*13e0*/  FADD R11, R10, R11 ;  /* 0x0000000b0a0b7221 */ /* 0x000fc80000000000 */
[----:B--2---:R-:W-:-:S04]  /*13f0*/  FADD R2, R11, R2 ;  /* 0x000000020b027221 */ /* 0x004fc80000000000 */
[----:B------:R-:W-:Y:S01]  /*1400*/  FADD R5, R2, R3 ;  /* 0x0000000302057221 */ /* 0x000fe20000000000 */
[----:B------:R-:W-:Y:S06]  /*1410*/  BRA `(.L_x_75) ;  /* 0x0000005c008c7947 */ /* 0x000fec0003800000 */
.L_x_74:
[----:B------:R-:W2:Y:S01]  /*1420*/  S2R R7, SR_LANEID ;  /* 0x0000000000077919 */ /* 0x000ea20000000000 */
[----:B------:R-:W-:-:S05]  /*1430*/  LOP3.LUT R2, R0, 0x3e0, RZ, 0xc0, !PT ;  /* 0x000003e000027812 */ /* 0x000fca00078ec0ff */
[----:B------:R-:W-:Y:S01]  /*1440*/  VIADD R3, R2, 0x20 ;  /* 0x0000002002037836 */ /* 0x000fe20000000000 */
[----:B------:R-:W-:-:S04]  /*1450*/  LOP3.LUT R2, RZ, R2, RZ, 0x33, !PT ;  /* 0x00000002ff027212 */ /* 0x000fc800078e33ff */
[----:B------:R-:W-:Y:S01]  /*1460*/  ISETP.GT.AND P0, PT, R3, UR7, PT ;  /* 0x0000000703007c0c */ /* 0x000fe2000bf04270 */
[----:B------:R-:W-:-:S05]  /*1470*/  VIADD R2, R2, UR7 ;  /* 0x0000000702027c36 */ /* 0x000fca0008000000 */
[----:B------:R-:W-:-:S05]  /*1480*/  SEL R2, R2, 0x1f, P0 ;  /* 0x0000001f02027807 */ /* 0x000fca0000000000 */
[----:B-1----:R-:W1:Y:S01]  /*1490*/  SHFL.DOWN PT, R3, R37, 0x1, R2 ;  /* 0x0820000025037989 */ /* 0x002e6200000e0002 */
[C---:B--2---:R-:W-:Y:S01]  /*14a0*/  ISETP.GE.AND P0, PT, R7.reuse, R2, PT ;  /* 0x000000020700720c */ /* 0x044fe20003f06270 */
[C---:B------:R-:W-:Y:S01]  /*14b0*/  VIADD R5, R7.reuse, 0x2 ;  /* 0x0000000207057836 */ /* 0x040fe20000000000 */
[----:B------:R-:W-:-:S11]  /*14c0*/  ISETP.NE.AND P1, PT, R7, RZ, PT ;  /* 0x000000ff0700720c */ /* 0x000fd60003f25270 */
[----:B-1----:R-:W-:Y:S01]  /*14d0*/  @!P0 FADD R37, R3, R37 ;  /* 0x0000002503258221 */ /* 0x002fe20000000000 */
[----:B------:R-:W-:Y:S01]  /*14e0*/  ISETP.GT.AND P0, PT, R5, R2, PT ;  /* 0x000000020500720c */ /* 0x000fe20003f04270 */
[----:B------:R-:W-:Y:S01]  /*14f0*/  VIADD R5, R7, 0x4 ;  /* 0x0000000407057836 */ /* 0x000fe20000000000 */
[----:B------:R-:W1:Y:S01]  /*1500*/  @!P1 S2R R6, SR_CgaCtaId ;  /* 0x0000000000069919 */ /* 0x000e620000008800 */
[----:B------:R-:W-:Y:S01]  /*1510*/  @!P1 SHF.R.U32.HI R4, RZ, 0x3, R0 ;  /* 0x00000003ff049819 */ /* 0x000fe20000011600 */
[----:B------:R-:W2:Y:S03]  /*1520*/  SHFL.DOWN PT, R3, R37, 0x2, R2 ;  /* 0x0840000025037989 */ /* 0x000ea600000e0002 */
[----:B------:R-:W-:-:S06]  /*1530*/  @!P1 LOP3.LUT R4, R4, 0x7c, RZ, 0xc0, !PT ;  /* 0x0000007c04049812 */ /* 0x000fcc00078ec0ff */
[----:B--2---:R-:W-:Y:S01]  /*1540*/  @!P0 FADD R37, R37, R3 ;  /* 0x0000000325258221 */ /* 0x004fe20000000000 */
[-C--:B------:R-:W-:Y:S02]  /*1550*/  ISETP.GT.AND P0, PT, R5, R2.reuse, PT ;  /* 0x000000020500720c */ /* 0x080fe40003f04270 */
[----:B------:R-:W-:Y:S02]  /*1560*/  IADD3 R5, PT, PT, R7, 0x8, RZ ;  /* 0x0000000807057810 */ /* 0x000fe40007ffe0ff */
[----:B------:R-:W2:Y:S09]  /*1570*/  SHFL.DOWN PT, R3, R37, 0x4, R2 ;  /* 0x0880000025037989 */ /* 0x000eb200000e0002 */
[----:B--2---:R-:W-:Y:S01]  /*1580*/  @!P0 FADD R37, R37, R3 ;  /* 0x0000000325258221 */ /* 0x004fe20000000000 */
[----:B------:R-:W-:Y:S01]  /*1590*/  ISETP.GT.AND P0, PT, R5, R2, PT ;  /* 0x000000020500720c */ /* 0x000fe20003f04270 */
[----:B------:R-:W-:-:S03]  /*15a0*/  VIADD R5, R7, 0x10 ;  /* 0x0000001007057836 */ /* 0x000fc60000000000 */
[----:B------:R-:W2:Y:S09]  /*15b0*/  SHFL.DOWN PT, R3, R37, 0x8, R2 ;  /* 0x0900000025037989 */ /* 0x000eb200000e0002 */
[----:B--2---:R-:W-:Y:S01]  /*15c0*/  @!P0 FADD R37, R37, R3 ;  /* 0x0000000325258221 */ /* 0x004fe20000000000 */
[----:B------:R-:W-:-:S02]  /*15d0*/  ISETP.GT.AND P0, PT, R5, R2, PT ;  /* 0x000000020500720c */ /* 0x000fc40003f04270 */
[----:B------:R-:W-:Y:S02]  /*15e0*/  @!P1 MOV R5, 0x400 ;  /* 0x0000040000059802 */ /* 0x000fe40000000f00 */
[----:B------:R-:W2:Y:S02]  /*15f0*/  SHFL.DOWN PT, R3, R37, 0x10, R2 ;  /* 0x0a00000025037989 */ /* 0x000ea400000e0002 */
[----:B-1----:R-:W-:-:S05]  /*1600*/  @!P1 LEA R5, R6, R5, 0x18 ;  /* 0x0000000506059211 */ /* 0x002fca00078ec0ff */
[----:B------:R-:W-:Y:S02]  /*1610*/  @!P1 IMAD.IADD R4, R4, 0x1, R5 ;  /* 0x0000000104049824 */ /* 0x000fe400078e0205 */
[----:B--2---:R-:W-:Y:S01]  /*1620*/  @!P0 FADD R37, R37, R3 ;  /* 0x0000000325258221 */ /* 0x004fe20000000000 */
[----:B------:R-:W-:-:S03]  /*1630*/  ISETP.NE.AND P0, PT, R0, RZ, PT ;  /* 0x000000ff0000720c */ /* 0x000fc60003f05270 */
[----:B------:R-:W-:-:S05]  /*1640*/  IMAD.MOV.U32 R5, RZ, RZ, R37 ;  /* 0x000000ffff057224 */ /* 0x000fca00078e0025 */
[----:B------:R1:W-:Y:S01]  /*1650*/  @!P1 STS [R4+0x8], R5 ;  /* 0x0000080504009388 */ /* 0x0003e20000000800 */
[----:B------:R-:W-:Y:S06]  /*1660*/  BAR.SYNC.DEFER_BLOCKING 0x0 ;  /* 0x0000000000007b1d */ /* 0x000fec0000010000 */
[----:B------:R-:W-:Y:S05]  /*1670*/  @P0 BRA `(.L_x_75) ;  /* 0x0000005800f40947 */ /* 0x000fea0003800000 */
[----:B------:R-:W2:Y:S01]  /*1680*/  S2UR UR5, SR_CgaCtaId ;  /* 0x00000000000579c3 */ /* 0x000ea20000008800 */
[----:B------:R-:W-:Y:S01]  /*1690*/  UMOV UR4, 0x400 ;  /* 0x0000040000047882 */ /* 0x000fe20000000000 */
[----:B------:R-:W-:Y:S02]  /*16a0*/  UISETP.GT.AND UP1, UPT, UR7, 0x20, UPT ;  /* 0x000000200700788c */ /* 0x000fe4000bf24270 */
[----:B------:R-:W-:-:S04]  /*16b0*/  UISETP.GT.AND UP0, UPT, UR7, 0x40, UPT ;  /* 0x000000400700788c */ /* 0x000fc8000bf04270 */
[----:B------:R-:W-:Y:S01]  /*16c0*/  PLOP3.LUT P2, PT, PT, PT, UP1, 0x80, 0x8 ;  /* 0x000000000008781c */ /* 0x000fe20003f4f018 */
[----:B------:R-:W-:Y:S01]  /*16d0*/  UISETP.GT.AND UP1, UPT, UR7, 0x60, UPT ;  /* 0x000000600700788c */ /* 0x000fe2000bf24270 */
[----:B------:R-:W-:Y:S01]  /*16e0*/  PLOP3.LUT P4, PT, PT, PT, UP0, 0x80, 0x8 ;  /* 0x000000000008781c */ /* 0x000fe20003f8f008 */
[----:B------:R-:W-:-:S04]  /*16f0*/  UISETP.GT.AND UP0, UPT, UR7, 0x80, UPT ;  /* 0x000000800700788c */ /* 0x000fc8000bf04270 */
[----:B------:R-:W-:Y:S01]  /*1700*/  PLOP3.LUT P3, PT, PT, PT, UP1, 0x80, 0x8 ;  /* 0x000000000008781c */ /* 0x000fe20003f6f018 */
[----:B------:R-:W-:Y:S01]  /*1710*/  UISETP.GT.AND UP1, UPT, UR7, 0xa0, UPT ;  /* 0x000000a00700788c */ /* 0x000fe2000bf24270 */
[----:B------:R-:W-:Y:S01]  /*1720*/  PLOP3.LUT P1, PT, PT, PT, UP0, 0x80, 0x8 ;  /* 0x000000000008781c */ /* 0x000fe20003f2f008 */
[----:B------:R-:W-:Y:S02]  /*1730*/  UISETP.GT.AND UP0, UPT, UR7, 0xc0, UPT ;  /* 0x000000c00700788c */ /* 0x000fe4000bf04270 */
[----:B--2---:R-:W-:-:S09]  /*1740*/  ULEA UR4, UR5, UR4, 0x18 ;  /* 0x0000000405047291 */ /* 0x004fd2000f8ec0ff */
[----:B------:R-:W1:Y:S04]  /*1750*/  LDS R0, [UR4+0xc] ;  /* 0x00000c04ff007984 */ /* 0x000e680008000800 */
[----:B0-----:R-:W0:Y:S04]  /*1760*/  LDS.128 R8, [UR4+0x10] ;  /* 0x00001004ff087984 */ /* 0x001e280008000c00 */
[----:B------:R-:W2:Y:S01]  /*1770*/  LDS.64 R2, [UR4+0x20] ;  /* 0x00002004ff027984 */ /* 0x000ea20008000a00 */
[----:B-1----:R-:W-:Y:S01]  /*1780*/  @P2 FADD R5, R5, R0 ;  /* 0x0000000005052221 */ /* 0x002fe20000000000 */
[----:B------:R-:W-:Y:S01]  /*1790*/  PLOP3.LUT P2, PT, PT, PT, UP1, 0x80, 0x8 ;  /* 0x000000000008781c */ /* 0x000fe20003f4f018 */
[----:B------:R-:W-:-:S02]  /*17a0*/  UISETP.GT.AND UP1, UPT, UR7, 0xe0, UPT ;  /* 0x000000e00700788c */ /* 0x000fc4000bf24270 */
[----:B0-----:R-:W-:Y:S01]  /*17b0*/  @P4 FADD R5, R5, R8 ;  /* 0x0000000805054221 */ /* 0x001fe20000000000 */
[----:B------:R-:W-:-:S03]  /*17c0*/  PLOP3.LUT P4, PT, PT, PT, UP0, 0x80, 0x8 ;  /* 0x000000000008781c */ /* 0x000fc60003f8f008 */
[----:B------:R-:W-:Y:S01]  /*17d0*/  @P3 FADD R5, R5, R9 ;  /* 0x0000000905053221 */ /* 0x000fe20000000000 */
[----:B------:R-:W-:-:S03]  /*17e0*/  PLOP3.LUT P3, PT, PT, PT, UP1, 0x80, 0x8 ;  /* 0x000000000008781c */ /* 0x000fc60003f6f018 */
[----:B------:R-:W-:-:S04]  /*17f0*/  @P1 FADD R5, R5, R10 ;  /* 0x0000000a05051221 */ /* 0x000fc80000000000 */
[----:B------:R-:W-:-:S04]  /*1800*/  @P2 FADD R5, R5, R11 ;  /* 0x0000000b05052221 */ /* 0x000fc80000000000 */
[----:B--2---:R-:W-:-:S04]  /*1810*/  @P4 FADD R5, R5, R2 ;  /* 0x0000000205054221 */ /* 0x004fc80000000000 */
[----:B------:R-:W-:Y:S01]  /*1820*/  @P3 FADD R5, R5, R3 ;  /* 0x0000000305053221 */ /* 0x000fe20000000000 */
[----:B------:R-:W-:Y:S06]  /*1830*/  BRA `(.L_x_75) ;  /* 0x0000005800847947 */ /* 0x000fec0003800000 */
.L_x_58:
[----:B------:R-:W0:Y:S01]  /*1840*/  S2R R0, SR_TID.X ;  /* 0x0000000000007919 */ /* 0x000e220000002100 */
[----:B------:R-:W1:Y:S01]  /*1850*/  LDC.64 R22, c[0x0][0x380] ;  /* 0x0000e000ff167b82 */ /* 0x000e620000000a00 */
[----:B0-----:R-:W-:-:S04]  /*1860*/  VIADD R3, R0, UR4 ;  /* 0x0000000400037c36 */ /* 0x001fc80008000000 */
[----:B-1----:R-:W-:-:S05]  /*1870*/  IMAD.WIDE.U32 R22, R3, 0x8, R22 ;  /* 0x0000000803167825 */ /* 0x002fca00078e0016 */
[----:B------:R-:W2:Y:S04]  /*1880*/  LDG.E.64 R38, desc[UR16][R22.64] ;  /* 0x0000001016267981 */ /* 0x000ea8000c1e1b00 */
[----:B------:R0:W5:Y:S04]  /*1890*/  LDG.E.64 R4, desc[UR16][R22.64+0x800] ;  /* 0x0008001016047981 */ /* 0x000168000c1e1b00 */
        /* <DEDUP_REMOVED lines=11> */
[----:B------:R0:W5:Y:S01]  /*1950*/  LDG.E.64 R12, desc[UR16][R22.64+0x6800] ;  /* 0x00680010160c7981 */ /* 0x000162000c1e1b00 */
[----:B------:R-:W-:Y:S01]  /*1960*/  IMAD.MOV.U32 R8, RZ, RZ, 0x652b82fe ;  /* 0x652b82feff087424 */ /* 0x000fe200078e00ff */
[----:B------:R-:W-:Y:S01]  /*1970*/  UMOV UR20, 0xfefa39ef ;  /* 0xfefa39ef00147882 */ /* 0x000fe20000000000 */
[----:B------:R-:W-:Y:S01]  /*1980*/  IMAD.MOV.U32 R9, RZ, RZ, 0x3ff71547 ;  /* 0x3ff71547ff097424 */ /* 0x000fe200078e00ff */
[----:B------:R-:W-:Y:S01]  /*1990*/  UMOV UR21, 0x3fe62e42 ;  /* 0x3fe62e4200157882 */ /* 0x000fe20000000000 */
        /* <DEDUP_REMOVED lines=20> */
[----:B------:R-:W-:Y:S01]  /*1ae0*/  BSSY.RECONVERGENT B1, `(.L_x_76) ;  /* 0x0000022000017945 */ /* 0x000fe20003800200 */
[----:B--2---:R-:W-:Y:S01]  /*1af0*/  DFMA R20, R38, R8, 6.75539944105574400000e+15 ;  /* 0x433800002614742b */ /* 0x004fe20000000008 */
[----:B------:R-:W-:-:S07]  /*1b00*/  FSETP.GEU.AND P0, PT, |R39|, 4.1917929649353027344, PT ;  /* 0x4086232b2700780b */ /* 0x000fce0003f0e200 */
[----:B------:R-:W-:-:S08]  /*1b10*/  DADD R32, R20, -6.75539944105574400000e+15 ;  /* 0xc338000014207429 */ /* 0x000fd00000000000 */
[----:B------:R-:W-:-:S08]  /*1b20*/  DFMA R10, R32, -UR20, R38 ;  /* 0x80000014200a7c2b */ /* 0x000fd00008000026 */
[----:B------:R-:W-:Y:S01]  /*1b30*/  DFMA R32, R32, -UR22, R10 ;  /* 0x8000001620207c2b */ /* 0x000fe2000800000a */
[----:B------:R-:W-:Y:S02]  /*1b40*/  IMAD.MOV.U32 R10, RZ, RZ, -0x35dec16 ;  /* 0xfca213eaff0a7424 */ /* 0x000fe400078e00ff */
[----:B------:R-:W-:-:S06]  /*1b50*/  IMAD.MOV.U32 R11, RZ, RZ, 0x3e928af3 ;  /* 0x3e928af3ff0b7424 */ /* 0x000fcc00078e00ff */
[----:B------:R-:W-:-:S08]  /*1b60*/  DFMA R40, R32, UR24, R10 ;  /* 0x0000001820287c2b */ /* 0x000fd0000800000a */
[----:B------:R-:W-:-:S08]  /*1b70*/  DFMA R40, R32, R40, UR26 ;  /* 0x0000001a20287e2b */ /* 0x000fd00008000028 */
[----:B------:R-:W-:-:S08]  /*1b80*/  DFMA R40, R32, R40, UR28 ;  /* 0x0000001c20287e2b */ /* 0x000fd00008000028 */
[----:B------:R-:W-:-:S08]  /*1b90*/  DFMA R40, R32, R40, UR30 ;  /* 0x0000001e20287e2b */ /* 0x000fd00008000028 */
[----:B------:R-:W-:-:S08]  /*1ba0*/  DFMA R40, R32, R40, UR32 ;  /* 0x0000002020287e2b */ /* 0x000fd00008000028 */
[----:B------:R-:W-:-:S08]  /*1bb0*/  DFMA R40, R32, R40, UR34 ;  /* 0x0000002220287e2b */ /* 0x000fd00008000028 */
[----:B------:R-:W-:-:S08]  /*1bc0*/  DFMA R40, R32, R40, UR36 ;  /* 0x0000002420287e2b */ /* 0x000fd00008000028 */
[----:B------:R-:W-:-:S08]  /*1bd0*/  DFMA R40, R32, R40, UR38 ;  /* 0x0000002620287e2b */ /* 0x000fd00008000028 */
[----:B------:R-:W-:-:S08]  /*1be0*/  DFMA R40, R32, R40, UR40 ;  /* 0x0000002820287e2b */ /* 0x000fd00008000028 */
[----:B------:R-:W-:-:S08]  /*1bf0*/  DFMA R40, R32, R40, 1 ;  /* 0x3ff000002028742b */ /* 0x000fd00000000028 */
[----:B------:R-:W-:-:S10]  /*1c00*/  DFMA R40, R32, R40, 1 ;  /* 0x3ff000002028742b */ /* 0x000fd40000000028 */
[----:B------:R-:W-:Y:S02]  /*1c10*/  IMAD R33, R20, 0x100000, R41 ;  /* 0x0010000014217824 */ /* 0x000fe400078e0229 */
[----:B------:R-:W-:Y:S01]  /*1c20*/  IMAD.MOV.U32 R32, RZ, RZ, R40 ;  /* 0x000000ffff207224 */ /* 0x000fe200078e0028 */
[----:B0-----:R-:W-:Y:S06]  /*1c30*/  @!P0 BRA `(.L_x_77) ;  /* 0x0000000000308947 */ /* 0x001fec0003800000 */
        /* <DEDUP_REMOVED lines=12> */
.L_x_77:
[----:B------:R-:W-:Y:S05]  /*1d00*/  BSYNC.RECONVERGENT B1 ;  /* 0x0000000000017941 */ /* 0x000fea0003800200 */
.L_x_76:
[----:B-----5:R-:W-:Y:S01]  /*1d10*/  DFMA R38, R4, R8, 6.75539944105574400000e+15 ;  /* 0x433800000426742b */ /* 0x020fe20000000008 */
[----:B------:R-:W-:Y:S01]  /*1d20*/  FSETP.GEU.AND P0, PT, |R5|, 4.1917929649353027344, PT ;  /* 0x4086232b0500780b */ /* 0x000fe20003f0e200 */
[----:B------:R-:W-:Y:S06]  /*1d30*/  BSSY.RECONVERGENT B1, `(.L_x_78) ;  /* 0x000001e000017945 */ /* 0x000fec0003800200 */
[----:B------:R-:W-:-:S08]  /*1d40*/  DADD R20, R38, -6.75539944105574400000e+15 ;  /* 0xc338000026147429 */ /* 0x000fd00000000000 */
[----:B------:R-:W-:-:S08]  /*1d50*/  DFMA R40, R20, -UR20, R4 ;  /* 0x8000001414287c2b */ /* 0x000fd00008000004 */
[----:B------:R-:W-:-:S08]  /*1d60*/  DFMA R20, R20, -UR22, R40 ;  /* 0x8000001614147c2b */ /* 0x000fd00008000028 */
        /* <DEDUP_REMOVED lines=20> */
[----:B------:R-:W-:Y:S01]  /*1eb0*/  FSEL R20, R4, RZ, P0 ;  /* 0x000000ff04147208 */ /* 0x000fe20000000000 */
[----:B------:R-:W-:Y:S02]  /*1ec0*/  @!P1 IMAD.MOV.U32 R4, RZ, RZ, RZ ;  /* 0x000000ffff049224 */ /* 0x000fe400078e00ff */
[----:B------:R-:W-:Y:S02]  /*1ed0*/  @!P1 IMAD.IADD R38, R38, 0x1, -R39 ;  /* 0x0000000126269824 */ /* 0x000fe400078e0a27 */
[----:B------:R-:W-:-:S03]  /*1ee0*/  @!P1 IMAD R41, R39, 0x100000, R41 ;  /* 0x0010000027299824 */ /* 0x000fc600078e0229 */
[----:B------:R-:W-:-:S06]  /*1ef0*/  @!P1 LEA R5, R38, 0x3ff00000, 0x14 ;  /* 0x3ff0000026059811 */ /* 0x000fcc00078ea0ff */
[----:B------:R-:W-:-:S11]  /*1f00*/  @!P1 DMUL R20, R40, R4 ;  /* 0x0000000428149228 */ /* 0x000fd60000000000 */
.L_x_79:
[----:B------:R-:W-:Y:S05]  /*1f10*/  BSYNC.RECONVERGENT B1 ;  /* 0x0000000000017941 */ /* 0x000fea0003800200 */
.L_x_78:
[----:B------:R-:W-:Y:S01]  /*1f20*/  DFMA R38, R34, R8, 6.75539944105574400000e+15 ;  /* 0x433800002226742b */ /* 0x000fe20000000008 */
        /* <DEDUP_REMOVED lines=25> */
[----:B------:R-:W-:Y:S02]  /*20c0*/  FSEL R4, R34, RZ, P0 ;  /* 0x000000ff22047208 */ /* 0x000fe40000000000 */
[----:B------:R-:W-:Y:S01]  /*20d0*/  @!P1 MOV R34, RZ ;  /* 0x000000ff00229202 */ /* 0x000fe20000000f00 */
[----:B------:R-:W-:Y:S02]  /*20e0*/  @!P1 IMAD.IADD R38, R38, 0x1, -R39 ;  /* 0x0000000126269824 */ /* 0x000fe400078e0a27 */
[----:B------:R-:W-:-:S03]  /*20f0*/  @!P1 IMAD R41, R39, 0x100000, R41 ;  /* 0x0010000027299824 */ /* 0x000fc600078e0229 */
[----:B------:R-:W-:-:S06]  /*2100*/  @!P1 LEA R35, R38, 0x3ff00000, 0x14 ;  /* 0x3ff0000026239811 */ /* 0x000fcc00078ea0ff */
[----:B------:R-:W-:-:S11]  /*2110*/  @!P1 DMUL R4, R40, R34 ;  /* 0x0000002228049228 */ /* 0x000fd60000000000 */
.L_x_81:
[----:B------:R-:W-:Y:S05]  /*2120*/  BSYNC.RECONVERGENT B1 ;  /* 0x0000000000017941 */ /* 0x000fea0003800200 */
.L_x_80:
        /* <DEDUP_REMOVED lines=32> */
.L_x_83:
[----:B------:R-:W-:Y:S05]  /*2330*/  BSYNC.RECONVERGENT B1 ;  /* 0x0000000000017941 */ /* 0x000fea0003800200 */
.L_x_82:
        /* <DEDUP_REMOVED lines=32> */
.L_x_85:
[----:B------:R-:W-:Y:S05]  /*2540*/  BSYNC.RECONVERGENT B1 ;  /* 0x0000000000017941 */ /* 0x000fea0003800200 */
.L_x_84:
        /* <DEDUP_REMOVED lines=32> */
.L_x_87:
[----:B------:R-:W-:Y:S05]  /*2750*/  BSYNC.RECONVERGENT B1 ;  /* 0x0000000000017941 */ /* 0x000fea0003800200 */
.L_x_86:
        /* <DEDUP_REMOVED lines=24> */
[----:B------:R-:W-:Y:S01]  /*28e0*/  FSEL R38, R30, RZ, P0 ;  /* 0x000000ff1e267208 */ /* 0x000fe20000000000 */
[----:B------:R-:W-:Y:S01]  /*28f0*/  @!P1 IMAD.MOV.U32 R30, RZ, RZ, RZ ;  /* 0x000000ffff1e9224 */ /* 0x000fe200078e00ff */
[----:B------:R-:W-:Y:S02]  /*2900*/  @!P1 SHF.R.S32.HI R37, RZ, 0x1, R37 ;  /* 0x00000001ff259819 */ /* 0x000fe40000011425 */
[----:B------:R-:W-:-:S03]  /*2910*/  FSEL R39, R31, RZ, P0 ;  /* 0x000000ff1f277208 */ /* 0x000fc60000000000 */
[----:B------:R-:W-:Y:S02]  /*2920*/  @!P1 IMAD.IADD R36, R36, 0x1, -R37 ;  /* 0x0000000124249824 */ /* 0x000fe400078e0a25 */
[----:B------:R-:W-:-:S03]  /*2930*/  @!P1 IMAD R41, R37, 0x100000, R41 ;  /* 0x0010000025299824 */ /* 0x000fc600078e0229 */
[----:B------:R-:W-:-:S06]  /*2940*/  @!P1 LEA R31, R36, 0x3ff00000, 0x14 ;  /* 0x3ff00000241f9811 */ /* 0x000fcc00078ea0ff */
[----:B------:R-:W-:-:S11]  /*2950*/  @!P1 DMUL R38, R40, R30 ;  /* 0x0000001e28269228 */ /* 0x000fd60000000000 */
.L_x_89:
[----:B------:R-:W-:Y:S05]  /*2960*/  BSYNC.RECONVERGENT B1 ;  /* 0x0000000000017941 */ /* 0x000fea0003800200 */
.L_x_88:
        /* <DEDUP_REMOVED lines=27> */
[----:B------:R-:W-:Y:S02]  /*2b20*/  FSEL R37, R29, RZ, P0 ;  /* 0x000000ff1d257208 */ /* 0x000fe40000000000 */
[----:B------:R-:W-:Y:S01]  /*2b30*/  @!P1 IADD3 R30, PT, PT, R30, -R31, RZ ;  /* 0x8000001f1e1e9210 */ /* 0x000fe20007ffe0ff */
[----:B------:R-:W-:-:S03]  /*2b40*/  @!P1 IMAD R41, R31, 0x100000, R41 ;  /* 0x001000001f299824 */ /* 0x000fc600078e0229 */
[----:B------:R-:W-:-:S06]  /*2b50*/  @!P1 LEA R29, R30, 0x3ff00000, 0x14 ;  /* 0x3ff000001e1d9811 */ /* 0x000fcc00078ea0ff */
[----:B------:R-:W-:-:S11]  /*2b60*/  @!P1 DMUL R36, R40, R28 ;  /* 0x0000001c28249228 */ /* 0x000fd60000000000 */
.L_x_91:
[----:B------:R-:W-:Y:S05]  /*2b70*/  BSYNC.RECONVERGENT B1 ;  /* 0x0000000000017941 */ /* 0x000fea0003800200 */
.L_x_90:
        /* <DEDUP_REMOVED lines=32> */
.L_x_93:
[----:B------:R-:W-:Y:S05]  /*2d80*/  BSYNC.RECONVERGENT B1 ;  /* 0x0000000000017941 */ /* 0x000fea0003800200 */
.L_x_92:
        /* <DEDUP_REMOVED lines=32> */
.L_x_95:
[----:B------:R-:W-:Y:S05]  /*2f90*/  BSYNC.RECONVERGENT B1 ;  /* 0x0000000000017941 */ /* 0x000fea0003800200 */
.L_x_94:
        /* <DEDUP_REMOVED lines=32> */
.L_x_97:
[----:B------:R-:W-:Y:S05]  /*31a0*/  BSYNC.RECONVERGENT B1 ;  /* 0x0000000000017941 */ /* 0x000fea0003800200 */
.L_x_96:
        /* <DEDUP_REMOVED lines=32> */
.L_x_99:
[----:B------:R-:W-:Y:S05]  /*33b0*/  BSYNC.RECONVERGENT B1 ;  /* 0x0000000000017941 */ /* 0x000fea0003800200 */
.L_x_98:
        /* <DEDUP_REMOVED lines=17> */
[----:B------:R-:W-:Y:S01]  /*34d0*/  LEA R31, R14, R17, 0x14 ;  /* 0x000000110e1f7211 */ /* 0x000fe200078ea0ff */
        /* <DEDUP_REMOVED lines=14> */
.L_x_101:
[----:B------:R-:W-:Y:S05]  /*35c0*/  BSYNC.RECONVERGENT B1 ;  /* 0x0000000000017941 */ /* 0x000fea0003800200 */
.L_x_100:
[----:B------:R-:W2:Y:S04]  /*35d0*/  LDG.E.64 R14, desc[UR16][R22.64+0x7000] ;  /* 0x00700010160e7981 */ /* 0x000ea8000c1e1b00 */
[----:B------:R0:W3:Y:S01]  /*35e0*/  LDG.E.64 R16, desc[UR16][R22.64+0x7800] ;  /* 0x0078001016107981 */ /* 0x0000e2000c1e1b00 */
[----:B------:R-:W-:Y:S01]  /*35f0*/  DFMA R18, R12, R8, 6.75539944105574400000e+15 ;  /* 0x433800000c12742b */ /* 0x000fe20000000008 */
[----:B------:R-:W1:Y:S01]  /*3600*/  F2F.F32.F64 R6, R6 ;  /* 0x0000000600067310 */ /* 0x000e620000301000 */
[----:B------:R-:W-:Y:S01]  /*3610*/  FSETP.GEU.AND P0, PT, |R13|, 4.1917929649353027344, PT ;  /* 0x4086232b0d00780b */ /* 0x000fe20003f0e200 */
[----:B------:R-:W4:Y:S01]  /*3620*/  LDCU UR11, c[0x0][0x3c0] ;  /* 0x00007800ff0b77ac */ /* 0x000f220008000800 */
[----:B------:R-:W-:Y:S04]  /*3630*/  BSSY.RECONVERGENT B1, `(.L_x_102) ;  /* 0x0000047000017945 */ /* 0x000fe80003800200 */
[----:B------:R-:W-:Y:S01]  /*3640*/  DADD R26, R18, -6.75539944105574400000e+15 ;  /* 0xc3380000121a7429 */ /* 0x000fe20000000000 */
[----:B------:R-:W0:Y:S07]  /*3650*/  F2F.F32.F64 R7, R24 ;  /* 0x0000001800077310 */ /* 0x000e2e0000301000 */
[C---:B------:R-:W-:Y:S01]  /*3660*/  DFMA R2, R26.reuse, -UR20, R12 ;  /* 0x800000141a027c2b */ /* 0x040fe2000800000c */
[----:B------:R-:W0:Y:S07]  /*3670*/  F2F.F32.F64 R4, R4 ;  /* 0x0000000400047310 */ /* 0x000e2e0000301000 */
[----:B------:R-:W-:Y:S01]  /*3680*/  DFMA R26, R26, -UR22, R2 ;  /* 0x800000161a1a7c2b */ /* 0x000fe20008000002 */
[----:B------:R-:W0:Y:S08]  /*3690*/  F2F.F32.F64 R5, R34 ;  /* 0x0000002200057310 */ /* 0x000e300000301000 */
[----:B------:R5:W0:Y:S08]  /*36a0*/  F2F.F32.F64 R2, R32 ;  /* 0x0000002000027310 */ /* 0x000a300000301000 */
[----:B------:R2:W0:Y:S01]  /*36b0*/  F2F.F32.F64 R3, R20 ;  /* 0x0000001400037310 */ /* 0x0004220000301000 */
[----:B-----5:R-:W-:-:S07]  /*36c0*/  DFMA R32, R26, UR24, R10 ;  /* 0x000000181a207c2b */ /* 0x020fce000800000a */
[----:B------:R-:W0:Y:S01]  /*36d0*/  F2F.F32.F64 R38, R38 ;  /* 0x0000002600267310 */ /* 0x000e220000301000 */
[----:B------:R-:W-:-:S07]  /*36e0*/  DFMA R32, R26, R32, UR26 ;  /* 0x0000001a1a207e2b */ /* 0x000fce0008000020 */
[----:B------:R5:W0:Y:S01]  /*36f0*/  F2F.F32.F64 R39, R36 ;  /* 0x0000002400277310 */ /* 0x000a220000301000 */
[----:B------:R-:W-:-:S07]  /*3700*/  DFMA R32, R26, R32, UR28 ;  /* 0x0000001c1a207e2b */ /* 0x000fce0008000020 */
[----:B------:R0:W0:Y:S01]  /*3710*/  F2F.F32.F64 R40, R40 ;  /* 0x0000002800287310 */ /* 0x0000220000301000 */
[----:B------:R-:W-:-:S07]  /*3720*/  DFMA R32, R26, R32, UR30 ;  /* 0x0000001e1a207e2b */ /* 0x000fce0008000020 */
[----:B------:R1:W1:Y:S01]  /*3730*/  F2F.F32.F64 R41, R44 ;  /* 0x0000002c00297310 */ /* 0x0002620000301000 */
[----:B------:R-:W-:-:S07]  /*3740*/  DFMA R32, R26, R32, UR32 ;  /* 0x000000201a207e2b */ /* 0x000fce0008000020 */
[----:B------:R1:W1:Y:S01]  /*3750*/  F2F.F32.F64 R42, R42 ;  /* 0x0000002a002a7310 */ /* 0x0002620000301000 */
[----:B0-----:R-:W-:-:S07]  /*3760*/  DFMA R22, R26, R32, UR34 ;  /* 0x000000221a167e2b */ /* 0x001fce0008000020 */
[----:B------:R0:W0:Y:S01]  /*3770*/  F2F.F32.F64 R29, R28 ;  /* 0x0000001c001d7310 */ /* 0x0000220000301000 */
[----:B------:R-:W-:-:S07]  /*3780*/  DFMA R22, R26, R22, UR36 ;  /* 0x000000241a167e2b */ /* 0x000fce0008000016 */
[----:B------:R0:W0:Y:S01]  /*3790*/  F2F.F32.F64 R30, R30 ;  /* 0x0000001e001e7310 */ /* 0x0000220000301000 */
[----:B------:R-:W-:-:S08]  /*37a0*/  DFMA R22, R26, R22, UR38 ;  /* 0x000000261a167e2b */ /* 0x000fd00008000016 */
[----:B------:R-:W-:-:S08]  /*37b0*/  DFMA R22, R26, R22, UR40 ;  /* 0x000000281a167e2b */ /* 0x000fd00008000016 */
[----:B------:R-:W-:-:S08]  /*37c0*/  DFMA R22, R26, R22, 1 ;  /* 0x3ff000001a16742b */ /* 0x000fd00000000016 */
[----:B------:R-:W-:Y:S02]  /*37d0*/  DFMA R22, R26, R22, 1 ;  /* 0x3ff000001a16742b */ /* 0x000fe40000000016 */
[-C--:B--2---:R-:W-:Y:S02]  /*37e0*/  DFMA R20, R14, R8.reuse, 6.75539944105574400000e+15 ;  /* 0x433800000e14742b */ /* 0x084fe40000000008 */
[----:B---3--:R-:W-:-:S06]  /*37f0*/  DFMA R24, R16, R8, 6.75539944105574400000e+15 ;  /* 0x433800001018742b */ /* 0x008fcc0000000008 */
[----:B------:R-:W-:Y:S02]  /*3800*/  DADD R26, R20, -6.75539944105574400000e+15 ;  /* 0xc3380000141a7429 */ /* 0x000fe40000000000 */
[----:B------:R-:W-:-:S06]  /*3810*/  DADD R34, R24, -6.75539944105574400000e+15 ;  /* 0xc338000018227429 */ /* 0x000fcc0000000000 */
[----:B------:R-:W-:-:S08]  /*3820*/  DFMA R32, R26, -UR20, R14 ;  /* 0x800000141a207c2b */ /* 0x000fd0000800000e */
[----:B------:R-:W-:Y:S02]  /*3830*/  DFMA R32, R26, -UR22, R32 ;  /* 0x800000161a207c2b */ /* 0x000fe40008000020 */
[----:B------:R-:W-:-:S08]  /*3840*/  DFMA R26, R34, -UR20, R16 ;  /* 0x80000014221a7c2b */ /* 0x000fd00008000010 */
[----:B------:R-:W-:Y:S02]  /*3850*/  DFMA R26, R34, -UR22, R26 ;  /* 0x80000016221a7c2b */ /* 0x000fe4000800001a */
[----:B------:R-:W-:-:S06]  /*3860*/  DFMA R34, R32, UR24, R10 ;  /* 0x0000001820227c2b */ /* 0x000fcc000800000a */
[----:B-----5:R-:W-:Y:S02]  /*3870*/  DFMA R36, R26, UR24, R10 ;  /* 0x000000181a247c2b */ /* 0x020fe4000800000a */
[----:B------:R-:W-:-:S06]  /*3880*/  DFMA R34, R32, R34, UR26 ;  /* 0x0000001a20227e2b */ /* 0x000fcc0008000022 */
[----:B------:R-:W-:Y:S02]  /*3890*/  DFMA R36, R26, R36, UR26 ;  /* 0x0000001a1a247e2b */ /* 0x000fe40008000024 */
        /* <DEDUP_REMOVED lines=14> */
[----:B------:R-:W-:-:S06]  /*3980*/  DFMA R34, R32, R34, 1 ;  /* 0x3ff000002022742b */ /* 0x000fcc0000000022 */
[----:B------:R-:W-:Y:S02]  /*3990*/  DFMA R36, R26, R36, 1 ;  /* 0x3ff000001a24742b */ /* 0x000fe40000000024 */
[----:B------:R-:W-:Y:S01]  /*39a0*/  DFMA R34, R32, R34, 1 ;  /* 0x3ff000002022742b */ /* 0x000fe20000000022 */
[----:B------:R-:W-:Y:S02]  /*39b0*/  IMAD R33, R18, 0x100000, R23 ;  /* 0x0010000012217824 */ /* 0x000fe400078e0217 */
[----:B------:R-:W-:Y:S01]  /*39c0*/  IMAD.MOV.U32 R32, RZ, RZ, R22 ;  /* 0x000000ffff207224 */ /* 0x000fe200078e0016 */
[----:B01--4-:R-:W-:Y:S07]  /*39d0*/  @!P0 BRA `(.L_x_103) ;  /* 0x0000000000308947 */ /* 0x013fee0003800000 */
        /* <DEDUP_REMOVED lines=12> */
.L_x_103:
[----:B------:R-:W-:Y:S05]  /*3aa0*/  BSYNC.RECONVERGENT B1 ;  /* 0x0000000000017941 */ /* 0x000fea0003800200 */
.L_x_102:
[----:B------:R-:W-:Y:S01]  /*3ab0*/  FSETP.GEU.AND P0, PT, |R15|, 4.1917929649353027344, PT ;  /* 0x4086232b0f00780b */ /* 0x000fe20003f0e200 */
[----:B------:R0:W1:Y:S01]  /*3ac0*/  F2F.F32.F64 R33, R32 ;  /* 0x0000002000217310 */ /* 0x0000620000301000 */
[----:B------:R-:W-:Y:S01]  /*3ad0*/  BSSY.RECONVERGENT B1, `(.L_x_104) ;  /* 0x0000011000017945 */ /* 0x000fe20003800200 */
[----:B------:R-:W-:Y:S01]  /*3ae0*/  DFMA R36, R26, R36, 1 ;  /* 0x3ff000001a24742b */ /* 0x000fe20000000024 */
[----:B------:R-:W-:Y:S02]  /*3af0*/  IMAD R13, R20, 0x100000, R35 ;  /* 0x00100000140d7824 */ /* 0x000fe400078e0223 */
[----:B------:R-:W-:-:S07]  /*3b00*/  IMAD.MOV.U32 R12, RZ, RZ, R34 ;  /* 0x000000ffff0c7224 */ /* 0x000fce00078e0022 */
[----:B0-----:R-:W-:Y:S05]  /*3b10*/  @!P0 BRA `(.L_x_105) ;  /* 0x0000000000308947 */ /* 0x001fea0003800000 */
        /* <DEDUP_REMOVED lines=12> */
.L_x_105:
[----:B------:R-:W-:Y:S05]  /*3be0*/  BSYNC.RECONVERGENT B1 ;  /* 0x0000000000017941 */ /* 0x000fea0003800200 */
.L_x_104:
[----:B------:R-:W-:Y:S01]  /*3bf0*/  FSETP.GEU.AND P0, PT, |R17|, 4.1917929649353027344, PT ;  /* 0x4086232b1100780b */ /* 0x000fe20003f0e200 */
[----:B------:R0:W2:Y:S01]  /*3c00*/  F2F.F32.F64 R12, R12 ;  /* 0x0000000c000c7310 */ /* 0x0000a20000301000 */
[----:B------:R-:W-:Y:S01]  /*3c10*/  BSSY.RECONVERGENT B1, `(.L_x_106) ;  /* 0x0000010000017945 */ /* 0x000fe20003800200 */
[----:B------:R-:W-:Y:S02]  /*3c20*/  IMAD R15, R24, 0x100000, R37 ;  /* 0x00100000180f7824 */ /* 0x000fe400078e0225 */
[----:B------:R-:W-:-:S08]  /*3c30*/  IMAD.MOV.U32 R14, RZ, RZ, R36 ;  /* 0x000000ffff0e7224 */ /* 0x000fd000078e0024 */
        /* <DEDUP_REMOVED lines=13> */
.L_x_107:
[----:B------:R-:W-:Y:S05]  /*3d10*/  BSYNC.RECONVERGENT B1 ;  /* 0x0000000000017941 */ /* 0x000fea0003800200 */
.L_x_106:
[----:B------:R-:W2:Y:S01]  /*3d20*/  F2F.F32.F64 R15, R14 ;  /* 0x0000000e000f7310 */ /* 0x000ea20000301000 */
[----:B------:R-:W-:Y:S01]  /*3d30*/  USHF.L.U32 UR19, UR11, 0xc, URZ ;  /* 0x0000000c0b137899 */ /* 0x000fe200080006ff */
[----:B------:R-:W-:Y:S01]  /*3d40*/  FADD R2, R2, R3 ;  /* 0x0000000302027221 */ /* 0x000fe20000000000 */
[----:B------:R-:W-:Y:S01]  /*3d50*/  FADD R5, R4, R5 ;  /* 0x0000000504057221 */ /* 0x000fe20000000000 */
[----:B------:R-:W-:Y:S01]  /*3d60*/  FADD R6, R6, R7 ;  /* 0x0000000706067221 */ /* 0x000fe20000000000 */
[----:B------:R-:W-:Y:S01]  /*3d70*/  USHF.R.S32.HI UR4, URZ, 0x1f, UR19 ;  /* 0x0000001fff047899 */ /* 0x000fe20008011413 */
[----:B------:R-:W-:Y:S01]  /*3d80*/  FADD R39, R38, R39 ;  /* 0x0000002726277221 */ /* 0x000fe20000000000 */
[----:B------:R-:W-:Y:S01]  /*3d90*/  UISETP.GE.U32.AND UP0, UPT, UR5, UR19, UPT ;  /* 0x000000130500728c */ /* 0x000fe2000bf06070 */
[----:B------:R-:W-:Y:S01]  /*3da0*/  FADD R40, R40, R41 ;  /* 0x0000002928287221 */ /* 0x000fe20000000000 */
[----:B------:R-:W-:Y:S01]  /*3db0*/  FADD R29, R42, R29 ;  /* 0x0000001d2a1d7221 */ /* 0x000fe20000000000 */
[----:B-1----:R-:W-:Y:S01]  /*3dc0*/  FADD R30, R30, R33 ;  /* 0x000000211e1e7221 */ /* 0x002fe20000000000 */
[----:B------:R-:W-:Y:S01]  /*3dd0*/  UISETP.GE.U32.AND.EX UP0, UPT, UR8, UR4, UPT, UP0 ;  /* 0x000000040800728c */ /* 0x000fe2000bf06100 */
[----:B------:R-:W-:Y:S01]  /*3de0*/  FADD R2, R2, R5 ;  /* 0x0000000502027221 */ /* 0x000fe20000000000 */
[----:B------:R-:W-:Y:S01]  /*3df0*/  FADD R39, R6, R39 ;  /* 0x0000002706277221 */ /* 0x000fe20000000000 */
[----:B------:R-:W-:Y:S01]  /*3e00*/  FADD R29, R40, R29 ;  /* 0x0000001d281d7221 */ /* 0x000fe20000000000 */
[----:B--2---:R-:W-:-:S02]  /*3e10*/  FADD R15, R12, R15 ;  /* 0x0000000f0c0f7221 */ /* 0x004fc40000000000 */
[----:B------:R-:W-:Y:S02]  /*3e20*/  FADD R2, R2, R39 ;  /* 0x0000002702027221 */ /* 0x000fe40000000000 */
[----:B------:R-:W-:-:S04]  /*3e30*/  FADD R30, R30, R15 ;  /* 0x0000000f1e1e7221 */ /* 0x000fc80000000000 */
[----:B------:R-:W-:-:S04]  /*3e40*/  FADD R29, R29, R30 ;  /* 0x0000001e1d1d7221 */ /* 0x000fc80000000000 */
[----:B------:R-:W-:Y:S01]  /*3e50*/  FADD R2, R2, R29 ;  /* 0x0000001d02027221 */ /* 0x000fe20000000000 */
[----:B------:R-:W-:Y:S06]  /*3e60*/  BRA.U !UP0, `(.L_x_108) ;  /* 0x0000003108507547 */ /* 0x000fec000b800000 */
[----:B------:R-:W-:Y:S02]  /*3e70*/  USHF.L.U32 UR5, UR18, 0xc, URZ ;  /* 0x0000000c12057899 */ /* 0x000fe400080006ff */
[----:B------:R-:W-:Y:S02]  /*3e80*/  UIADD3 UR44, UP1, UPT, UR6, -0x1000, URZ ;  /* 0xfffff000062c7890 */ /* 0x000fe4000ff3e0ff */
[----:B------:R-:W-:Y:S02]  /*3e90*/  UIADD3 UR5, UP0, UPT, UR5, UR19, URZ ;  /* 0x0000001305057290 */ /* 0x000fe4000ff1e0ff */
[----:B------:R-:W-:Y:S02]  /*3ea0*/  UIADD3.X UR45, UPT, UPT, UR7, -0x1, URZ, UP1, !UPT ;  /* 0xffffffff072d7890 */ /* 0x000fe40008ffe4ff */
[----:B------:R-:W-:Y:S02]  /*3eb0*/  UIADD3.X UR8, UPT, UPT, URZ, UR4, URZ, UP0, !UPT ;  /* 0x00000004ff087290 */ /* 0x000fe400087fe4ff */
[----:B------:R-:W-:Y:S01]  /*3ec0*/  UISETP.GT.U32.AND UP0, UPT, UR5, UR44, UPT ;  /* 0x0000002c0500728c */ /* 0x000fe2000bf04070 */
[----:B------:R-:W0:Y:S03]  /*3ed0*/  LDCU UR13, c[0x0][0x3c0] ;  /* 0x00007800ff0d77ac */ /* 0x000e260008000800 */
[----:B------:R-:W-:Y:S01]  /*3ee0*/  UISETP.GT.U32.AND.EX UP0, UPT, UR8, UR45, UPT, UP0 ;  /* 0x0000002d0800728c */ /* 0x000fe2000bf04100 */
[----:B------:R-:W1:Y:S01]  /*3ef0*/  LDCU.64 UR46, c[0x0][0x380] ;  /* 0x00007000ff2e77ac */ /* 0x000e620008000a00 */
[----:B------:R-:W2:Y:S01]  /*3f00*/  LDCU.64 UR14, c[0x0][0x3b8] ;  /* 0x00007700ff0e77ac */ /* 0x000ea20008000a00 */
[----:B------:R-:W-:Y:S01]  /*3f10*/  UMOV UR4, URZ ;  /* 0x000000ff00047c82 */ /* 0x000fe20008000000 */
[----:B------:R-:W-:Y:S01]  /*3f20*/  UMOV UR9, UR5 ;  /* 0x0000000500097c82 */ /* 0x000fe20008000000 */
[----:B------:R-:W-:-:S04]  /*3f30*/  UMOV UR10, UR8 ;  /* 0x00000008000a7c82 */ /* 0x000fc80008000000 */
[----:B------:R-:W-:Y:S05]  /*3f40*/  BRA.U UP0, `(.L_x_109) ;  /* 0x0000002500587547 */ /* 0x000fea000b800000 */
.L_x_142:
[----:B------:R-:W-:-:S05]  /*3f50*/  IADD3 R3, P0, PT, R0, UR9, RZ ;  /* 0x0000000900037c10 */ /* 0x000fca000ff1e0ff */
[----:B------:R-:W-:Y:S01]  /*3f60*/  IMAD.X R4, RZ, RZ, UR10, P0 ;  /* 0x0000000aff047e24 */ /* 0x000fe200080e06ff */
[----:B-1----:R-:W-:-:S04]  /*3f70*/  LEA R16, P0, R3, UR46, 0x3 ;  /* 0x0000002e03107c11 */ /* 0x002fc8000f8018ff */
[----:B------:R-:W-:-:S05]  /*3f80*/  LEA.HI.X R17, R3, UR47, R4, 0x3, P0 ;  /* 0x0000002f03117c11 */ /* 0x000fca00080f1c04 */
[----:B------:R-:W3:Y:S04]  /*3f90*/  LDG.E.64 R4, desc[UR16][R16.64] ;  /* 0x0000001010047981 */ /* 0x000ee8000c1e1b00 */
        /* <DEDUP_REMOVED lines=13> */
[----:B------:R-:W-:Y:S01]  /*4070*/  BSSY.RECONVERGENT B1, `(.L_x_110) ;  /* 0x0000020000017945 */ /* 0x000fe20003800200 */
[----:B---3--:R-:W-:Y:S01]  /*4080*/  DFMA R40, R4, R8, 6.75539944105574400000e+15 ;  /* 0x433800000428742b */ /* 0x008fe20000000008 */
[----:B------:R-:W-:-:S07]  /*4090*/  FSETP.GEU.AND P0, PT, |R5|, 4.1917929649353027344, PT ;  /* 0x4086232b0500780b */ /* 0x000fce0003f0e200 */
        /* <DEDUP_REMOVED lines=16> */
[----:B-1----:R-:W-:Y:S06]  /*41a0*/  @!P0 BRA `(.L_x_111) ;  /* 0x0000000000308947 */ /* 0x002fec0003800000 */
        /* <DEDUP_REMOVED lines=12> */
.L_x_111:
[----:B0-2---:R-:W-:Y:S05]  /*4270*/  BSYNC.RECONVERGENT B1 ;  /* 0x0000000000017941 */ /* 0x005fea0003800200 */
.L_x_110:
        /* <DEDUP_REMOVED lines=32> */
.L_x_113:
[----:B------:R-:W-:Y:S05]  /*4480*/  BSYNC.RECONVERGENT B1 ;  /* 0x0000000000017941 */ /* 0x000fea0003800200 */
.L_x_112:
        /* <DEDUP_REMOVED lines=32> */
.L_x_115:
[----:B------:R-:W-:Y:S05]  /*4690*/  BSYNC.RECONVERGENT B1 ;  /* 0x0000000000017941 */ /* 0x000fea0003800200 */
.L_x_114:
        /* <DEDUP_REMOVED lines=32> */
.L_x_117:
[----:B------:R-:W-:Y:S05]  /*48a0*/  BSYNC.RECONVERGENT B1 ;  /* 0x0000000000017941 */ /* 0x000fea0003800200 */
.L_x_116:
        /* <DEDUP_REMOVED lines=32> */
.L_x_119:
[----:B------:R-:W-:Y:S05]  /*4ab0*/  BSYNC.RECONVERGENT B1 ;  /* 0x0000000000017941 */ /* 0x000fea0003800200 */
.L_x_118:
        /* <DEDUP_REMOVED lines=32> */
.L_x_121:
[----:B------:R-:W-:Y:S05]  /*4cc0*/  BSYNC.RECONVERGENT B1 ;  /* 0x0000000000017941 */ /* 0x000fea0003800200 */
.L_x_120:
        /* <DEDUP_REMOVED lines=32> */
.L_x_123:
[----:B------:R-:W-:Y:S05]  /*4ed0*/  BSYNC.RECONVERGENT B1 ;  /* 0x0000000000017941 */ /* 0x000fea0003800200 */
.L_x_122:
        /* <DEDUP_REMOVED lines=32> */
.L_x_125:
[----:B------:R-:W-:Y:S05]  /*50e0*/  BSYNC.RECONVERGENT B1 ;  /* 0x0000000000017941 */ /* 0x000fea0003800200 */
.L_x_124:
        /* <DEDUP_REMOVED lines=32> */
.L_x_127:
[----:B------:R-:W-:Y:S05]  /*52f0*/  BSYNC.RECONVERGENT B1 ;  /* 0x0000000000017941 */ /* 0x000fea0003800200 */
.L_x_126:
        /* <DEDUP_REMOVED lines=28> */
[----:B------:R-:W-:Y:S01]  /*54c0*/  @!P1 LEA R33, R3, R33, 0x14 ;  /* 0x0000002103219211 */ /* 0x000fe200078ea0ff */
[----:B------:R-:W-:-:S05]  /*54d0*/  @!P1 IMAD.IADD R30, R30, 0x1, -R3 ;  /* 0x000000011e1e9824 */ /* 0x000fca00078e0a03 */
[----:B------:R-:W-:-:S06]  /*54e0*/  @!P1 LEA R25, R30, 0x3ff00000, 0x14 ;  /* 0x3ff000001e199811 */ /* 0x000fcc00078ea0ff */
[----:B------:R-:W-:-:S11]  /*54f0*/  @!P1 DMUL R42, R32, R24 ;  /* 0x00000018202a9228 */ /* 0x000fd60000000000 */
.L_x_129:
[----:B------:R-:W-:Y:S05]  /*5500*/  BSYNC.RECONVERGENT B1 ;  /* 0x0000000000017941 */ /* 0x000fea0003800200 */
.L_x_128:
        /* <DEDUP_REMOVED lines=32> */
.L_x_131:
[----:B------:R-:W-:Y:S05]  /*5710*/  BSYNC.RECONVERGENT B1 ;  /* 0x0000000000017941 */ /* 0x000fea0003800200 */
.L_x_130:
        /* <DEDUP_REMOVED lines=32> */
.L_x_133:
[----:B------:R-:W-:Y:S05]  /*5920*/  BSYNC.RECONVERGENT B1 ;  /* 0x0000000000017941 */ /* 0x000fea0003800200 */
.L_x_132:
        /* <DEDUP_REMOVED lines=32> */
.L_x_135:
[----:B------:R-:W-:Y:S05]  /*5b30*/  BSYNC.RECONVERGENT B1 ;  /* 0x0000000000017941 */ /* 0x000fea0003800200 */
.L_x_134:
[----:B------:R-:W2:Y:S04]  /*5b40*/  LDG.E.64 R14, desc[UR16][R16.64+0x7000] ;  /* 0x00700010100e7981 */ /* 0x000ea8000c1e1b00 */
[----:B------:R-:W3:Y:S01]  /*5b50*/  LDG.E.64 R16, desc[UR16][R16.64+0x7800] ;  /* 0x0078001010107981 */ /* 0x000ee2000c1e1b00 */
[----:B------:R-:W-:Y:S01]  /*5b60*/  DFMA R18, R12, R8, 6.75539944105574400000e+15 ;  /* 0x433800000c12742b */ /* 0x000fe20000000008 */
[----:B------:R-:W0:Y:S01]  /*5b70*/  F2F.F32.F64 R4, R4 ;  /* 0x0000000400047310 */ /* 0x000e220000301000 */
[----:B------:R-:W-:Y:S01]  /*5b80*/  FSETP.GEU.AND P0, PT, |R13|, 4.1917929649353027344, PT ;  /* 0x4086232b0d00780b */ /* 0x000fe20003f0e200 */
[----:B------:R-:W-:Y:S05]  /*5b90*/  BSSY.RECONVERGENT B1, `(.L_x_136) ;  /* 0x0000046000017945 */ /* 0x000fea0003800200 */
[----:B------:R-:W-:Y:S01]  /*5ba0*/  DADD R20, R18, -6.75539944105574400000e+15 ;  /* 0xc338000012147429 */ /* 0x000fe20000000000 */
[----:B------:R-:W1:Y:S07]  /*5bb0*/  F2F.F32.F64 R5, R22 ;  /* 0x0000001600057310 */ /* 0x000e6e0000301000 */
[C---:B------:R-:W-:Y:S01]  /*5bc0*/  DFMA R24, R20.reuse, -UR20, R12 ;  /* 0x8000001414187c2b */ /* 0x040fe2000800000c */
[----:B------:R-:W4:Y:S07]  /*5bd0*/  F2F.F32.F64 R3, R28 ;  /* 0x0000001c00037310 */ /* 0x000f2e0000301000 */
[----:B------:R-:W-:Y:S01]  /*5be0*/  DFMA R24, R20, -UR22, R24 ;  /* 0x8000001614187c2b */ /* 0x000fe20008000018 */
[----:B------:R-:W0:Y:S07]  /*5bf0*/  F2F.F32.F64 R38, R38 ;  /* 0x0000002600267310 */ /* 0x000e2e0000301000 */
[C---:B------:R-:W-:Y:S01]  /*5c00*/  DFMA R20, R24.reuse, UR24, R10 ;  /* 0x0000001818147c2b */ /* 0x040fe2000800000a */
[----:B------:R-:W0:Y:S07]  /*5c10*/  F2F.F32.F64 R39, R26 ;  /* 0x0000001a00277310 */ /* 0x000e2e0000301000 */
[C---:B------:R-:W-:Y:S01]  /*5c20*/  DFMA R20, R24.reuse, R20, UR26 ;  /* 0x0000001a18147e2b */ /* 0x040fe20008000014 */
        /* <DEDUP_REMOVED lines=14> */
[----:B------:R5:W0:Y:S07]  /*5d10*/  F2F.F32.F64 R41, R44 ;  /* 0x0000002c00297310 */ /* 0x000a2e0000301000 */
[----:B------:R-:W-:-:S08]  /*5d20*/  DFMA R20, R24, R20, 1 ;  /* 0x3ff000001814742b */ /* 0x000fd00000000014 */
[----:B------:R-:W-:-:S10]  /*5d30*/  DFMA R20, R24, R20, 1 ;  /* 0x3ff000001814742b */ /* 0x000fd40000000014 */
[----:B-----5:R-:W-:Y:S02]  /*5d40*/  IMAD R45, R18, 0x100000, R21 ;  /* 0x00100000122d7824 */ /* 0x020fe400078e0215 */
[----:B------:R-:W-:Y:S01]  /*5d50*/  IMAD.MOV.U32 R44, RZ, RZ, R20 ;  /* 0x000000ffff2c7224 */ /* 0x000fe200078e0014 */
[----:B--2---:R-:W-:-:S08]  /*5d60*/  DFMA R22, R14, R8, 6.75539944105574400000e+15 ;  /* 0x433800000e16742b */ /* 0x004fd00000000008 */
[----:B------:R-:W-:Y:S02]  /*5d70*/  DADD R24, R22, -6.75539944105574400000e+15 ;  /* 0xc338000016187429 */ /* 0x000fe40000000000 */
[----:B---3--:R-:W-:-:S06]  /*5d80*/  DFMA R26, R16, R8, 6.75539944105574400000e+15 ;  /* 0x43380000101a742b */ /* 0x008fcc0000000008 */
[----:B------:R-:W-:Y:S02]  /*5d90*/  DFMA R28, R24, -UR20, R14 ;  /* 0x80000014181c7c2b */ /* 0x000fe4000800000e */
[----:B------:R-:W-:-:S06]  /*5da0*/  DADD R36, R26, -6.75539944105574400000e+15 ;  /* 0xc33800001a247429 */ /* 0x000fcc0000000000 */
        /* <DEDUP_REMOVED lines=11> */
[----:B------:R-:W-:Y:S02]  /*5e60*/  DFMA R24, R28, R24, 1 ;  /* 0x3ff000001c18742b */ /* 0x000fe40000000018 */
        /* <DEDUP_REMOVED lines=10> */
[----:B------:R-:W-:Y:S01]  /*5f10*/  DFMA R36, R28, R36, UR40 ;  /* 0x000000281c247e2b */ /* 0x000fe20008000024 */
[----:B01--4-:R-:W-:Y:S10]  /*5f20*/  @!P0 BRA `(.L_x_137) ;  /* 0x0000000000308947 */ /* 0x013ff40003800000 */
        /* <DEDUP_REMOVED lines=12> */
.L_x_137:
[----:B------:R-:W-:Y:S05]  /*5ff0*/  BSYNC.RECONVERGENT B1 ;  /* 0x0000000000017941 */ /* 0x000fea0003800200 */
.L_x_136:
[----:B------:R-:W-:Y:S01]  /*6000*/  FSETP.GEU.AND P0, PT, |R15|, 4.1917929649353027344, PT ;  /* 0x4086232b0f00780b */ /* 0x000fe20003f0e200 */
[----:B------:R0:W1:Y:S01]  /*6010*/  F2F.F32.F64 R44, R44 ;  /* 0x0000002c002c7310 */ /* 0x0000620000301000 */
[----:B------:R-:W-:Y:S01]  /*6020*/  BSSY.RECONVERGENT B1, `(.L_x_138) ;  /* 0x0000012000017945 */ /* 0x000fe20003800200 */
[----:B------:R-:W-:Y:S01]  /*6030*/  DFMA R36, R28, R36, 1 ;  /* 0x3ff000001c24742b */ /* 0x000fe20000000024 */
[----:B------:R-:W-:Y:S02]  /*6040*/  IMAD R13, R22, 0x100000, R25 ;  /* 0x00100000160d7824 */ /* 0x000fe400078e0219 */
[----:B------:R-:W-:Y:S01]  /*6050*/  FADD R18, R3, R2 ;  /* 0x0000000203127221 */ /* 0x000fe20000000000 */
[----:B------:R-:W-:-:S06]  /*6060*/  MOV R12, R24 ;  /* 0x00000018000c7202 */ /* 0x000fcc0000000f00 */
[----:B0-----:R-:W-:Y:S05]  /*6070*/  @!P0 BRA `(.L_x_139) ;  /* 0x0000000000308947 */ /* 0x001fea0003800000 */
[----:B------:R-:W-:Y:S01]  /*6080*/  FSETP.GEU.AND P1, PT, |R15|, 4.2275390625, PT ;  /* 0x408748000f00780b */ /* 0x000fe20003f2e200 */
[C---:B------:R-:W-:Y:S02]  /*6090*/  DADD R2, R14.reuse, +INF ;  /* 0x7ff000000e027429 */ /* 0x040fe40000000000 */
[----:B------:R-:W-:-:S08]  /*60a0*/  DSETP.GEU.AND P0, PT, R14, RZ, PT ;  /* 0x000000ff0e00722a */ /* 0x000fd00003f0e000 */
[----:B------:R-:W-:Y:S02]  /*60b0*/  FSEL R13, R3, RZ, P0 ;  /* 0x000000ff030d7208 */ /* 0x000fe40000000000 */
[----:B------:R-:W-:-:S04]  /*60c0*/  @!P1 LEA.HI R12, R22, R22, RZ, 0x1 ;  /* 0x00000016160c9211 */ /* 0x000fc800078f08ff */
[----:B------:R-:W-:Y:S02]  /*60d0*/  @!P1 SHF.R.S32.HI R15, RZ, 0x1, R12 ;  /* 0x00000001ff0f9819 */ /* 0x000fe4000001140c */
[----:B------:R-:W-:Y:S01]  /*60e0*/  FSEL R12, R2, RZ, P0 ;  /* 0x000000ff020c7208 */ /* 0x000fe20000000000 */
[----:B------:R-:W-:Y:S02]  /*60f0*/  @!P1 IMAD.MOV.U32 R2, RZ, RZ, RZ ;  /* 0x000000ffff029224 */ /* 0x000fe400078e00ff */
[----:B------:R-:W-:Y:S02]  /*6100*/  @!P1 IMAD.IADD R22, R22, 0x1, -R15 ;  /* 0x0000000116169824 */ /* 0x000fe400078e0a0f */
[----:B------:R-:W-:-:S03]  /*6110*/  @!P1 IMAD R25, R15, 0x100000, R25 ;  /* 0x001000000f199824 */ /* 0x000fc600078e0219 */
[----:B------:R-:W-:-:S06]  /*6120*/  @!P1 LEA R3, R22, 0x3ff00000, 0x14 ;  /* 0x3ff0000016039811 */ /* 0x000fcc00078ea0ff */
[----:B------:R-:W-:-:S11]  /*6130*/  @!P1 DMUL R12, R24, R2 ;  /* 0x00000002180c9228 */ /* 0x000fd60000000000 */
.L_x_139:
[----:B------:R-:W-:Y:S05]  /*6140*/  BSYNC.RECONVERGENT B1 ;  /* 0x0000000000017941 */ /* 0x000fea0003800200 */
.L_x_138:
[----:B------:R-:W1:Y:S01]  /*6150*/  F2F.F32.F64 R13, R12 ;  /* 0x0000000c000d7310 */ /* 0x000e620000301000 */
[----:B------:R-:W-:Y:S01]  /*6160*/  FSETP.GEU.AND P0, PT, |R17|, 4.1917929649353027344, PT ;  /* 0x4086232b1100780b */ /* 0x000fe20003f0e200 */
[----:B------:R-:W-:Y:S01]  /*6170*/  DFMA R36, R28, R36, 1 ;  /* 0x3ff000001c24742b */ /* 0x000fe20000000024 */
[----:B------:R-:W-:Y:S01]  /*6180*/  UMOV UR11, UR13 ;  /* 0x0000000d000b7c82 */ /* 0x000fe20008000000 */
[----:B------:R-:W-:Y:S01]  /*6190*/  FADD R5, R4, R5 ;  /* 0x0000000504057221 */ /* 0x000fe20000000000 */
[----:B------:R-:W-:Y:S01]  /*61a0*/  FADD R6, R6, R7 ;  /* 0x0000000706067221 */ /* 0x000fe20000000000 */
[----:B------:R-:W-:Y:S01]  /*61b0*/  FADD R39, R38, R39 ;  /* 0x0000002726277221 */ /* 0x000fe20000000000 */
[----:B------:R-:W-:Y:S01]  /*61c0*/  FADD R40, R40, R41 ;  /* 0x0000002928287221 */ /* 0x000fe20000000000 */
[----:B------:R-:W-:Y:S01]  /*61d0*/  FADD R35, R42, R35 ;  /* 0x000000232a237221 */ /* 0x000fe20000000000 */
[----:B------:R-:W-:Y:S01]  /*61e0*/  USHF.L.U32 UR19, UR11, 0xc, URZ ;  /* 0x0000000c0b137899 */ /* 0x000fe200080006ff */
[----:B------:R-:W-:Y:S01]  /*61f0*/  BSSY.RECONVERGENT B1, `(.L_x_140) ;  /* 0x0000017000017945 */ /* 0x000fe20003800200 */
[----:B------:R-:W-:Y:S01]  /*6200*/  UMOV UR6, UR14 ;  /* 0x0000000e00067c82 */ /* 0x000fe20008000000 */
[----:B------:R-:W-:Y:S01]  /*6210*/  UMOV UR7, UR15 ;  /* 0x0000000f00077c82 */ /* 0x000fe20008000000 */
[----:B------:R-:W-:Y:S01]  /*6220*/  FADD R18, R18, R5 ;  /* 0x0000000512127221 */ /* 0x000fe20000000000 */
[----:B------:R-:W-:Y:S01]  /*6230*/  FADD R39, R6, R39 ;  /* 0x0000002706277221 */ /* 0x000fe20000000000 */
[----:B------:R-:W-:Y:S01]  /*6240*/  FADD R35, R40, R35 ;  /* 0x0000002328237221 */ /* 0x000fe20000000000 */
[----:B------:R-:W-:-:S02]  /*6250*/  IMAD R3, R26, 0x100000, R37 ;  /* 0x001000001a037824 */ /* 0x000fc400078e0225 */
[----:B------:R-:W-:Y:S01]  /*6260*/  FADD R30, R30, R33 ;  /* 0x000000211e1e7221 */ /* 0x000fe20000000000 */
[----:B-1----:R-:W-:Y:S01]  /*6270*/  FADD R7, R44, R13 ;  /* 0x0000000d2c077221 */ /* 0x002fe20000000000 */
        /* <DEDUP_REMOVED lines=14> */
.L_x_141:
[----:B------:R-:W-:Y:S05]  /*6360*/  BSYNC.RECONVERGENT B1 ;  /* 0x0000000000017941 */ /* 0x000fea0003800200 */
.L_x_140:
[----:B------:R-:W-:Y:S01]  /*6370*/  UIADD3 UR42, UP0, UPT, -UR9, UR6, URZ ;  /* 0x00000006092a7290 */ /* 0x000fe2000ff1e1ff */
[----:B------:R-:W0:Y:S01]  /*6380*/  F2F.F32.F64 R2, R2 ;  /* 0x0000000200027310 */ /* 0x000e220000301000 */
[----:B------:R-:W-:Y:S01]  /*6390*/  USHF.R.S32.HI UR12, URZ, 0x1f, UR19 ;  /* 0x0000001fff0c7899 */ /* 0x000fe20008011413 */
[----:B------:R-:W-:Y:S01]  /*63a0*/  FADD R30, R30, R7 ;  /* 0x000000071e1e7221 */ /* 0x000fe20000000000 */
[----:B------:R-:W-:Y:S01]  /*63b0*/  UIADD3.X UR43, UPT, UPT, ~UR10, UR7, URZ, UP0, !UPT ;  /* 0x000000070a2b7290 */ /* 0x000fe200087fe5ff */
[----:B------:R-:W-:Y:S01]  /*63c0*/  FADD R18, R18, R39 ;  /* 0x0000002712127221 */ /* 0x000fe20000000000 */
[----:B------:R-:W-:Y:S01]  /*63d0*/  UISETP.GE.U32.AND UP0, UPT, UR42, UR19, UPT ;  /* 0x000000132a00728c */ /* 0x000fe2000bf06070 */
[----:B------:R-:W-:Y:S01]  /*63e0*/  FADD R35, R35, R30 ;  /* 0x0000001e23237221 */ /* 0x000fe20000000000 */
[----:B------:R-:W-:Y:S02]  /*63f0*/  UIADD3 UR5, UP1, UPT, UR19, UR5, URZ ;  /* 0x0000000513057290 */ /* 0x000fe4000ff3e0ff */
[----:B------:R-:W-:Y:S01]  /*6400*/  UISETP.GE.U32.AND.EX UP0, UPT, UR43, UR12, UPT, UP0 ;  /* 0x0000000c2b00728c */ /* 0x000fe2000bf06100 */
[----:B------:R-:W-:Y:S01]  /*6410*/  FADD R35, R18, R35 ;  /* 0x0000002312237221 */ /* 0x000fe20000000000 */
[----:B------:R-:W-:-:S03]  /*6420*/  UIADD3.X UR8, UPT, UPT, UR12, UR8, URZ, UP1, !UPT ;  /* 0x000000080c087290 */ /* 0x000fc60008ffe4ff */
[----:B0-----:R-:W-:-:S04]  /*6430*/  FADD R2, R2, R35 ;  /* 0x0000002302027221 */ /* 0x001fc80000000000 */
[----:B------:R-:W-:Y:S05]  /*6440*/  BRA.U !UP0, `(.L_x_108) ;  /* 0x0000000908d87547 */ /* 0x000fea000b800000 */
[----:B------:R-:W-:Y:S02]  /*6450*/  UIADD3 UR9, UP0, UPT, UR19, UR9, URZ ;  /* 0x0000000913097290 */ /* 0x000fe4000ff1e0ff */
[----:B------:R-:W-:Y:S02]  /*6460*/  UIADD3 UR4, UPT, UPT, UR4, 0x1, URZ ;  /* 0x0000000104047890 */ /* 0x000fe4000fffe0ff */
[----:B------:R-:W-:Y:S02]  /*6470*/  UIADD3.X UR10, UPT, UPT, UR12, UR10, URZ, UP0, !UPT ;  /* 0x0000000a0c0a7290 */ /* 0x000fe400087fe4ff */
[----:B------:R-:W-:-:S04]  /*6480*/  UISETP.GT.U32.AND UP0, UPT, UR9, UR44, UPT ;  /* 0x0000002c0900728c */ /* 0x000fc8000bf04070 */
[----:B------:R-:W-:-:S09]  /*6490*/  UISETP.GT.U32.AND.EX UP0, UPT, UR10, UR45, UPT, UP0 ;  /* 0x0000002d0a00728c */ /* 0x000fd2000bf04100 */
[----:B------:R-:W-:Y:S05]  /*64a0*/  BRA.U !UP0, `(.L_x_142) ;  /* 0xffffffd908a87547 */ /* 0x000fea000b83ffff */
.L_x_109:
[----:B------:R-:W-:-:S04]  /*64b0*/  UISETP.GE.U32.AND UP0, UPT, UR9, UR6, UPT ;  /* 0x000000060900728c */ /* 0x000fc8000bf06070 */
[----:B------:R-:W-:-:S09]  /*64c0*/  UISETP.GE.U32.AND.EX UP0, UPT, UR10, UR7, UPT, UP0 ;  /* 0x000000070a00728c */ /* 0x000fd2000bf06100 */
[----:B------:R-:W-:Y:S05]  /*64d0*/  BRA.U UP0, `(.L_x_108) ;  /* 0x0000000900b47547 */ /* 0x000fea000b800000 */
[----:B------:R-:W-:Y:S01]  /*64e0*/  UIADD3 UR12, UPT, UPT, -UR9, UR6, URZ ;  /* 0x00000006090c7290 */ /* 0x000fe2000fffe1ff */
[----:B------:R-:W-:Y:S05]  /*64f0*/  BSSY.RECONVERGENT B1, `(.L_x_108) ;  /* 0x00000ab000017945 */ /* 0x000fea0003800200 */
[----:B------:R-:W-:-:S13]  /*6500*/  ISETP.GE.AND P0, PT, R0, UR12, PT ;  /* 0x0000000c00007c0c */ /* 0x000fda000bf06270 */
[----:B------:R-:W-:Y:S05]  /*6510*/  @P0 BRA `(.L_x_143) ;  /* 0x0000000800a00947 */ /* 0x000fea0003800000 */
[----:B------:R-:W-:Y:S01]  /*6520*/  LOP3.LUT R3, RZ, R0, RZ, 0x33, !PT ;  /* 0x00000000ff037212 */ /* 0x000fe200078e33ff */
[----:B0-----:R-:W-:Y:S01]  /*6530*/  USHF.L.U32 UR13, UR18, 0xc, URZ ;  /* 0x0000000c120d7899 */ /* 0x001fe200080006ff */
[----:B------:R-:W-:Y:S01]  /*6540*/  BSSY.RECONVERGENT B2, `(.L_x_144) ;  /* 0x0000035000027945 */ /* 0x000fe20003800200 */
[----:B------:R-:W-:Y:S02]  /*6550*/  UIMAD UR7, UR4, UR11, URZ ;  /* 0x0000000b040772a4 */ /* 0x000fe4000f8e02ff */
[----:B------:R-:W-:Y:S02]  /*6560*/  VIADD R3, R3, UR6 ;  /* 0x0000000603037c36 */ /* 0x000fe40008000000 */
[----:B------:R-:W-:Y:S02]  /*6570*/  IMAD.U32 R4, RZ, RZ, UR13 ;  /* 0x0000000dff047e24 */ /* 0x000fe4000f8e00ff */
[----:B------:R-:W-:Y:S01]  /*6580*/  IMAD.U32 R5, RZ, RZ, UR7 ;  /* 0x00000007ff057e24 */ /* 0x000fe2000f8e00ff */
[----:B------:R-:W-:-:S02]  /*6590*/  LOP3.LUT P0, RZ, R3, 0x100, RZ, 0xc0, !PT ;  /* 0x0000010003ff7812 */ /* 0x000fc4000780c0ff */
[----:B------:R-:W-:Y:S01]  /*65a0*/  IADD3 R4, PT, PT, R3, -UR19, -R4 ;  /* 0x8000001303047c10 */ /* 0x000fe2000fffe804 */
[----:B------:R-:W-:-:S04]  /*65b0*/  IMAD.MOV.U32 R3, RZ, RZ, R0 ;  /* 0x000000ffff037224 */ /* 0x000fc800078e0000 */
[----:B------:R-:W-:-:S06]  /*65c0*/  IMAD R4, R5, -0x1000, R4 ;  /* 0xfffff00005047824 */ /* 0x000fcc00078e0204 */
[----:B------:R-:W-:Y:S05]  /*65d0*/  @P0 BRA `(.L_x_145) ;  /* 0x0000000000ac0947 */ /* 0x000fea0003800000 */
[----:B--2---:R-:W0:Y:S01]  /*65e0*/  LDCU.64 UR14, c[0x0][0x380] ;  /* 0x00007000ff0e77ac */ /* 0x004e220008000a00 */
[----:B------:R-:W-:-:S05]  /*65f0*/  IADD3 R3, P0, PT, R0, UR9, RZ ;  /* 0x0000000900037c10 */ /* 0x000fca000ff1e0ff */
[----:B------:R-:W-:Y:S01]  /*6600*/  IMAD.X R12, RZ, RZ, UR10, P0 ;  /* 0x0000000aff0c7e24 */ /* 0x000fe200080e06ff */
[----:B0-----:R-:W-:-:S04]  /*6610*/  LEA R6, P0, R3, UR14, 0x3 ;  /* 0x0000000e03067c11 */ /* 0x001fc8000f8018ff */
[----:B------:R-:W-:-:S06]  /*6620*/  LEA.HI.X R7, R3, UR15, R12, 0x3, P0 ;  /* 0x0000000f03077c11 */ /* 0x000fcc00080f1c0c */
[----:B------:R-:W2:Y:S01]  /*6630*/  LDG.E.64 R6, desc[UR16][R6.64] ;  /* 0x0000001006067981 */ /* 0x000ea2000c1e1b00 */
[----:B------:R-:W-:Y:S01]  /*6640*/  BSSY.RECONVERGENT B3, `(.L_x_146) ;  /* 0x0000021000037945 */ /* 0x000fe20003800200 */
[----:B--2---:R-:W-:Y:S01]  /*6650*/  DFMA R8, R6, R8, 6.75539944105574400000e+15 ;  /* 0x433800000608742b */ /* 0x004fe20000000008 */
        /* <DEDUP_REMOVED lines=28> */
[----:B------:R-:W-:Y:S01]  /*6820*/  @!P1 LEA R9, R8, 0x3ff00000, 0x14 ;  /* 0x3ff0000008099811 */ /* 0x000fe200078ea0ff */
[----:B------:R-:W-:-:S06]  /*6830*/  @!P1 IMAD.MOV.U32 R8, RZ, RZ, RZ ;  /* 0x000000ffff089224 */ /* 0x000fcc00078e00ff */
[----:B------:R-:W-:-:S11]  /*6840*/  @!P1 DMUL R10, R6, R8 ;  /* 0x00000008060a9228 */ /* 0x000fd60000000000 */
.L_x_147:
[----:B-1----:R-:W-:Y:S05]  /*6850*/  BSYNC.RECONVERGENT B3 ;  /* 0x0000000000037941 */ /* 0x002fea0003800200 */
.L_x_146:
[----:B------:R-:W0:Y:S01]  /*6860*/  F2F.F32.F64 R11, R10 ;  /* 0x0000000a000b7310 */ /* 0x000e220000301000 */
[----:B------:R-:W-:Y:S02]  /*6870*/  VIADD R3, R0, 0x100 ;  /* 0x0000010000037836 */ /* 0x000fe40000000000 */
[----:B0-----:R-:W-:-:S07]  /*6880*/  FADD R2, R2, R11 ;  /* 0x0000000b02027221 */ /* 0x001fce0000000000 */
.L_x_145:
[----:B-12---:R-:W-:Y:S05]  /*6890*/  BSYNC.RECONVERGENT B2 ;  /* 0x0000000000027941 */ /* 0x006fea0003800200 */
.L_x_144:
[----:B------:R-:W-:-:S13]  /*68a0*/  ISETP.GE.U32.AND P0, PT, R4, 0x100, PT ;  /* 0x000001000400780c */ /* 0x000fda0003f06070 */
[----:B------:R-:W-:Y:S05]  /*68b0*/  @!P0 BRA `(.L_x_143) ;  /* 0x0000000400b88947 */ /* 0x000fea0003800000 */
[----:B------:R-:W0:Y:S01]  /*68c0*/  LDCU.64 UR14, c[0x0][0x380] ;  /* 0x00007000ff0e77ac */ /* 0x000e220008000a00 */
[----:B------:R-:W-:-:S05]  /*68d0*/  IADD3 R33, P0, PT, R3, UR5, RZ ;  /* 0x0000000503217c10 */ /* 0x000fca000ff1e0ff */
[----:B------:R-:W-:Y:S01]  /*68e0*/  IMAD.X R4, RZ, RZ, UR8, P0 ;  /* 0x00000008ff047e24 */ /* 0x000fe200080e06ff */
[----:B0-----:R-:W-:-:S04]  /*68f0*/  LEA R32, P1, R33, UR14, 0x3 ;  /* 0x0000000e21207c11 */ /* 0x001fc8000f8218ff */
[----:B------:R-:W-:Y:S02]  /*6900*/  IADD3 R32, P0, PT, R32, 0x800, RZ ;  /* 0x0000080020207810 */ /* 0x000fe40007f1e0ff */
[----:B------:R-:W-:-:S04]  /*6910*/  LEA.HI.X R33, R33, UR15, R4, 0x3, P1 ;  /* 0x0000000f21217c11 */ /* 0x000fc800088f1c04 */
[----:B------:R-:W-:-:S07]  /*6920*/  IADD3.X R33, PT, PT, RZ, R33, RZ, P0, !PT ;  /* 0x00000021ff217210 */ /* 0x000fce00007fe4ff */
.L_x_152:
[----:B------:R-:W2:Y:S04]  /*6930*/  LDG.E.64 R34, desc[UR16][R32.64+-0x800] ;  /* 0xfff8001020227981 */ /* 0x000ea8000c1e1b00 */
[----:B------:R-:W3:Y:S01]  /*6940*/  LDG.E.64 R36, desc[UR16][R32.64] ;  /* 0x0000001020247981 */ /* 0x000ee2000c1e1b00 */
[----:B------:R-:W-:Y:S01]  /*6950*/  IMAD.MOV.U32 R40, RZ, RZ, 0x652b82fe ;  /* 0x652b82feff287424 */ /* 0x000fe200078e00ff */
[----:B------:R-:W-:Y:S01]  /*6960*/  MOV R11, 0x3fa55555 ;  /* 0x3fa55555000b7802 */ /* 0x000fe20000000f00 */
        /* <DEDUP_REMOVED lines=57> */
.L_x_149:
[----:B------:R-:W-:Y:S05]  /*6d00*/  BSYNC.RECONVERGENT B2 ;  /* 0x0000000000027941 */ /* 0x000fea0003800200 */
.L_x_148:
[----:B------:R-:W-:Y:S01]  /*6d10*/  DADD R4, R40, -6.75539944105574400000e+15 ;  /* 0xc338000028047429 */ /* 0x000fe20000000000 */
[----:B------:R-:W0:Y:S01]  /*6d20*/  F2F.F32.F64 R39, R38 ;  /* 0x0000002600277310 */ /* 0x000e220000301000 */
[----:B------:R-:W-:Y:S01]  /*6d30*/  FSETP.GEU.AND P0, PT, |R37|, 4.1917929649353027344, PT ;  /* 0x4086232b2500780b */ /* 0x000fe20003f0e200 */
[----:B------:R-:W-:Y:S01]  /*6d40*/  VIADD R3, R3, 0x200 ;  /* 0x0000020003037836 */ /* 0x000fe20000000000 */
[----:B------:R-:W-:Y:S04]  /*6d50*/  BSSY.RECONVERGENT B2, `(.L_x_150) ;  /* 0x000001f000027945 */ /* 0x000fe80003800200 */
[----:B------:R-:W-:Y:S01]  /*6d60*/  DFMA R28, R4, -R28, R36 ;  /* 0x8000001c041c722b */ /* 0x000fe20000000024 */
[----:B------:R-:W-:-:S07]  /*6d70*/  ISETP.GE.AND P2, PT, R3, UR12, PT ;  /* 0x0000000c03007c0c */ /* 0x000fce000bf46270 */
[----:B------:R-:W-:-:S08]  /*6d80*/  DFMA R26, R4, -R26, R28 ;  /* 0x8000001a041a722b */ /* 0x000fd0000000001c */
[----:B------:R-:W-:-:S08]  /*6d90*/  DFMA R22, R26, R24, R22 ;  /* 0x000000181a16722b */ /* 0x000fd00000000016 */
[----:B------:R-:W-:-:S08]  /*6da0*/  DFMA R22, R26, R22, R20 ;  /* 0x000000161a16722b */ /* 0x000fd00000000014 */
[----:B------:R-:W-:-:S08]  /*6db0*/  DFMA R22, R26, R22, R18 ;  /* 0x000000161a16722b */ /* 0x000fd00000000012 */
[----:B------:R-:W-:-:S08]  /*6dc0*/  DFMA R22, R26, R22, R16 ;  /* 0x000000161a16722b */ /* 0x000fd00000000010 */
[----:B------:R-:W-:-:S08]  /*6dd0*/  DFMA R22, R26, R22, R14 ;  /* 0x000000161a16722b */ /* 0x000fd0000000000e */
[----:B------:R-:W-:-:S08]  /*6de0*/  DFMA R22, R26, R22, R12 ;  /* 0x000000161a16722b */ /* 0x000fd0000000000c */
[----:B------:R-:W-:Y:S01]  /*6df0*/  DFMA R22, R26, R22, R10 ;  /* 0x000000161a16722b */ /* 0x000fe2000000000a */
[----:B0-----:R-:W-:-:S07]  /*6e00*/  FADD R11, R39, R2 ;  /* 0x00000002270b7221 */ /* 0x001fce0000000000 */
        /* <DEDUP_REMOVED lines=19> */
.L_x_151:
[----:B------:R-:W-:Y:S05]  /*6f40*/  BSYNC.RECONVERGENT B2 ;  /* 0x0000000000027941 */ /* 0x000fea0003800200 */
.L_x_150:
[----:B------:R-:W0:Y:S01]  /*6f50*/  F2F.F32.F64 R2, R4 ;  /* 0x0000000400027310 */ /* 0x000e220000301000 */
[----:B------:R-:W-:-:S05]  /*6f60*/  IADD3 R32, P0, PT, R32, 0x1000, RZ ;  /* 0x0000100020207810 */ /* 0x000fca0007f1e0ff */
[----:B------:R-:W-:Y:S02]  /*6f70*/  IMAD.X R33, RZ, RZ, R33, P0 ;  /* 0x000000ffff217224 */ /* 0x000fe400000e0621 */
[----:B0-----:R-:W-:Y:S01]  /*6f80*/  FADD R2, R11, R2 ;  /* 0x000000020b027221 */ /* 0x001fe20000000000 */
[----:B------:R-:W-:Y:S06]  /*6f90*/  @!P2 BRA `(.L_x_152) ;  /* 0xfffffff80064a947 */ /* 0x000fec000383ffff */
.L_x_143:
[----:B012---:R-:W-:Y:S05]  /*6fa0*/  BSYNC.RECONVERGENT B1 ;  /* 0x0000000000017941 */ /* 0x007fea0003800200 */
.L_x_108:
[----:B------:R-:W3:Y:S01]  /*6fb0*/  S2R R6, SR_LANEID ;  /* 0x0000000000067919 */ /* 0x000ee20000000000 */
[----:B------:R-:W-:-:S05]  /*6fc0*/  IMAD.MOV.U32 R5, RZ, RZ, R2 ;  /* 0x000000ffff057224 */ /* 0x000fca00078e0002 */
[----:B------:R-:W4:Y:S01]  /*6fd0*/  SHFL.DOWN PT, R2, R5, 0x1, 0x1f ;  /* 0x08201f0005027f89 */ /* 0x000f2200000e0000 */
[C---:B---3--:R-:W-:Y:S02]  /*6fe0*/  ISETP.GT.AND P0, PT, R6.reuse, 0x1e, PT ;  /* 0x0000001e0600780c */ /* 0x048fe40003f04270 */
[----:B------:R-:W-:-:S11]  /*6ff0*/  ISETP.NE.AND P1, PT, R6, RZ, PT ;  /* 0x000000ff0600720c */ /* 0x000fd60003f25270 */
[----:B----4-:R-:W-:Y:S01]  /*7000*/  @!P0 FADD R5, R2, R5 ;  /* 0x0000000502058221 */ /* 0x010fe20000000000 */
[----:B------:R-:W-:Y:S01]  /*7010*/  ISETP.GT.AND P0, PT, R6, 0x1d, PT ;  /* 0x0000001d0600780c */ /* 0x000fe20003f04270 */
[----:B------:R-:W3:Y:S01]  /*7020*/  @!P1 S2R R7, SR_CgaCtaId ;  /* 0x0000000000079919 */ /* 0x000ee20000008800 */
[----:B------:R-:W-:Y:S02]  /*7030*/  @!P1 MOV R4, 0x400 ;  /* 0x0000040000049802 */ /* 0x000fe40000000f00 */
[----:B------:R-:W-:Y:S01]  /*7040*/  @!P1 SHF.R.U32.HI R3, RZ, 0x3, R0 ;  /* 0x00000003ff039819 */ /* 0x000fe20000011600 */
[----:B------:R-:W4:Y:S03]  /*7050*/  SHFL.DOWN PT, R2, R5, 0x2, 0x1f ;  /* 0x08401f0005027f89 */ /* 0x000f2600000e0000 */
[----:B------:R-:W-:-:S05]  /*7060*/  @!P1 LOP3.LUT R3, R3, 0x7c, RZ, 0xc0, !PT ;  /* 0x0000007c03039812 */ /* 0x000fca00078ec0ff */
[----:B----4-:R-:W-:Y:S01]  /*7070*/  @!P0 FADD R5, R5, R2 ;  /* 0x0000000205058221 */ /* 0x010fe20000000000 */
[----:B------:R-:W-:Y:S02]  /*7080*/  ISETP.GT.AND P0, PT, R6, 0x1b, PT ;  /* 0x0000001b0600780c */ /* 0x000fe40003f04270 */
[----:B---3--:R-:W-:Y:S02]  /*7090*/  @!P1 LEA R4, R7, R4, 0x18 ;  /* 0x0000000407049211 */ /* 0x008fe400078ec0ff */
[----:B------:R-:W3:Y:S03]  /*70a0*/  SHFL.DOWN PT, R2, R5, 0x4, 0x1f ;  /* 0x08801f0005027f89 */ /* 0x000ee600000e0000 */
[----:B------:R-:W-:-:S06]  /*70b0*/  @!P1 IMAD.IADD R3, R3, 0x1, R4 ;  /* 0x0000000103039824 */ /* 0x000fcc00078e0204 */
[----:B---3--:R-:W-:Y:S01]  /*70c0*/  @!P0 FADD R5, R5, R2 ;  /* 0x0000000205058221 */ /* 0x008fe20000000000 */
[----:B------:R-:W-:-:S04]  /*70d0*/  ISETP.GT.AND P0, PT, R6, 0x17, PT ;  /* 0x000000170600780c */ /* 0x000fc80003f04270 */
[----:B------:R-:W3:Y:S09]  /*70e0*/  SHFL.DOWN PT, R2, R5, 0x8, 0x1f ;  /* 0x09001f0005027f89 */ /* 0x000ef200000e0000 */
[----:B---3--:R-:W-:Y:S01]  /*70f0*/  @!P0 FADD R5, R5, R2 ;  /* 0x0000000205058221 */ /* 0x008fe20000000000 */
[----:B------:R-:W-:-:S04]  /*7100*/  ISETP.NE.AND P0, PT, R0, RZ, PT ;  /* 0x000000ff0000720c */ /* 0x000fc80003f05270 */
[----:B------:R-:W3:Y:S02]  /*7110*/  SHFL.DOWN PT, R2, R5, 0x10, 0x1f ;  /* 0x0a001f0005027f89 */ /* 0x000ee400000e0000 */
[----:B---3--:R-:W-:-:S05]  /*7120*/  FADD R2, R5, R2 ;  /* 0x0000000205027221 */ /* 0x008fca0000000000 */
[----:B------:R3:W-:Y:S01]  /*7130*/  @!P1 STS [R3+0x8], R2 ;  /* 0x0000080203009388 */ /* 0x0007e20000000800 */
[----:B------:R-:W-:Y:S01]  /*7140*/  BAR.SYNC.DEFER_BLOCKING 0x0 ;  /* 0x0000000000007b1d */ /* 0x000fe20000010000 */
[----:B------:R-:W-:-:S04]  /*7150*/  ISETP.GT.AND P1, PT, R6, 0xf, PT ;  /* 0x0000000f0600780c */ /* 0x000fc80003f24270 */
[----:B------:R-:W-:Y:S01]  /*7160*/  FSEL R5, R5, R2, P1 ;  /* 0x0000000205057208 */ /* 0x000fe20000800000 */
[----:B------:R-:W-:Y:S08]  /*7170*/  @P0 BRA `(.L_x_75) ;  /* 0x0000000000340947 */ /* 0x000ff00003800000 */
[----:B------:R-:W4:Y:S01]  /*7180*/  S2UR UR5, SR_CgaCtaId ;  /* 0x00000000000579c3 */ /* 0x000f220000008800 */
[----:B------:R-:W-:Y:S02]  /*7190*/  UMOV UR4, 0x400 ;  /* 0x0000040000047882 */ /* 0x000fe40000000000 */
[----:B----4-:R-:W-:-:S09]  /*71a0*/  ULEA UR4, UR5, UR4, 0x18 ;  /* 0x0000000405047291 */ /* 0x010fd2000f8ec0ff */
[----:B------:R-:W4:Y:S04]  /*71b0*/  LDS R0, [UR4+0xc] ;  /* 0x00000c04ff007984 */ /* 0x000f280008000800 */
[----:B------:R-:W5:Y:S04]  /*71c0*/  LDS.128 R8, [UR4+0x10] ;  /* 0x00001004ff087984 */ /* 0x000f680008000c00 */
[----:B---3--:R-:W3:Y:S01]  /*71d0*/  LDS.64 R2, [UR4+0x20] ;  /* 0x00002004ff027984 */ /* 0x008ee20008000a00 */
[----:B----4-:R-:W-:-:S04]  /*71e0*/  FADD R5, R5, R0 ;  /* 0x0000000005057221 */ /* 0x010fc80000000000 */
[----:B-----5:R-:W-:-:S04]  /*71f0*/  FADD R8, R5, R8 ;  /* 0x0000000805087221 */ /* 0x020fc80000000000 */
[----:B------:R-:W-:-:S04]  /*7200*/  FADD R9, R8, R9 ;  /* 0x0000000908097221 */ /* 0x000fc80000000000 */
[----:B------:R-:W-:-:S04]  /*7210*/  FADD R10, R9, R10 ;  /* 0x0000000a090a7221 */ /* 0x000fc80000000000 */
[----:B------:R-:W-:-:S04]  /*7220*/  FADD R11, R10, R11 ;  /* 0x0000000b0a0b7221 */ /* 0x000fc80000000000 */
[----:B---3--:R-:W-:-:S04]  /*7230*/  FADD R2, R11, R2 ;  /* 0x000000020b027221 */ /* 0x008fc80000000000 */
[----:B------:R-:W-:-:S07]  /*7240*/  FADD R5, R2, R3 ;  /* 0x0000000302057221 */ /* 0x000fce0000000000 */
.L_x_75:
[----:B012---:R-:W-:Y:S05]  /*7250*/  BSYNC.RECONVERGENT B0 ;  /* 0x0000000000007941 */ /* 0x007fea0003800200 */
.L_x_57:
[----:B------:R-:W-:Y:S05]  /*7260*/  @P0 EXIT ;  /* 0x000000000000094d */ /* 0x000fea0003800000 */
[----:B------:R-:W0:Y:S02]  /*7270*/  LDCU.64 UR4, c[0x0][0x388] ;  /* 0x00007100ff0477ac */ /* 0x000e240008000a00 */
[----:B0-----:R-:W-:-:S06]  /*7280*/  UIMAD.WIDE.U32 UR4, UR18, 0x4, UR4 ;  /* 0x00000004120478a5 */ /* 0x001fcc000f8e0004 */
[----:B---3--:R-:W-:Y:S02]  /*7290*/  IMAD.U32 R2, RZ, RZ, UR4 ;  /* 0x00000004ff027e24 */ /* 0x008fe4000f8e00ff */
[----:B------:R-:W-:-:S05]  /*72a0*/  IMAD.U32 R3, RZ, RZ, UR5 ;  /* 0x00000005ff037e24 */ /* 0x000fca000f8e00ff */
[----:B------:R-:W-:Y:S01]  /*72b0*/  STG.E desc[UR16][R2.64], R5 ;  /* 0x0000000502007986 */ /* 0x000fe2000c101910 */
[----:B------:R-:W-:Y:S05]  /*72c0*/  EXIT ;  /* 0x000000000000794d */ /* 0x000fea0003800000 */
.L_x_153:
        /* <DEDUP_REMOVED lines=11> */
.L_x_796:


//--------------------- .text._ZN3cub18CUB_300001_SM_10006detail6reduce28DeviceReduceSingleTileKernelINS2_10policy_hubIfyN4cuda3std3__44plusIfEEE10Policy1000EN6thrust24THRUST_300001_SM_1000_NS6detail15normal_iteratorINSD_10device_ptrIdEEEEPdyS9_df3ExpEEvT0_T1_T2_T3_T4_T6_ --------------------------
	.section	.text._ZN3cub18CUB_300001_SM_10006detail6reduce28DeviceReduceSingleTileKernelINS2_10policy_hubIfyN4cuda3std3__44plusIfEEE10Policy1000EN6thrust24THRUST_300001_SM_1000_NS6detail15normal_iteratorINSD_10device_ptrIdEEEEPdyS9_df3ExpEEvT0_T1_T2_T3_T4_T6_,"ax",@progbits
	.align	128
        .global         _ZN3cub18CUB_300001_SM_10006detail6reduce28DeviceReduceSingleTileKernelINS2_10policy_hubIfyN4cuda3std3__44plusIfEEE10Policy1000EN6thrust24THRUST_300001_SM_1000_NS6detail15normal_iteratorINSD_10device_ptrIdEEEEPdyS9_df3ExpEEvT0_T1_T2_T3_T4_T6_
        .type           _ZN3cub18CUB_300001_SM_10006detail6reduce28DeviceReduceSingleTileKernelINS2_10policy_hubIfyN4cuda3std3__44plusIfEEE10Policy1000EN6thrust24THRUST_300001_SM_1000_NS6detail15normal_iteratorINSD_10device_ptrIdEEEEPdyS9_df3ExpEEvT0_T1_T2_T3_T4_T6_,@function
        .size           _ZN3cub18CUB_300001_SM_10006detail6reduce28DeviceReduceSingleTileKernelINS2_10policy_hubIfyN4cuda3std3__44plusIfEEE10Policy1000EN6thrust24THRUST_300001_SM_1000_NS6detail15normal_iteratorINSD_10device_ptrIdEEEEPdyS9_df3ExpEEvT0_T1_T2_T3_T4_T6_,(.L_x_797 - _ZN3cub18CUB_300001_SM_10006detail6reduce28DeviceReduceSingleTileKernelINS2_10policy_hubIfyN4cuda3std3__44plusIfEEE10Policy1000EN6thrust24THRUST_300001_SM_1000_NS6detail15normal_iteratorINSD_10device_ptrIdEEEEPdyS9_df3ExpEEvT0_T1_T2_T3_T4_T6_)
        .other          _ZN3cub18CUB_300001_SM_10006detail6reduce28DeviceReduceSingleTileKernelINS2_10policy_hubIfyN4cuda3std3__44plusIfEEE10Policy1000EN6thrust24THRUST_300001_SM_1000_NS6detail15normal_iteratorINSD_10device_ptrIdEEEEPdyS9_df3ExpEEvT0_T1_T2_T3_T4_T6_,@"STO_CUDA_ENTRY STV_DEFAULT"
_ZN3cub18CUB_300001_SM_10006detail6reduce28DeviceReduceSingleTileKernelINS2_10policy_hubIfyN4cuda3std3__44plusIfEEE10Policy1000EN6thrust24THRUST_300001_SM_1000_NS6detail15normal_iteratorINSD_10device_ptrIdEEEEPdyS9_df3ExpEEvT0_T1_T2_T3_T4_T6_:
.text._ZN3cub18CUB_300001_SM_10006detail6reduce28DeviceReduceSingleTileKernelINS2_10policy_hubIfyN4cuda3std3__44plusIfEEE10Policy1000EN6thrust24THRUST_300001_SM_1000_NS6detail15normal_iteratorINSD_10device_ptrIdEEEEPdyS9_df3ExpEEvT0_T1_T2_T3_T4_T6_:
[----:B------:R-:W-:Y:S01]  /*0000*/  LDC R1, c[0x0][0x37c] ;  /* 0x0000df00ff017b82 */ /* 0x000fe20000000800 */
[----:B------:R-:W0:Y:S01]  /*0010*/  LDCU.64 UR4, c[0x0][0x390] ;  /* 0x00007200ff0477ac */ /* 0x000e220008000a00 */
[----:B------:R-:W1:Y:S01]  /*0020*/  LDCU.64 UR6, c[0x0][0x358] ;  /* 0x00006b00ff0677ac */ /* 0x000e620008000a00 */
[----:B0-----:R-:W-:-:S04]  /*0030*/  UISETP.NE.U32.AND UP0, UPT, UR4, URZ, UPT ;  /* 0x000000ff0400728c */ /* 0x001fc8000bf05070 */
[----:B------:R-:W-:-:S09]  /*0040*/  UISETP.NE.AND.EX UP0, UPT, UR5, URZ, UPT, UP0 ;  /* 0x000000ff0500728c */ /* 0x000fd2000bf05300 */
[----:B-1----:R-:W-:Y:S05]  /*0050*/  BRA.U UP0, `(.L_x_154) ;  /* 0x00000001001c7547 */ /* 0x002fea000b800000 */
[----:B------:R-:W0:Y:S02]  /*0060*/  S2R R0, SR_TID.X ;  /* 0x0000000000007919 */ /* 0x000e240000002100 */
[----:B0-----:R-:W-:-:S13]  /*0070*/  ISETP.NE.AND P0, PT, R0, RZ, PT ;  /* 0x000000ff0000720c */ /* 0x001fda0003f05270 */
[----:B------:R-:W-:Y:S05]  /*0080*/  @P0 EXIT ;  /* 0x000000000000094d */ /* 0x000fea0003800000 */
[----:B------:R-:W0:Y:S08]  /*0090*/  LDC.64 R2, c[0x0][0x388] ;  /* 0x0000e200ff027b82 */ /* 0x000e300000000a00 */
[----:B------:R-:W0:Y:S02]  /*00a0*/  LDC.64 R4, c[0x0][0x3a0] ;  /* 0x0000e800ff047b82 */ /* 0x000e240000000a00 */
[----:B0-----:R-:W-:Y:S01]  /*00b0*/  STG.E.64 desc[UR6][R2.64], R4 ;  /* 0x0000000402007986 */ /* 0x001fe2000c101b06 */
[----:B------:R-:W-:Y:S05]  /*00c0*/  EXIT ;  /* 0x000000000000794d */ /* 0x000fea0003800000 */
.L_x_154:
[----:B------:R-:W-:Y:S01]  /*00d0*/  UISETP.GT.U32.AND UP0, UPT, UR4, 0xfff, UPT ;  /* 0x00000fff0400788c */ /* 0x000fe2000bf04070 */
[----:B------:R-:W-:Y:S03]  /*00e0*/  BSSY.RECONVERGENT B0, `(.L_x_155) ;  /* 0x0000752000007945 */ /* 0x000fe60003800200 */
[----:B------:R-:W-:-:S09]  /*00f0*/  UISETP.GT.U32.AND.EX UP0, UPT, UR5, URZ, UPT, UP0 ;  /* 0x000000ff0500728c */ /* 0x000fd2000bf04100 */
[----:B------:R-:W-:Y:S05]  /*0100*/  BRA.U UP0, `(.L_x_156) ;  /* 0x0000001d00247547 */ /* 0x000fea000b800000 */
[----:B------:R-:W0:Y:S01]  /*0110*/  S2R R0, SR_TID.X ;  /* 0x0000000000007919 */ /* 0x000e220000002100 */
[----:B------:R-:W-:Y:S01]  /*0120*/  BSSY.RECONVERGENT B1, `(.L_x_157) ;  /* 0x0000045000017945 */ /* 0x000fe20003800200 */
[----:B------:R-:W-:Y:S01]  /*0130*/  IMAD.MOV.U32 R2, RZ, RZ, RZ ;  /* 0x000000ffff027224 */ /* 0x000fe200078e00ff */
[----:B0-----:R-:W-:Y:S01]  /*0140*/  ISETP.GE.U32.AND P0, PT, R0, UR4, PT ;  /* 0x0000000400007c0c */ /* 0x001fe2000bf06070 */
[----:B------:R-:W-:-:S12]  /*0150*/  IMAD.MOV.U32 R3, RZ, RZ, R0 ;  /* 0x000000ffff037224 */ /* 0x000fd800078e0000 */
[----:B------:R-:W-:Y:S05]  /*0160*/  @P0 BRA `(.L_x_158) ;  /* 0x0000000400000947 */ /* 0x000fea0003800000 */
[----:B------:R-:W0:Y:S02]  /*0170*/  LDC.64 R2, c[0x0][0x380] ;  /* 0x0000e000ff027b82 */ /* 0x000e240000000a00 */
        /* <DEDUP_REMOVED lines=60> */
.L_x_160:
[----:B------:R-:W-:Y:S05]  /*0540*/  BSYNC.RECONVERGENT B2 ;  /* 0x0000000000027941 */ /* 0x000fea0003800200 */
.L_x_159:
[----:B------:R0:W1:Y:S01]  /*0550*/  F2F.F32.F64 R2, R8 ;  /* 0x0000000800027310 */ /* 0x0000620000301000 */
[----:B------:R-:W-:-:S07]  /*0560*/  VIADD R3, R0, 0x100 ;  /* 0x0000010000037836 */ /* 0x000fce0000000000 */
.L_x_158:
[----:B------:R-:W-:Y:S05]  /*0570*/  BSYNC.RECONVERGENT B1 ;  /* 0x0000000000017941 */ /* 0x000fea0003800200 */
.L_x_157:
[----:B------:R-:W-:Y:S01]  /*0580*/  ISETP.GE.U32.AND P0, PT, R3, UR4, PT ;  /* 0x0000000403007c0c */ /* 0x000fe2000bf06070 */
[----:B------:R-:W2:Y:S01]  /*0590*/  LDCU UR5, c[0x0][0x390] ;  /* 0x00007200ff0577ac */ /* 0x000ea20008000800 */
[----:B------:R-:W-:Y:S11]  /*05a0*/  BSSY.RECONVERGENT B1, `(.L_x_161) ;  /* 0x000010d000017945 */ /* 0x000ff60003800200 */
[----:B------:R-:W-:Y:S05]  /*05b0*/  @P0 BRA `(.L_x_162) ;  /* 0x00000010002c0947 */ /* 0x000fea0003800000 */
[----:B------:R-:W-:Y:S01]  /*05c0*/  LOP3.LUT R4, RZ, R3, RZ, 0x33, !PT ;  /* 0x00000003ff047212 */ /* 0x000fe200078e33ff */
[----:B------:R-:W-:Y:S04]  /*05d0*/  BSSY.RECONVERGENT B2, `(.L_x_163) ;  /* 0x0000052000027945 */ /* 0x000fe80003800200 */
[----:B------:R-:W-:-:S05]  /*05e0*/  VIADD R15, R4, UR4 ;  /* 0x00000004040f7c36 */ /* 0x000fca0008000000 */
[----:B------:R-:W-:-:S04]  /*05f0*/  LOP3.LUT R4, R15, 0x300, RZ, 0xc0, !PT ;  /* 0x000003000f047812 */ /* 0x000fc800078ec0ff */
[----:B------:R-:W-:-:S13]  /*0600*/  ISETP.NE.AND P0, PT, R4, 0x300, PT ;  /* 0x000003000400780c */ /* 0x000fda0003f05270 */
[----:B------:R-:W-:Y:S05]  /*0610*/  @!P0 BRA `(.L_x_164) ;  /* 0x0000000400348947 */ /* 0x000fea0003800000 */
[----:B------:R-:W3:Y:S01]  /*0620*/  LDC.64 R4, c[0x0][0x380] ;  /* 0x0000e000ff047b82 */ /* 0x000ee20000000a00 */
[----:B------:R-:W-:-:S04]  /*0630*/  LEA.HI R6, R15, 0x1, RZ, 0x18 ;  /* 0x000000010f067811 */ /* 0x000fc800078fc0ff */
[----:B------:R-:W-:-:S05]  /*0640*/  LOP3.LUT R6, R6, 0x3, RZ, 0xc0, !PT ;  /* 0x0000000306067812 */ /* 0x000fca00078ec0ff */
[----:B------:R-:W-:Y:S02]  /*0650*/  IMAD.MOV R12, RZ, RZ, -R6 ;  /* 0x000000ffff0c7224 */ /* 0x000fe400078e0a06 */
[----:B---3--:R-:W-:-:S04]  /*0660*/  IMAD.WIDE.U32 R4, R3, 0x8, R4 ;  /* 0x0000000803047825 */ /* 0x008fc800078e0004 */
[----:B------:R-:W-:Y:S02]  /*0670*/  IMAD.MOV.U32 R13, RZ, RZ, R4 ;  /* 0x000000ffff0d7224 */ /* 0x000fe400078e0004 */
[----:B------:R-:W-:-:S07]  /*0680*/  IMAD.MOV.U32 R14, RZ, RZ, R5 ;  /* 0x000000ffff0e7224 */ /* 0x000fce00078e0005 */
.L_x_167:
[----:B0-----:R-:W-:Y:S02]  /*0690*/  IMAD.MOV.U32 R8, RZ, RZ, R13 ;  /* 0x000000ffff087224 */ /* 0x001fe400078e000d */
[----:B------:R-:W-:-:S06]  /*06a0*/  IMAD.MOV.U32 R9, RZ, RZ, R14 ;  /* 0x000000ffff097224 */ /* 0x000fcc00078e000e */
[----:B------:R-:W3:Y:S01]  /*06b0*/  LDG.E.64 R8, desc[UR6][R8.64] ;  /* 0x0000000608087981 */ /* 0x000ee2000c1e1b00 */
[----:B------:R-:W-:Y:S01]  /*06c0*/  IMAD.MOV.U32 R10, RZ, RZ, 0x652b82fe ;  /* 0x652b82feff0a7424 */ /* 0x000fe200078e00ff */
[----:B------:R-:W-:Y:S01]  /*06d0*/  UMOV UR8, 0xfefa39ef ;  /* 0xfefa39ef00087882 */ /* 0x000fe20000000000 */
[----:B------:R-:W-:Y:S01]  /*06e0*/  IMAD.MOV.U32 R11, RZ, RZ, 0x3ff71547 ;  /* 0x3ff71547ff0b7424 */ /* 0x000fe200078e00ff */
[----:B------:R-:W-:Y:S01]  /*06f0*/  UMOV UR9, 0x3fe62e42 ;  /* 0x3fe62e4200097882 */ /* 0x000fe20000000000 */
[----:B------:R-:W-:Y:S04]  /*0700*/  BSSY.RECONVERGENT B3, `(.L_x_165) ;  /* 0x0000036000037945 */ /* 0x000fe80003800200 */
[----:B---3--:R-:W-:Y:S01]  /*0710*/  DFMA R10, R8, R10, 6.75539944105574400000e+15 ;  /* 0x43380000080a742b */ /* 0x008fe2000000000a */
        /* <DEDUP_REMOVED lines=52> */
.L_x_166:
[----:B--2---:R-:W-:Y:S05]  /*0a60*/  BSYNC.RECONVERGENT B3 ;  /* 0x0000000000037941 */ /* 0x004fea0003800200 */
.L_x_165:
[----:B------:R-:W-:Y:S01]  /*0a70*/  VIADD R12, R12, 0x1 ;  /* 0x000000010c0c7836 */ /* 0x000fe20000000000 */
[----:B------:R-:W1:Y:S01]  /*0a80*/  F2F.F32.F64 R5, R4 ;  /* 0x0000000400057310 */ /* 0x000e620000301000 */
[----:B------:R-:W-:Y:S01]  /*0a90*/  IADD3 R13, P0, PT, R13, 0x800, RZ ;  /* 0x000008000d0d7810 */ /* 0x000fe20007f1e0ff */
[----:B------:R-:W-:Y:S02]  /*0aa0*/  VIADD R3, R3, 0x100 ;  /* 0x0000010003037836 */ /* 0x000fe40000000000 */
[----:B------:R-:W-:Y:S02]  /*0ab0*/  ISETP.NE.AND P1, PT, R12, RZ, PT ;  /* 0x000000ff0c00720c */ /* 0x000fe40003f25270 */
[----:B------:R-:W-:Y:S02]  /*0ac0*/  IMAD.X R14, RZ, RZ, R14, P0 ;  /* 0x000000ffff0e7224 */ /* 0x000fe400000e060e */
[----:B-1----:R-:W-:-:S09]  /*0ad0*/  FADD R2, R5, R2 ;  /* 0x0000000205027221 */ /* 0x002fd20000000000 */
[----:B------:R-:W-:Y:S05]  /*0ae0*/  @P1 BRA `(.L_x_167) ;  /* 0xfffffff800e81947 */ /* 0x000fea000383ffff */
.L_x_164:
[----:B--2---:R-:W-:Y:S05]  /*0af0*/  BSYNC.RECONVERGENT B2 ;  /* 0x0000000000027941 */ /* 0x004fea0003800200 */
.L_x_163:
[----:B------:R-:W-:-:S13]  /*0b00*/  ISETP.GE.U32.AND P0, PT, R15, 0x300, PT ;  /* 0x000003000f00780c */ /* 0x000fda0003f06070 */
[----:B------:R-:W-:Y:S05]  /*0b10*/  @!P0 BRA `(.L_x_162) ;  /* 0x0000000800d48947 */ /* 0x000fea0003800000 */
[----:B------:R-:W2:Y:S02]  /*0b20*/  LDC.64 R4, c[0x0][0x380] ;  /* 0x0000e000ff047b82 */ /* 0x000ea40000000a00 */
[----:B--2---:R-:W-:-:S05]  /*0b30*/  IADD3 R4, P0, PT, R4, 0x1000, RZ ;  /* 0x0000100004047810 */ /* 0x004fca0007f1e0ff */
[----:B------:R-:W-:-:S08]  /*0b40*/  IMAD.X R5, RZ, RZ, R5, P0 ;  /* 0x000000ffff057224 */ /* 0x000fd000000e0605 */
.L_x_176:
[----:B------:R-:W-:-:S05]  /*0b50*/  IMAD.WIDE R24, R3, 0x8, R4 ;  /* 0x0000000803187825 */ /* 0x000fca00078e0204 */
[----:B------:R-:W2:Y:S04]  /*0b60*/  LDG.E.64 R20, desc[UR6][R24.64+-0x1000] ;  /* 0xfff0000618147981 */ /* 0x000ea8000c1e1b00 */
[----:B------:R-:W3:Y:S04]  /*0b70*/  LDG.E.64 R14, desc[UR6][R24.64+-0x800] ;  /* 0xfff80006180e7981 */ /* 0x000ee8000c1e1b00 */
[----:B0-----:R-:W4:Y:S04]  /*0b80*/  LDG.E.64 R8, desc[UR6][R24.64] ;  /* 0x0000000618087981 */ /* 0x001f28000c1e1b00 */
[----:B------:R0:W5:Y:S01]  /*0b90*/  LDG.E.64 R6, desc[UR6][R24.64+0x800] ;  /* 0x0008000618067981 */ /* 0x000162000c1e1b00 */
[----:B------:R-:W-:Y:S01]  /*0ba0*/  IMAD.MOV.U32 R30, RZ, RZ, 0x652b82fe ;  /* 0x652b82feff1e7424 */ /* 0x000fe200078e00ff */
[----:B------:R-:W-:Y:S01]  /*0bb0*/  MOV R44, 0xfca213ea ;  /* 0xfca213ea002c7802 */ /* 0x000fe20000000f00 */
[----:B------:R-:W-:Y:S01]  /*0bc0*/  IMAD.MOV.U32 R31, RZ, RZ, 0x3ff71547 ;  /* 0x3ff71547ff1f7424 */ /* 0x000fe200078e00ff */
[----:B------:R-:W-:Y:S01]  /*0bd0*/  BSSY.RECONVERGENT B2, `(.L_x_168) ;  /* 0x0000061000027945 */ /* 0x000fe20003800200 */
[----:B------:R-:W-:-:S02]  /*0be0*/  IMAD.MOV.U32 R38, RZ, RZ, -0x105c611 ;  /* 0xfefa39efff267424 */ /* 0x000fc400078e00ff */
        /* <DEDUP_REMOVED lines=11> */
[----:B------:R-:W-:Y:S01]  /*0ca0*/  IMAD.MOV.U32 R51, RZ, RZ, 0x3f2a01a0 ;  /* 0x3f2a01a0ff337424 */ /* 0x000fe200078e00ff */
[-C--:B--2---:R-:W-:Y:S01]  /*0cb0*/  DFMA R18, R20, R30.reuse, 6.75539944105574400000e+15 ;  /* 0x433800001412742b */ /* 0x084fe2000000001e */
[----:B------:R-:W-:Y:S01]  /*0cc0*/  FSETP.GEU.AND P0, PT, |R21|, 4.1917929649353027344, PT ;  /* 0x4086232b1500780b */ /* 0x000fe20003f0e200 */
[----:B---3--:R-:W-:-:S06]  /*0cd0*/  DFMA R16, R14, R30, 6.75539944105574400000e+15 ;  /* 0x433800000e10742b */ /* 0x008fcc000000001e */
[----:B------:R-:W-:Y:S02]  /*0ce0*/  DADD R28, R18, -6.75539944105574400000e+15 ;  /* 0xc3380000121c7429 */ /* 0x000fe40000000000 */
[----:B----4-:R-:W-:Y:S02]  /*0cf0*/  DFMA R10, R8, R30, 6.75539944105574400000e+15 ;  /* 0x43380000080a742b */ /* 0x010fe4000000001e */
[----:B------:R-:W-:-:S04]  /*0d00*/  DADD R26, R16, -6.75539944105574400000e+15 ;  /* 0xc3380000101a7429 */ /* 0x000fc80000000000 */
[-C--:B------:R-:W-:Y:S02]  /*0d10*/  DFMA R12, R28, -R38.reuse, R20 ;  /* 0x800000261c0c722b */ /* 0x080fe40000000014 */
[----:B0-----:R-:W-:Y:S02]  /*0d20*/  DADD R24, R10, -6.75539944105574400000e+15 ;  /* 0xc33800000a187429 */ /* 0x001fe40000000000 */
[----:B------:R-:W-:-:S04]  /*0d30*/  DFMA R22, R26, -R38, R14 ;  /* 0x800000261a16722b */ /* 0x000fc8000000000e */
[----:B------:R-:W-:Y:S02]  /*0d40*/  DFMA R28, R28, -R40, R12 ;  /* 0x800000281c1c722b */ /* 0x000fe4000000000c */
[----:B-----5:R-:W-:Y:S02]  /*0d50*/  DFMA R12, R6, R30, 6.75539944105574400000e+15 ;  /* 0x43380000060c742b */ /* 0x020fe4000000001e */
[----:B------:R-:W-:Y:S02]  /*0d60*/  DFMA R26, R26, -R40, R22 ;  /* 0x800000281a1a722b */ /* 0x000fe40000000016 */
[----:B------:R-:W-:Y:S02]  /*0d70*/  DFMA R32, R24, -R38, R8 ;  /* 0x800000261820722b */ /* 0x000fe40000000008 */
[----:B------:R-:W-:Y:S02]  /*0d80*/  DFMA R22, R28, R42, R44 ;  /* 0x0000002a1c16722b */ /* 0x000fe4000000002c */
[----:B------:R-:W-:-:S02]  /*0d90*/  DADD R36, R12, -6.75539944105574400000e+15 ;  /* 0xc33800000c247429 */ /* 0x000fc40000000000 */
[----:B------:R-:W-:Y:S02]  /*0da0*/  DFMA R30, R26, R42, R44 ;  /* 0x0000002a1a1e722b */ /* 0x000fe4000000002c */
[----:B------:R-:W-:Y:S02]  /*0db0*/  DFMA R24, R24, -R40, R32 ;  /* 0x800000281818722b */ /* 0x000fe40000000020 */
[----:B------:R-:W-:Y:S02]  /*0dc0*/  DFMA R22, R28, R22, R46 ;  /* 0x000000161c16722b */ /* 0x000fe4000000002e */
[----:B------:R-:W-:Y:S02]  /*0dd0*/  DFMA R38, R36, -R38, R6 ;  /* 0x800000262426722b */ /* 0x000fe40000000006 */
[----:B------:R-:W-:Y:S02]  /*0de0*/  DFMA R32, R26, R30, R46 ;  /* 0x0000001e1a20722b */ /* 0x000fe4000000002e */
[----:B------:R-:W-:-:S02]  /*0df0*/  DFMA R34, R24, R42, R44 ;  /* 0x0000002a1822722b */ /* 0x000fc4000000002c */
[----:B------:R-:W-:Y:S02]  /*0e00*/  DFMA R30, R28, R22, R48 ;  /* 0x000000161c1e722b */ /* 0x000fe40000000030 */
[----:B------:R-:W-:Y:S02]  /*0e10*/  DFMA R22, R36, -R40, R38 ;  /* 0x800000282416722b */ /* 0x000fe40000000026 */
[----:B------:R-:W-:Y:S01]  /*0e20*/  DFMA R32, R26, R32, R48 ;  /* 0x000000201a20722b */ /* 0x000fe20000000030 */
[----:B------:R-:W-:Y:S01]  /*0e30*/  IMAD.MOV.U32 R38, RZ, RZ, 0x1852b7af ;  /* 0x1852b7afff267424 */ /* 0x000fe200078e00ff */
        /* <DEDUP_REMOVED lines=18> */
[----:B------:R-:W-:-:S02]  /*0f60*/  DFMA R30, R28, R30, R40 ;  /* 0x0000001e1c1e722b */ /* 0x000fc40000000028 */
[----:B------:R-:W-:Y:S02]  /*0f70*/  DFMA R36, R22, R36, R48 ;  /* 0x000000241624722b */ /* 0x000fe40000000030 */
[----:B------:R-:W-:Y:S02]  /*0f80*/  DFMA R32, R26, R32, R40 ;  /* 0x000000201a20722b */ /* 0x000fe40000000028 */
[----:B------:R-:W-:Y:S02]  /*0f90*/  DFMA R34, R24, R34, R38 ;  /* 0x000000221822722b */ /* 0x000fe40000000026 */
[----:B------:R-:W-:Y:S02]  /*0fa0*/  DFMA R30, R28, R30, R42 ;  /* 0x0000001e1c1e722b */ /* 0x000fe4000000002a */
[----:B------:R-:W-:Y:S02]  /*0fb0*/  DFMA R36, R22, R36, R50 ;  /* 0x000000241624722b */ /* 0x000fe40000000032 */
        /* <DEDUP_REMOVED lines=10> */
[----:B------:R-:W-:Y:S02]  /*1060*/  DFMA R30, R28, R30, 1 ;  /* 0x3ff000001c1e742b */ /* 0x000fe4000000001e */
[----:B------:R-:W-:Y:S02]  /*1070*/  DFMA R36, R22, R36, R42 ;  /* 0x000000241624722b */ /* 0x000fe4000000002a */
[----:B------:R-:W-:-:S02]  /*1080*/  DFMA R32, R26, R32, 1 ;  /* 0x3ff000001a20742b */ /* 0x000fc40000000020 */
[----:B------:R-:W-:Y:S02]  /*1090*/  DFMA R34, R24, R34, R46 ;  /* 0x000000221822722b */ /* 0x000fe4000000002e */
[----:B------:R-:W-:Y:S02]  /*10a0*/  DFMA R30, R28, R30, 1 ;  /* 0x3ff000001c1e742b */ /* 0x000fe4000000001e */
[----:B------:R-:W-:Y:S02]  /*10b0*/  DFMA R36, R22, R36, R44 ;  /* 0x000000241624722b */ /* 0x000fe4000000002c */
[----:B------:R-:W-:Y:S02]  /*10c0*/  DFMA R32, R26, R32, 1 ;  /* 0x3ff000001a20742b */ /* 0x000fe40000000020 */
[----:B------:R-:W-:-:S04]  /*10d0*/  DFMA R34, R24, R34, 1 ;  /* 0x3ff000001822742b */ /* 0x000fc80000000022 */
        /* <DEDUP_REMOVED lines=8> */
[----:B------:R-:W-:Y:S01]  /*1160*/  @!P1 IMAD.MOV.U32 R20, RZ, RZ, RZ ;  /* 0x000000ffff149224 */ /* 0x000fe200078e00ff */
[----:B------:R-:W-:Y:S02]  /*1170*/  FSEL R27, R27, RZ, P0 ;  /* 0x000000ff1b1b7208 */ /* 0x000fe40000000000 */
[----:B------:R-:W-:-:S05]  /*1180*/  @!P1 SHF.R.S32.HI R19, RZ, 0x1, R19 ;  /* 0x00000001ff139819 */ /* 0x000fca0000011413 */
[----:B------:R-:W-:Y:S02]  /*1190*/  @!P1 IMAD.IADD R18, R18, 0x1, -R19 ;  /* 0x0000000112129824 */ /* 0x000fe400078e0a13 */
[----:B------:R-:W-:-:S03]  /*11a0*/  @!P1 IMAD R19, R19, 0x100000, R31 ;  /* 0x0010000013139824 */ /* 0x000fc600078e021f */
[----:B------:R-:W-:Y:S01]  /*11b0*/  @!P1 LEA R21, R18, 0x3ff00000, 0x14 ;  /* 0x3ff0000012159811 */ /* 0x000fe200078ea0ff */
[----:B------:R-:W-:-:S06]  /*11c0*/  @!P1 IMAD.MOV.U32 R18, RZ, RZ, R30 ;  /* 0x000000ffff129224 */ /* 0x000fcc00078e001e */
[----:B------:R-:W-:-:S11]  /*11d0*/  @!P1 DMUL R26, R18, R20 ;  /* 0x00000014121a9228 */ /* 0x000fd60000000000 */
.L_x_169:
[----:B------:R-:W-:Y:S05]  /*11e0*/  BSYNC.RECONVERGENT B2 ;  /* 0x0000000000027941 */ /* 0x000fea0003800200 */
.L_x_168:
[----:B------:R-:W-:Y:S01]  /*11f0*/  FSETP.GEU.AND P0, PT, |R15|, 4.1917929649353027344, PT ;  /* 0x4086232b0f00780b */ /* 0x000fe20003f0e200 */
[----:B------:R0:W2:Y:S01]  /*1200*/  F2F.F32.F64 R27, R26 ;  /* 0x0000001a001b7310 */ /* 0x0000a20000301000 */
[----:B------:R-:W-:Y:S01]  /*1210*/  BSSY.RECONVERGENT B2, `(.L_x_170) ;  /* 0x0000013000027945 */ /* 0x000fe20003800200 */
[----:B------:R-:W-:Y:S01]  /*1220*/  DFMA R34, R24, R34, 1 ;  /* 0x3ff000001822742b */ /* 0x000fe20000000022 */
[----:B------:R-:W-:Y:S01]  /*1230*/  IMAD R19, R16, 0x100000, R33 ;  /* 0x0010000010137824 */ /* 0x000fe200078e0221 */
[----:B------:R-:W-:Y:S01]  /*1240*/  DFMA R36, R22, R36, R46 ;  /* 0x000000241624722b */ /* 0x000fe2000000002e */
[----:B------:R-:W-:-:S07]  /*1250*/  IMAD.MOV.U32 R18, RZ, RZ, R32 ;  /* 0x000000ffff127224 */ /* 0x000fce00078e0020 */
[----:B0-----:R-:W-:Y:S05]  /*1260*/  @!P0 BRA `(.L_x_171) ;  /* 0x0000000000348947 */ /* 0x001fea0003800000 */
        /* <DEDUP_REMOVED lines=13> */
.L_x_171:
[----:B------:R-:W-:Y:S05]  /*1340*/  BSYNC.RECONVERGENT B2 ;  /* 0x0000000000027941 */ /* 0x000fea0003800200 */
.L_x_170:
[----:B------:R-:W-:Y:S01]  /*1350*/  FSETP.GEU.AND P0, PT, |R9|, 4.1917929649353027344, PT ;  /* 0x4086232b0900780b */ /* 0x000fe20003f0e200 */
[----:B------:R0:W3:Y:S01]  /*1360*/  F2F.F32.F64 R18, R18 ;  /* 0x0000001200127310 */ /* 0x0000e20000301000 */
        /* <DEDUP_REMOVED lines=18> */
.L_x_173:
[----:B------:R-:W-:Y:S05]  /*1490*/  BSYNC.RECONVERGENT B2 ;  /* 0x0000000000027941 */ /* 0x000fea0003800200 */
.L_x_172:
[----:B------:R-:W0:Y:S01]  /*14a0*/  F2F.F32.F64 R14, R14 ;  /* 0x0000000e000e7310 */ /* 0x000e220000301000 */
[----:B------:R-:W-:Y:S01]  /*14b0*/  FSETP.GEU.AND P0, PT, |R7|, 4.1917929649353027344, PT ;  /* 0x4086232b0700780b */ /* 0x000fe20003f0e200 */
[----:B------:R-:W-:Y:S01]  /*14c0*/  DFMA R36, R22, R36, 1 ;  /* 0x3ff000001624742b */ /* 0x000fe20000000024 */
[----:B-12---:R-:W-:Y:S01]  /*14d0*/  FADD R27, R27, R2 ;  /* 0x000000021b1b7221 */ /* 0x006fe20000000000 */
[----:B------:R-:W-:Y:S03]  /*14e0*/  BSSY.RECONVERGENT B2, `(.L_x_174) ;  /* 0x0000013000027945 */ /* 0x000fe60003800200 */
[----:B---3--:R-:W-:-:S05]  /*14f0*/  FADD R27, R27, R18 ;  /* 0x000000121b1b7221 */ /* 0x008fca0000000000 */
[----:B------:R-:W-:Y:S02]  /*1500*/  IMAD R9, R12, 0x100000, R37 ;  /* 0x001000000c097824 */ /* 0x000fe400078e0225 */
[----:B------:R-:W-:Y:S02]  /*1510*/  IMAD.MOV.U32 R8, RZ, RZ, R36 ;  /* 0x000000ffff087224 */ /* 0x000fe400078e0024 */
[----:B0-----:R-:W-:Y:S01]  /*1520*/  FADD R27, R27, R14 ;  /* 0x0000000e1b1b7221 */ /* 0x001fe20000000000 */
        /* <DEDUP_REMOVED lines=14> */
.L_x_175:
[----:B------:R-:W-:Y:S05]  /*1610*/  BSYNC.RECONVERGENT B2 ;  /* 0x0000000000027941 */ /* 0x000fea0003800200 */
.L_x_174:
[----:B------:R-:W-:Y:S01]  /*1620*/  VIADD R3, R3, 0x400 ;  /* 0x0000040003037836 */ /* 0x000fe20000000000 */
[----:B------:R-:W0:Y:S04]  /*1630*/  F2F.F32.F64 R2, R8 ;  /* 0x0000000800027310 */ /* 0x000e280000301000 */
[----:B------:R-:W-:Y:S01]  /*1640*/  ISETP.GE.AND P0, PT, R3, UR5, PT ;  /* 0x0000000503007c0c */ /* 0x000fe2000bf06270 */
[----:B0-----:R-:W-:-:S12]  /*1650*/  FADD R2, R27, R2 ;  /* 0x000000021b027221 */ /* 0x001fd80000000000 */
[----:B------:R-:W-:Y:S05]  /*1660*/  @!P0 BRA `(.L_x_176) ;  /* 0xfffffff400388947 */ /* 0x000fea000383ffff */
.L_x_162:
[----:B--2---:R-:W-:Y:S05]  /*1670*/  BSYNC.RECONVERGENT B1 ;  /* 0x0000000000017941 */ /* 0x004fea0003800200 */
.L_x_161:
[----:B------:R-:W2:Y:S01]  /*1680*/  LDC.64 R10, c[0x0][0x390] ;  /* 0x0000e400ff0a7b82 */ /* 0x000ea20000000a00 */
[----:B-1----:R-:W-:Y:S01]  /*1690*/  IMAD.MOV.U32 R7, RZ, RZ, R2 ;  /* 0x000000ffff077224 */ /* 0x002fe200078e0002 */
[----:B--2---:R-:W-:-:S04]  /*16a0*/  ISETP.GE.U32.AND P0, PT, R10, 0x100, PT ;  /* 0x000001000a00780c */ /* 0x004fc80003f06070 */
[----:B------:R-:W-:-:S13]  /*16b0*/  ISETP.GE.AND.EX P0, PT, R11, RZ, PT, P0 ;  /* 0x000000ff0b00720c */ /* 0x000fda0003f06300 */
[----:B------:R-:W-:Y:S05]  /*16c0*/  @!P0 BRA `(.L_x_177) ;  /* 0x0000000000ac8947 */ /* 0x000fea0003800000 */
[----:B0-----:R-:W0:Y:S01]  /*16d0*/  S2R R8, SR_LANEID ;  /* 0x0000000000087919 */ /* 0x001e220000000000 */
[----:B------:R-:W-:Y:S01]  /*16e0*/  ISETP.NE.AND P5, PT, R0, RZ, PT ;  /* 0x000000ff0000720c */ /* 0x000fe20003fa5270 */
[----:B------:R-:W1:Y:S02]  /*16f0*/  SHFL.DOWN PT, R2, R7, 0x1, 0x1f ;  /* 0x08201f0007027f89 */ /* 0x000e6400000e0000 */
[----:B-1----:R-:W-:Y:S01]  /*1700*/  FADD R2, R2, R7 ;  /* 0x0000000702027221 */ /* 0x002fe20000000000 */
[C---:B0-----:R-:W-:Y:S02]  /*1710*/  ISETP.GT.AND P0, PT, R8.reuse, 0x1e, PT ;  /* 0x0000001e0800780c */ /* 0x041fe40003f04270 */
[C---:B------:R-:W-:Y:S02]  /*1720*/  ISETP.NE.AND P1, PT, R8.reuse, RZ, PT ;  /* 0x000000ff0800720c */ /* 0x040fe40003f25270 */
[----:B------:R-:W-:Y:S02]  /*1730*/  FSEL R2, R7, R2, P0 ;  /* 0x0000000207027208 */ /* 0x000fe40000000000 */
[----:B------:R-:W-:-:S03]  /*1740*/  ISETP.GT.AND P0, PT, R8, 0x1d, PT ;  /* 0x0000001d0800780c */ /* 0x000fc60003f04270 */
[----:B------:R-:W0:Y:S06]  /*1750*/  SHFL.DOWN PT, R3, R2, 0x2, 0x1f ;  /* 0x08401f0002037f89 */ /* 0x000e2c00000e0000 */
[----:B------:R-:W1:Y:S01]  /*1760*/  @!P1 S2R R6, SR_CgaCtaId ;  /* 0x0000000000069919 */ /* 0x000e620000008800 */
[----:B------:R-:W-:Y:S02]  /*1770*/  @!P1 MOV R5, 0x400 ;  /* 0x0000040000059802 */ /* 0x000fe40000000f00 */
[----:B------:R-:W-:-:S04]  /*1780*/  @!P1 SHF.R.U32.HI R4, RZ, 0x3, R0 ;  /* 0x00000003ff049819 */ /* 0x000fc80000011600 */
[----:B------:R-:W-:Y:S01]  /*1790*/  @!P1 LOP3.LUT R4, R4, 0x7c, RZ, 0xc0, !PT ;  /* 0x0000007c04049812 */ /* 0x000fe200078ec0ff */
[----:B0-----:R-:W-:Y:S01]  /*17a0*/  @!P0 FADD R2, R2, R3 ;  /* 0x0000000302028221 */ /* 0x001fe20000000000 */
[----:B------:R-:W-:-:S04]  /*17b0*/  ISETP.GT.AND P0, PT, R8, 0x1b, PT ;  /* 0x0000001b0800780c */ /* 0x000fc80003f04270 */
[----:B------:R-:W0:Y:S01]  /*17c0*/  SHFL.DOWN PT, R3, R2, 0x4, 0x1f ;  /* 0x08801f0002037f89 */ /* 0x000e2200000e0000 */
[----:B-1----:R-:W-:-:S05]  /*17d0*/  @!P1 LEA R5, R6, R5, 0x18 ;  /* 0x0000000506059211 */ /* 0x002fca00078ec0ff */
[----:B------:R-:W-:-:S03]  /*17e0*/  @!P1 IMAD.IADD R4, R4, 0x1, R5 ;  /* 0x0000000104049824 */ /* 0x000fc600078e0205 */
[----:B0-----:R-:W-:Y:S01]  /*17f0*/  @!P0 FADD R2, R2, R3 ;  /* 0x0000000302028221 */ /* 0x001fe20000000000 */
[----:B------:R-:W-:-:S04]  /*1800*/  ISETP.GT.AND P0, PT, R8, 0x17, PT ;  /* 0x000000170800780c */ /* 0x000fc80003f04270 */
[----:B------:R-:W0:Y:S09]  /*1810*/  SHFL.DOWN PT, R3, R2, 0x8, 0x1f ;  /* 0x09001f0002037f89 */ /* 0x000e3200000e0000 */
[----:B0-----:R-:W-:Y:S01]  /*1820*/  @!P0 FADD R2, R2, R3 ;  /* 0x0000000302028221 */ /* 0x001fe20000000000 */
[----:B------:R-:W-:-:S04]  /*1830*/  ISETP.GT.AND P0, PT, R8, 0xf, PT ;  /* 0x0000000f0800780c */ /* 0x000fc80003f04270 */
[----:B------:R-:W0:Y:S02]  /*1840*/  SHFL.DOWN PT, R3, R2, 0x10, 0x1f ;  /* 0x0a001f0002037f89 */ /* 0x000e2400000e0000 */
[----:B0-----:R-:W-:-:S05]  /*1850*/  FADD R3, R2, R3 ;  /* 0x0000000302037221 */ /* 0x001fca0000000000 */
[----:B------:R1:W-:Y:S01]  /*1860*/  @!P1 STS [R4+0x8], R3 ;  /* 0x0000080304009388 */ /* 0x0003e20000000800 */
[----:B------:R-:W-:Y:S01]  /*1870*/  FSEL R2, R2, R3, P0 ;  /* 0x0000000302027208 */ /* 0x000fe20000000000 */
[----:B------:R-:W-:Y:S06]  /*1880*/  BAR.SYNC.DEFER_BLOCKING 0x0 ;  /* 0x0000000000007b1d */ /* 0x000fec0000010000 */
[----:B------:R-:W-:Y:S05]  /*1890*/  @P5 BRA `(.L_x_178) ;  /* 0x0000005c00585947 */ /* 0x000fea0003800000 */
[----:B------:R-:W0:Y:S01]  /*18a0*/  S2UR UR5, SR_CgaCtaId ;  /* 0x00000000000579c3 */ /* 0x000e220000008800 */
[----:B------:R-:W-:Y:S02]  /*18b0*/  UMOV UR4, 0x400 ;  /* 0x0000040000047882 */ /* 0x000fe40000000000 */
[----:B0-----:R-:W-:-:S09]  /*18c0*/  ULEA UR4, UR5, UR4, 0x18 ;  /* 0x0000000405047291 */ /* 0x001fd2000f8ec0ff */
[----:B-1----:R-:W0:Y:S04]  /*18d0*/  LDS R3, [UR4+0xc] ;  /* 0x00000c04ff037984 */ /* 0x002e280008000800 */
        /* <DEDUP_REMOVED lines=10> */
.L_x_177:
[----:B------:R-:W1:Y:S01]  /*1980*/  S2R R6, SR_LANEID ;  /* 0x0000000000067919 */ /* 0x000e620000000000 */
[C---:B------:R-:W-:Y:S02]  /*1990*/  LOP3.LUT R2, R0.reuse, 0x3e0, RZ, 0xc0, !PT ;  /* 0x000003e000027812 */ /* 0x040fe400078ec0ff */
[----:B------:R-:W-:Y:S02]  /*19a0*/  ISETP.NE.AND P5, PT, R0, RZ, PT ;  /* 0x000000ff0000720c */ /* 0x000fe40003fa5270 */
[----:B------:R-:W-:Y:S01]  /*19b0*/  LOP3.LUT R5, RZ, R2, RZ, 0x33, !PT ;  /* 0x00000002ff057212 */ /* 0x000fe200078e33ff */
[----:B------:R-:W-:-:S04]  /*19c0*/  VIADD R3, R2, 0x20 ;  /* 0x0000002002037836 */ /* 0x000fc80000000000 */
[----:B------:R-:W-:Y:S01]  /*19d0*/  IMAD.IADD R5, R5, 0x1, R10 ;  /* 0x0000000105057824 */ /* 0x000fe200078e020a */
[----:B------:R-:W-:-:S04]  /*19e0*/  ISETP.GT.AND P0, PT, R3, R10, PT ;  /* 0x0000000a0300720c */ /* 0x000fc80003f04270 */
[----:B------:R-:W-:-:S05]  /*19f0*/  SEL R5, R5, 0x1f, P0 ;  /* 0x0000001f05057807 */ /* 0x000fca0000000000 */
[----:B------:R-:W2:Y:S01]  /*1a00*/  SHFL.DOWN PT, R2, R7, 0x1, R5 ;  /* 0x0820000007027989 */ /* 0x000ea200000e0005 */
[C---:B-1----:R-:W-:Y:S01]  /*1a10*/  ISETP.GE.AND P0, PT, R6.reuse, R5, PT ;  /* 0x000000050600720c */ /* 0x042fe20003f06270 */
[C---:B------:R-:W-:Y:S01]  /*1a20*/  VIADD R4, R6.reuse, 0x2 ;  /* 0x0000000206047836 */ /* 0x040fe20000000000 */
[----:B------:R-:W-:-:S11]  /*1a30*/  ISETP.NE.AND P1, PT, R6, RZ, PT ;  /* 0x000000ff0600720c */ /* 0x000fd60003f25270 */
[----:B--2---:R-:W-:Y:S01]  /*1a40*/  @!P0 FADD R7, R2, R7 ;  /* 0x0000000702078221 */ /* 0x004fe20000000000 */
[----:B------:R-:W-:Y:S01]  /*1a50*/  ISETP.GT.AND P0, PT, R4, R5, PT ;  /* 0x000000050400720c */ /* 0x000fe20003f04270 */
[----:B------:R-:W-:Y:S01]  /*1a60*/  VIADD R4, R6, 0x4 ;  /* 0x0000000406047836 */ /* 0x000fe20000000000 */
[----:B0-----:R-:W0:Y:S01]  /*1a70*/  @!P1 S2R R9, SR_CgaCtaId ;  /* 0x0000000000099919 */ /* 0x001e220000008800 */
[----:B------:R-:W-:Y:S01]  /*1a80*/  @!P1 SHF.R.U32.HI R3, RZ, 0x3, R0 ;  /* 0x00000003ff039819 */ /* 0x000fe20000011600 */
[----:B------:R-:W1:Y:S03]  /*1a90*/  SHFL.DOWN PT, R2, R7, 0x2, R5 ;  /* 0x0840000007027989 */ /* 0x000e6600000e0005 */
[----:B------:R-:W-:-:S06]  /*1aa0*/  @!P1 LOP3.LUT R3, R3, 0x7c, RZ, 0xc0, !PT ;  /* 0x0000007c03039812 */ /* 0x000fcc00078ec0ff */
[----:B-1----:R-:W-:Y:S01]  /*1ab0*/  @!P0 FADD R7, R7, R2 ;  /* 0x0000000207078221 */ /* 0x002fe20000000000 */
[----:B------:R-:W-:Y:S01]  /*1ac0*/  ISETP.GT.AND P0, PT, R4, R5, PT ;  /* 0x000000050400720c */ /* 0x000fe20003f04270 */
[----:B------:R-:W-:-:S03]  /*1ad0*/  VIADD R4, R6, 0x8 ;  /* 0x0000000806047836 */ /* 0x000fc60000000000 */
[----:B------:R-:W1:Y:S09]  /*1ae0*/  SHFL.DOWN PT, R2, R7, 0x4, R5 ;  /* 0x0880000007027989 */ /* 0x000e7200000e0005 */
[----:B-1----:R-:W-:Y:S01]  /*1af0*/  @!P0 FADD R7, R7, R2 ;  /* 0x0000000207078221 */ /* 0x002fe20000000000 */
[----:B------:R-:W-:Y:S01]  /*1b00*/  ISETP.GT.AND P0, PT, R4, R5, PT ;  /* 0x000000050400720c */ /* 0x000fe20003f04270 */
[----:B------:R-:W-:-:S03]  /*1b10*/  VIADD R4, R6, 0x10 ;  /* 0x0000001006047836 */ /* 0x000fc60000000000 */
[----:B------:R-:W1:Y:S09]  /*1b20*/  SHFL.DOWN PT, R2, R7, 0x8, R5 ;  /* 0x0900000007027989 */ /* 0x000e7200000e0005 */
[----:B-1----:R-:W-:Y:S01]  /*1b30*/  @!P0 FADD R7, R7, R2 ;  /* 0x0000000207078221 */ /* 0x002fe20000000000 */
[----:B------:R-:W-:-:S02]  /*1b40*/  ISETP.GT.AND P0, PT, R4, R5, PT ;  /* 0x000000050400720c */ /* 0x000fc40003f04270 */
[----:B------:R-:W-:Y:S02]  /*1b50*/  @!P1 MOV R4, 0x400 ;  /* 0x0000040000049802 */ /* 0x000fe40000000f00 */
[----:B------:R-:W1:Y:S02]  /*1b60*/  SHFL.DOWN PT, R2, R7, 0x10, R5 ;  /* 0x0a00000007027989 */ /* 0x000e6400000e0005 */
[----:B0-----:R-:W-:-:S05]  /*1b70*/  @!P1 LEA R4, R9, R4, 0x18 ;  /* 0x0000000409049211 */ /* 0x001fca00078ec0ff */
[----:B------:R-:W-:Y:S02]  /*1b80*/  @!P1 IMAD.IADD R3, R3, 0x1, R4 ;  /* 0x0000000103039824 */ /* 0x000fe400078e0204 */
[----:B-1----:R-:W-:-:S04]  /*1b90*/  @!P0 FADD R7, R7, R2 ;  /* 0x0000000207078221 */ /* 0x002fc80000000000 */
[----:B------:R-:W-:-:S05]  /*1ba0*/  IMAD.MOV.U32 R2, RZ, RZ, R7 ;  /* 0x000000ffff027224 */ /* 0x000fca00078e0007 */
[----:B------:R2:W-:Y:S01]  /*1bb0*/  @!P1 STS [R3+0x8], R2 ;  /* 0x0000080203009388 */ /* 0x0005e20000000800 */
[----:B------:R-:W-:Y:S06]  /*1bc0*/  BAR.SYNC.DEFER_BLOCKING 0x0 ;  /* 0x0000000000007b1d */ /* 0x000fec0000010000 */
[----:B------:R-:W-:Y:S05]  /*1bd0*/  @P5 BRA `(.L_x_178) ;  /* 0x0000005800885947 */ /* 0x000fea0003800000 */
[----:B------:R-:W0:Y:S01]  /*1be0*/  S2UR UR5, SR_CgaCtaId ;  /* 0x00000000000579c3 */ /* 0x000e220000008800 */
[----:B------:R-:W-:Y:S01]  /*1bf0*/  UMOV UR4, 0x400 ;  /* 0x0000040000047882 */ /* 0x000fe20000000000 */
[C---:B------:R-:W-:Y:S02]  /*1c00*/  ISETP.GT.U32.AND P3, PT, R10.reuse, 0x20, PT ;  /* 0x000000200a00780c */ /* 0x040fe40003f64070 */
[C---:B------:R-:W-:Y:S02]  /*1c10*/  ISETP.GT.U32.AND P1, PT, R10.reuse, 0x40, PT ;  /* 0x000000400a00780c */ /* 0x040fe40003f24070 */
[C---:B------:R-:W-:Y:S02]  /*1c20*/  ISETP.GT.AND.EX P3, PT, R11.reuse, RZ, PT, P3 ;  /* 0x000000ff0b00720c */ /* 0x040fe40003f64330 */
[----:B------:R-:W-:Y:S02]  /*1c30*/  ISETP.GT.U32.AND P0, PT, R10, 0x60, PT ;  /* 0x000000600a00780c */ /* 0x000fe40003f04070 */
[----:B------:R-:W-:-:S02]  /*1c40*/  ISETP.GT.AND.EX P1, PT, R11, RZ, PT, P1 ;  /* 0x000000ff0b00720c */ /* 0x000fc40003f24310 */
[C---:B------:R-:W-:Y:S02]  /*1c50*/  ISETP.GT.U32.AND P2, PT, R10.reuse, 0x80, PT ;  /* 0x000000800a00780c */ /* 0x040fe40003f44070 */
[C---:B------:R-:W-:Y:S02]  /*1c60*/  ISETP.GT.AND.EX P0, PT, R11.reuse, RZ, PT, P0 ;  /* 0x000000ff0b00720c */ /* 0x040fe40003f04300 */
[----:B------:R-:W-:Y:S02]  /*1c70*/  ISETP.GT.U32.AND P4, PT, R10, 0xa0, PT ;  /* 0x000000a00a00780c */ /* 0x000fe40003f84070 */
[C---:B------:R-:W-:Y:S02]  /*1c80*/  ISETP.GT.AND.EX P2, PT, R11.reuse, RZ, PT, P2 ;  /* 0x000000ff0b00720c */ /* 0x040fe40003f44320 */
[----:B------:R-:W-:Y:S01]  /*1c90*/  ISETP.GT.AND.EX P4, PT, R11, RZ, PT, P4 ;  /* 0x000000ff0b00720c */ /* 0x000fe20003f84340 */
[----:B0-----:R-:W-:-:S09]  /*1ca0*/  ULEA UR4, UR5, UR4, 0x18 ;  /* 0x0000000405047291 */ /* 0x001fd2000f8ec0ff */
[----:B--2---:R-:W0:Y:S04]  /*1cb0*/  LDS R3, [UR4+0xc] ;  /* 0x00000c04ff037984 */ /* 0x004e280008000800 */
[----:B------:R-:W1:Y:S04]  /*1cc0*/  LDS.128 R4, [UR4+0x10] ;  /* 0x00001004ff047984 */ /* 0x000e680008000c00 */
[----:B------:R-:W2:Y:S01]  /*1cd0*/  LDS.64 R8, [UR4+0x20] ;  /* 0x00002004ff087984 */ /* 0x000ea20008000a00 */
[----:B0-----:R-:W-:Y:S01]  /*1ce0*/  @P3 FADD R2, R2, R3 ;  /* 0x0000000302023221 */ /* 0x001fe20000000000 */
[----:B------:R-:W-:-:S03]  /*1cf0*/  ISETP.GT.U32.AND P3, PT, R10, 0xc0, PT ;  /* 0x000000c00a00780c */ /* 0x000fc60003f64070 */
[----:B-1----:R-:W-:Y:S01]  /*1d00*/  @P1 FADD R2, R2, R4 ;  /* 0x0000000402021221 */ /* 0x002fe20000000000 */
[----:B------:R-:W-:Y:S02]  /*1d10*/  ISETP.GT.U32.AND P1, PT, R10, 0xe0, PT ;  /* 0x000000e00a00780c */ /* 0x000fe40003f24070 */
[C---:B------:R-:W-:Y:S01]  /*1d20*/  ISETP.GT.AND.EX P3, PT, R11.reuse, RZ, PT, P3 ;  /* 0x000000ff0b00720c */ /* 0x040fe20003f64330 */
[----:B------:R-:W-:Y:S01]  /*1d30*/  @P0 FADD R2, R2, R5 ;  /* 0x0000000502020221 */ /* 0x000fe20000000000 */
[----:B------:R-:W-:-:S03]  /*1d40*/  ISETP.GT.AND.EX P1, PT, R11, RZ, PT, P1 ;  /* 0x000000ff0b00720c */ /* 0x000fc60003f24310 */
[----:B------:R-:W-:-:S04]  /*1d50*/  @P2 FADD R2, R2, R6 ;  /* 0x0000000602022221 */ /* 0x000fc80000000000 */
[----:B------:R-:W-:-:S04]  /*1d60*/  @P4 FADD R2, R2, R7 ;  /* 0x0000000702024221 */ /* 0x000fc80000000000 */
[----:B--2---:R-:W-:-:S04]  /*1d70*/  @P3 FADD R2, R2, R8 ;  /* 0x0000000802023221 */ /* 0x004fc80000000000 */
[----:B------:R-:W-:Y:S01]  /*1d80*/  @P1 FADD R2, R2, R9 ;  /* 0x0000000902021221 */ /* 0x000fe20000000000 */
[----:B------:R-:W-:Y:S06]  /*1d90*/  BRA `(.L_x_178) ;  /* 0x0000005800187947 */ /* 0x000fec0003800000 */
.L_x_156:
[----:B------:R-:W0:Y:S01]  /*1da0*/  S2R R0, SR_TID.X ;  /* 0x0000000000007919 */ /* 0x000e220000002100 */
[----:B------:R-:W0:Y:S02]  /*1db0*/  LDC.64 R6, c[0x0][0x380] ;  /* 0x0000e000ff067b82 */ /* 0x000e240000000a00 */
[----:B0-----:R-:W-:-:S05]  /*1dc0*/  IMAD.WIDE.U32 R6, R0, 0x8, R6 ;  /* 0x0000000800067825 */ /* 0x001fca00078e0006 */
[----:B------:R-:W2:Y:S04]  /*1dd0*/  LDG.E.64 R92, desc[UR6][R6.64] ;  /* 0x00000006065c7981 */ /* 0x000ea8000c1e1b00 */
[----:B------:R-:W3:Y:S04]  /*1de0*/  LDG.E.64 R76, desc[UR6][R6.64+0x800] ;  /* 0x00080006064c7981 */ /* 0x000ee8000c1e1b00 */
[----:B------:R-:W4:Y:S04]  /*1df0*/  LDG.E.64 R40, desc[UR6][R6.64+0x1000] ;  /* 0x0010000606287981 */ /* 0x000f28000c1e1b00 */
[----:B------:R-:W5:Y:S04]  /*1e00*/  LDG.E.64 R8, desc[UR6][R6.64+0x1800] ;  /* 0x0018000606087981 */ /* 0x000f68000c1e1b00 */
[----:B------:R-:W5:Y:S04]  /*1e10*/  LDG.E.64 R10, desc[UR6][R6.64+0x2000] ;  /* 0x00200006060a7981 */ /* 0x000f68000c1e1b00 */
[----:B------:R-:W5:Y:S04]  /*1e20*/  LDG.E.64 R12, desc[UR6][R6.64+0x2800] ;  /* 0x00280006060c7981 */ /* 0x000f68000c1e1b00 */
[----:B------:R-:W5:Y:S04]  /*1e30*/  LDG.E.64 R14, desc[UR6][R6.64+0x3000] ;  /* 0x00300006060e7981 */ /* 0x000f68000c1e1b00 */
[----:B------:R-:W5:Y:S04]  /*1e40*/  LDG.E.64 R16, desc[UR6][R6.64+0x3800] ;  /* 0x0038000606107981 */ /* 0x000f68000c1e1b00 */
[----:B------:R-:W5:Y:S04]  /*1e50*/  LDG.E.64 R18, desc[UR6][R6.64+0x4000] ;  /* 0x0040000606127981 */ /* 0x000f68000c1e1b00 */
[----:B------:R-:W5:Y:S04]  /*1e60*/  LDG.E.64 R20, desc[UR6][R6.64+0x4800] ;  /* 0x0048000606147981 */ /* 0x000f68000c1e1b00 */
[----:B------:R-:W5:Y:S04]  /*1e70*/  LDG.E.64 R22, desc[UR6][R6.64+0x5000] ;  /* 0x0050000606167981 */ /* 0x000f68000c1e1b00 */
[----:B------:R-:W5:Y:S01]  /*1e80*/  LDG.E.64 R24, desc[UR6][R6.64+0x5800] ;  /* 0x0058000606187981 */ /* 0x000f62000c1e1b00 */
        /* <DEDUP_REMOVED lines=8> */
[----:B------:R-:W5:Y:S01]  /*1f10*/  LDG.E.64 R28, desc[UR6][R6.64+0x6800] ;  /* 0x00680006061c7981 */ /* 0x000f62000c1e1b00 */
        /* <DEDUP_REMOVED lines=16> */
[----:B--2---:R-:W-:-:S08]  /*2020*/  DFMA R94, R92, R4, 6.75539944105574400000e+15 ;  /* 0x433800005c5e742b */ /* 0x004fd00000000004 */
[----:B------:R-:W-:-:S08]  /*2030*/  DADD R2, R94, -6.75539944105574400000e+15 ;  /* 0xc33800005e027429 */ /* 0x000fd00000000000 */
[----:B------:R-:W-:-:S08]  /*2040*/  DFMA R26, R2, -UR10, R92 ;  /* 0x8000000a021a7c2b */ /* 0x000fd0000800005c */
[----:B------:R-:W-:Y:S02]  /*2050*/  DFMA R96, R2, -UR12, R26 ;  /* 0x8000000c02607c2b */ /* 0x000fe4000800001a */
[----:B------:R-:W2:Y:S01]  /*2060*/  LDG.E.64 R26, desc[UR6][R6.64+0x6000] ;  /* 0x00600006061a7981 */ /* 0x000ea2000c1e1b00 */
[----:B------:R-:W-:Y:S02]  /*2070*/  IMAD.MOV.U32 R2, RZ, RZ, -0x35dec16 ;  /* 0xfca213eaff027424 */ /* 0x000fe400078e00ff */
[----:B------:R-:W-:-:S06]  /*2080*/  IMAD.MOV.U32 R3, RZ, RZ, 0x3e928af3 ;  /* 0x3e928af3ff037424 */ /* 0x000fcc00078e00ff */
[----:B------:R-:W-:-:S08]  /*2090*/  DFMA R30, R96, UR14, R2 ;  /* 0x0000000e601e7c2b */ /* 0x000fd00008000002 */
[C---:B------:R-:W-:Y:S02]  /*20a0*/  DFMA R32, R96.reuse, R30, UR16 ;  /* 0x0000001060207e2b */ /* 0x040fe4000800001e */
[----:B------:R-:W2:Y:S06]  /*20b0*/  LDG.E.64 R30, desc[UR6][R6.64+0x7000] ;  /* 0x00700006061e7981 */ /* 0x000eac000c1e1b00 */
[C---:B------:R-:W-:Y:S02]  /*20c0*/  DFMA R34, R96.reuse, R32, UR18 ;  /* 0x0000001260227e2b */ /* 0x040fe40008000020 */
[----:B------:R-:W2:Y:S06]  /*20d0*/  LDG.E.64 R32, desc[UR6][R6.64+0x7800] ;  /* 0x0078000606207981 */ /* 0x000eac000c1e1b00 */
[----:B------:R-:W-:-:S08]  /*20e0*/  DFMA R34, R96, R34, UR20 ;  /* 0x0000001460227e2b */ /* 0x000fd00008000022 */
[----:B------:R-:W-:-:S08]  /*20f0*/  DFMA R34, R96, R34, UR22 ;  /* 0x0000001660227e2b */ /* 0x000fd00008000022 */
[----:B------:R-:W-:-:S08]  /*2100*/  DFMA R34, R96, R34, UR24 ;  /* 0x0000001860227e2b */ /* 0x000fd00008000022 */
[----:B------:R-:W-:Y:S02]  /*2110*/  DFMA R34, R96, R34, UR26 ;  /* 0x0000001a60227e2b */ /* 0x000fe40008000022 */
[----:B---3--:R-:W-:-:S06]  /*2120*/  DFMA R74, R76, R4, 6.75539944105574400000e+15 ;  /* 0x433800004c4a742b */ /* 0x008fcc0000000004 */
[----:B------:R-:W-:Y:S02]  /*2130*/  DFMA R36, R96, R34, UR28 ;  /* 0x0000001c60247e2b */ /* 0x000fe40008000022 */
[-C--:B----4-:R-:W-:Y:S02]  /*2140*/  DFMA R42, R40, R4.reuse, 6.75539944105574400000e+15 ;  /* 0x43380000282a742b */ /* 0x090fe40000000004 */
[----:B-----5:R-:W-:Y:S02]  /*2150*/  DFMA R34, R8, R4, 6.75539944105574400000e+15 ;  /* 0x433800000822742b */ /* 0x020fe40000000004 */
[----:B------:R-:W-:Y:S02]  /*2160*/  DADD R90, R74, -6.75539944105574400000e+15 ;  /* 0xc33800004a5a7429 */ /* 0x000fe40000000000 */
[----:B------:R-:W-:Y:S02]  /*2170*/  DFMA R36, R96, R36, UR30 ;  /* 0x0000001e60247e2b */ /* 0x000fe40008000024 */
[----:B------:R-:W-:-:S02]  /*2180*/  DADD R72, R42, -6.75539944105574400000e+15 ;  /* 0xc33800002a487429 */ /* 0x000fc40000000000 */
[----:B------:R-:W-:Y:S02]  /*2190*/  DADD R52, R34, -6.75539944105574400000e+15 ;  /* 0xc338000022347429 */ /* 0x000fe40000000000 */
[----:B------:R-:W-:Y:S02]  /*21a0*/  DFMA R38, R90, -UR10, R76 ;  /* 0x8000000a5a267c2b */ /* 0x000fe4000800004c */
[----:B------:R-:W-:Y:S02]  /*21b0*/  DFMA R36, R96, R36, 1 ;  /* 0x3ff000006024742b */ /* 0x000fe40000000024 */
[----:B------:R-:W-:Y:S02]  /*21c0*/  DFMA R44, R72, -UR10, R40 ;  /* 0x8000000a482c7c2b */ /* 0x000fe40008000028 */
[----:B------:R-:W-:Y:S02]  /*21d0*/  DFMA R46, R52, -UR10, R8 ;  /* 0x8000000a342e7c2b */ /* 0x000fe40008000008 */
[----:B------:R-:W-:-:S02]  /*21e0*/  DFMA R90, R90, -UR12, R38 ;  /* 0x8000000c5a5a7c2b */ /* 0x000fc40008000026 */
[----:B------:R-:W-:Y:S02]  /*21f0*/  DFMA R96, R96, R36, 1 ;  /* 0x3ff000006060742b */ /* 0x000fe40000000024 */
[-C--:B------:R-:W-:Y:S02]  /*2200*/  DFMA R36, R10, R4.reuse, 6.75539944105574400000e+15 ;  /* 0x433800000a24742b */ /* 0x080fe40000000004 */
[----:B------:R-:W-:Y:S02]  /*2210*/  DFMA R38, R12, R4, 6.75539944105574400000e+15 ;  /* 0x433800000c26742b */ /* 0x000fe40000000004 */
[----:B------:R-:W-:Y:S02]  /*2220*/  DFMA R72, R72, -UR12, R44 ;  /* 0x8000000c48487c2b */ /* 0x000fe4000800002c */
[----:B------:R-:W-:Y:S02]  /*2230*/  DFMA R52, R52, -UR12, R46 ;  /* 0x8000000c34347c2b */ /* 0x000fe4000800002e */
[----:B------:R-:W-:-:S02]  /*2240*/  DFMA R44, R90, UR14, R2 ;  /* 0x0000000e5a2c7c2b */ /* 0x000fc40008000002 */
[----:B------:R-:W-:Y:S02]  /*2250*/  DADD R54, R36, -6.75539944105574400000e+15 ;  /* 0xc338000024367429 */ /* 0x000fe40000000000 */
[----:B------:R-:W-:Y:S02]  /*2260*/  DADD R60, R38, -6.75539944105574400000e+15 ;  /* 0xc3380000263c7429 */ /* 0x000fe40000000000 */
[----:B------:R-:W-:Y:S02]  /*2270*/  DFMA R48, R52, UR14, R2 ;  /* 0x0000000e34307c2b */ /* 0x000fe40008000002 */
[----:B------:R-:W-:Y:S02]  /*2280*/  DFMA R44, R90, R44, UR16 ;  /* 0x000000105a2c7e2b */ /* 0x000fe4000800002c */
[----:B------:R-:W-:Y:S02]  /*2290*/  DFMA R50, R54, -UR10, R10 ;  /* 0x8000000a36327c2b */ /* 0x000fe4000800000a */
[----:B------:R-:W-:-:S02]  /*22a0*/  DFMA R56, R60, -UR10, R12 ;  /* 0x8000000a3c387c2b */ /* 0x000fc4000800000c */
[----:B------:R-:W-:Y:S02]  /*22b0*/  DFMA R48, R52, R48, UR16 ;  /* 0x0000001034307e2b */ /* 0x000fe40008000030 */
[----:B------:R-:W-:Y:S02]  /*22c0*/  DFMA R44, R90, R44, UR18 ;  /* 0x000000125a2c7e2b */ /* 0x000fe4000800002c */
[----:B------:R-:W-:Y:S02]  /*22d0*/  DFMA R46, R72, UR14, R2 ;  /* 0x0000000e482e7c2b */ /* 0x000fe40008000002 */
[----:B------:R-:W-:Y:S02]  /*22e0*/  DFMA R54, R54, -UR12, R50 ;  /* 0x8000000c36367c2b */ /* 0x000fe40008000032 */
[----:B------:R-:W-:Y:S02]  /*22f0*/  DFMA R60, R60, -UR12, R56 ;  /* 0x8000000c3c3c7c2b */ /* 0x000fe40008000038 */
[----:B------:R-:W-:-:S02]  /*2300*/  DFMA R48, R52, R48, UR18 ;  /* 0x0000001234307e2b */ /* 0x000fc40008000030 */
[----:B------:R-:W-:Y:S02]  /*2310*/  DFMA R44, R90, R44, UR20 ;  /* 0x000000145a2c7e2b */ /* 0x000fe4000800002c */
[----:B------:R-:W-:Y:S02]  /*2320*/  DFMA R46, R72, R46, UR16 ;  /* 0x00000010482e7e2b */ /* 0x000fe4000800002e */
[--C-:B------:R-:W-:Y:S02]  /*2330*/  DFMA R50, R54, UR14, R2.reuse ;  /* 0x0000000e36327c2b */ /* 0x100fe40008000002 */
[----:B------:R-:W-:Y:S02]  /*2340*/  DFMA R56, R60, UR14, R2 ;  /* 0x0000000e3c387c2b */ /* 0x000fe40008000002 */
[----:B------:R-:W-:Y:S02]  /*2350*/  DFMA R48, R52, R48, UR20 ;  /* 0x0000001434307e2b */ /* 0x000fe40008000030 */
[----:B------:R-:W-:-:S02]  /*2360*/  DFMA R44, R90, R44, UR22 ;  /* 0x000000165a2c7e2b */ /* 0x000fc4000800002c */
[----:B------:R-:W-:Y:S02]  /*2370*/  DFMA R46, R72, R46, UR18 ;  /* 0x00000012482e7e2b */ /* 0x000fe4000800002e */
[----:B------:R-:W-:Y:S02]  /*2380*/  DFMA R50, R54, R50, UR16 ;  /* 0x0000001036327e2b */ /* 0x000fe40008000032 */
[----:B------:R-:W-:Y:S02]  /*2390*/  DFMA R56, R60, R56, UR16 ;  /* 0x000000103c387e2b */ /* 0x000fe40008000038 */
[----:B------:R-:W-:Y:S02]  /*23a0*/  DFMA R48, R52, R48, UR22 ;  /* 0x0000001634307e2b */ /* 0x000fe40008000030 */
        /* <DEDUP_REMOVED lines=20> */
[----:B------:R-:W-:Y:S02]  /*24f0*/  DFMA R44, R90, R44, 1 ;  /* 0x3ff000005a2c742b */ /* 0x000fe4000000002c */
[----:B------:R-:W-:Y:S02]  /*2500*/  DFMA R46, R72, R46, UR28 ;  /* 0x0000001c482e7e2b */ /* 0x000fe4000800002e */
[----:B------:R-:W-:Y:S02]  /*2510*/  DFMA R50, R54, R50, UR26 ;  /* 0x0000001a36327e2b */ /* 0x000fe40008000032 */
[----:B------:R-:W-:Y:S02]  /*2520*/  DFMA R56, R60, R56, UR26 ;  /* 0x0000001a3c387e2b */ /* 0x000fe40008000038 */
[----:B------:R-:W-:Y:S02]  /*2530*/  DFMA R48, R52, R48, 1 ;  /* 0x3ff000003430742b */ /* 0x000fe40000000030 */
[----:B------:R-:W-:-:S02]  /*2540*/  DFMA R90, R90, R44, 1 ;  /* 0x3ff000005a5a742b */ /* 0x000fc4000000002c */
[----:B------:R-:W-:Y:S02]  /*2550*/  DFMA R46, R72, R46, UR30 ;  /* 0x0000001e482e7e2b */ /* 0x000fe4000800002e */
[----:B------:R-:W-:Y:S02]  /*2560*/  DFMA R44, R54, R50, UR28 ;  /* 0x0000001c362c7e2b */ /* 0x000fe40008000032 */
[----:B------:R-:W-:Y:S02]  /*2570*/  DFMA R56, R60, R56, UR28 ;  /* 0x0000001c3c387e2b */ /* 0x000fe40008000038 */
[----:B------:R-:W-:Y:S02]  /*2580*/  DFMA R50, R14, R4, 6.75539944105574400000e+15 ;  /* 0x433800000e32742b */ /* 0x000fe40000000004 */
[----:B------:R-:W-:Y:S02]  /*2590*/  DFMA R52, R52, R48, 1 ;  /* 0x3ff000003434742b */ /* 0x000fe40000000030 */
[----:B------:R-:W-:-:S02]  /*25a0*/  DFMA R46, R72, R46, 1 ;  /* 0x3ff00000482e742b */ /* 0x000fc4000000002e */
[----:B------:R-:W-:Y:S02]  /*25b0*/  DFMA R48, R16, R4, 6.75539944105574400000e+15 ;  /* 0x433800001030742b */ /* 0x000fe40000000004 */
[----:B------:R-:W-:Y:S02]  /*25c0*/  DFMA R58, R60, R56, UR30 ;  /* 0x0000001e3c3a7e2b */ /* 0x000fe40008000038 */
[----:B------:R-:W-:Y:S02]  /*25d0*/  DFMA R44, R54, R44, UR30 ;  /* 0x0000001e362c7e2b */ /* 0x000fe4000800002c */
[----:B------:R-:W-:Y:S02]  /*25e0*/  DADD R64, R50, -6.75539944105574400000e+15 ;  /* 0xc338000032407429 */ /* 0x000fe40000000000 */
[----:B------:R-:W-:Y:S02]  /*25f0*/  DFMA R72, R72, R46, 1 ;  /* 0x3ff000004848742b */ /* 0x000fe4000000002e */
[----:B------:R-:W-:-:S02]  /*2600*/  DADD R66, R48, -6.75539944105574400000e+15 ;  /* 0xc338000030427429 */ /* 0x000fc40000000000 */
[----:B------:R-:W-:Y:S02]  /*2610*/  DFMA R58, R60, R58, 1 ;  /* 0x3ff000003c3a742b */ /* 0x000fe4000000003a */
[----:B------:R-:W-:Y:S02]  /*2620*/  DFMA R46, R18, R4, 6.75539944105574400000e+15 ;  /* 0x43380000122e742b */ /* 0x000fe40000000004 */
[----:B------:R-:W-:Y:S02]  /*2630*/  DFMA R56, R54, R44, 1 ;  /* 0x3ff000003638742b */ /* 0x000fe4000000002c */
[----:B------:R-:W-:Y:S02]  /*2640*/  DFMA R62, R64, -UR10, R14 ;  /* 0x8000000a403e7c2b */ /* 0x000fe4000800000e */
[----:B------:R-:W-:Y:S02]  /*2650*/  DFMA R68, R66, -UR10, R16 ;  /* 0x8000000a42447c2b */ /* 0x000fe40008000010 */
[----:B------:R-:W-:-:S02]  /*2660*/  DFMA R60, R60, R58, 1 ;  /* 0x3ff000003c3c742b */ /* 0x000fc4000000003a */
[----:B------:R-:W-:Y:S02]  /*2670*/  DFMA R44, R20, R4, 6.75539944105574400000e+15 ;  /* 0x43380000142c742b */ /* 0x000fe40000000004 */
[----:B------:R-:W-:Y:S02]  /*2680*/  DFMA R54, R54, R56, 1 ;  /* 0x3ff000003636742b */ /* 0x000fe40000000038 */
[----:B------:R-:W-:Y:S02]  /*2690*/  DADD R70, R46, -6.75539944105574400000e+15 ;  /* 0xc33800002e467429 */ /* 0x000fe40000000000 */
[----:B------:R-:W-:Y:S02]  /*26a0*/  DFMA R64, R64, -UR12, R62 ;  /* 0x8000000c40407c2b */ /* 0x000fe4000800003e */
[-C--:B------:R-:W-:Y:S02]  /*26b0*/  DFMA R58, R22, R4.reuse, 6.75539944105574400000e+15 ;  /* 0x43380000163a742b */ /* 0x080fe40000000004 */
[----:B------:R-:W-:-:S02]  /*26c0*/  DFMA R56, R24, R4, 6.75539944105574400000e+15 ;  /* 0x433800001838742b */ /* 0x000fc40000000004 */
[----:B------:R-:W-:Y:S02]  /*26d0*/  DFMA R66, R66, -UR12, R68 ;  /* 0x8000000c42427c2b */ /* 0x000fe40008000044 */
[----:B------:R-:W-:Y:S02]  /*26e0*/  DADD R80, R44, -6.75539944105574400000e+15 ;  /* 0xc33800002c507429 */ /* 0x000fe40000000000 */
[----:B------:R-:W-:Y:S02]  /*26f0*/  DFMA R68, R70, -UR10, R18 ;  /* 0x8000000a46447c2b */ /* 0x000fe40008000012 */
[----:B------:R-:W-:Y:S02]  /*2700*/  DFMA R62, R64, UR14, R2 ;  /* 0x0000000e403e7c2b */ /* 0x000fe40008000002 */
[----:B------:R-:W-:Y:S02]  /*2710*/  DADD R82, R58, -6.75539944105574400000e+15 ;  /* 0xc33800003a527429 */ /* 0x000fe40000000000 */
[----:B------:R-:W-:-:S02]  /*2720*/  DADD R88, R56, -6.75539944105574400000e+15 ;  /* 0xc338000038587429 */ /* 0x000fc40000000000 */
[----:B------:R-:W-:Y:S02]  /*2730*/  DFMA R78, R80, -UR10, R20 ;  /* 0x8000000a504e7c2b */ /* 0x000fe40008000014 */
[----:B------:R-:W-:Y:S02]  /*2740*/  DFMA R70, R70, -UR12, R68 ;  /* 0x8000000c46467c2b */ /* 0x000fe40008000044 */
[----:B------:R-:W-:Y:S02]  /*2750*/  DFMA R62, R64, R62, UR16 ;  /* 0x00000010403e7e2b */ /* 0x000fe4000800003e */
[----:B------:R-:W-:Y:S02]  /*2760*/  DFMA R84, R82, -UR10, R22 ;  /* 0x8000000a52547c2b */ /* 0x000fe40008000016 */
[----:B------:R-:W-:Y:S02]  /*2770*/  DFMA R68, R66, UR14, R2 ;  /* 0x0000000e42447c2b */ /* 0x000fe40008000002 */
[----:B------:R-:W-:-:S02]  /*2780*/  DFMA R86, R88, -UR10, R24 ;  /* 0x8000000a58567c2b */ /* 0x000fc40008000018 */
[----:B------:R-:W-:Y:S02]  /*2790*/  DFMA R80, R80, -UR12, R78 ;  /* 0x8000000c50507c2b */ /* 0x000fe4000800004e */
[----:B------:R-:W-:Y:S02]  /*27a0*/  DFMA R62, R64, R62, UR18 ;  /* 0x00000012403e7e2b */ /* 0x000fe4000800003e */
[----:B------:R-:W-:Y:S02]  /*27b0*/  DFMA R82, R82, -UR12, R84 ;  /* 0x8000000c52527c2b */ /* 0x000fe40008000054 */
[----:B------:R-:W-:Y:S02]  /*27c0*/  DFMA R78, R70, UR14, R2 ;  /* 0x0000000e464e7c2b */ /* 0x000fe40008000002 */
[----:B------:R-:W-:Y:S02]  /*27d0*/  DFMA R68, R66, R68, UR16 ;  /* 0x0000001042447e2b */ /* 0x000fe40008000044 */
[----:B------:R-:W-:-:S02]  /*27e0*/  DFMA R88, R88, -UR12, R86 ;  /* 0x8000000c58587c2b */ /* 0x000fc40008000056 */
[----:B------:R-:W-:Y:S02]  /*27f0*/  DFMA R62, R64, R62, UR20 ;  /* 0x00000014403e7e2b */ /* 0x000fe4000800003e */
[--C-:B------:R-:W-:Y:S02]  /*2800*/  DFMA R86, R82, UR14, R2.reuse ;  /* 0x0000000e52567c2b */ /* 0x100fe40008000002 */
[----:B------:R-:W-:Y:S02]  /*2810*/  DFMA R78, R70, R78, UR16 ;  /* 0x00000010464e7e2b */ /* 0x000fe4000800004e */
[--C-:B------:R-:W-:Y:S02]  /*2820*/  DFMA R84, R80, UR14, R2.reuse ;  /* 0x0000000e50547c2b */ /* 0x100fe40008000002 */
[----:B------:R-:W-:Y:S02]  /*2830*/  DFMA R68, R66, R68, UR18 ;  /* 0x0000001242447e2b */ /* 0x000fe40008000044 */
[----:B------:R-:W-:-:S02]  /*2840*/  DFMA R98, R88, UR14, R2 ;  /* 0x0000000e58627c2b */ /* 0x000fc40008000002 */
        /* <DEDUP_REMOVED lines=41> */
[----:B------:R-:W-:-:S02]  /*2ae0*/  DFMA R98, R88, R98, UR28 ;  /* 0x0000001c58627e2b */ /* 0x000fc40008000062 */
[----:B--2---:R-:W-:Y:S02]  /*2af0*/  DFMA R62, R26, R4, 6.75539944105574400000e+15 ;  /* 0x433800001a3e742b */ /* 0x004fe40000000004 */
[----:B------:R-:W-:Y:S02]  /*2b00*/  DFMA R86, R82, R86, UR30 ;  /* 0x0000001e52567e2b */ /* 0x000fe40008000056 */
[----:B------:R-:W-:Y:S02]  /*2b10*/  DFMA R78, R70, R78, 1 ;  /* 0x3ff00000464e742b */ /* 0x000fe4000000004e */
[----:B------:R-:W-:Y:S02]  /*2b20*/  DFMA R84, R80, R84, UR30 ;  /* 0x0000001e50547e2b */ /* 0x000fe40008000054 */
[----:B------:R-:W-:Y:S02]  /*2b30*/  DFMA R66, R66, R68, 1 ;  /* 0x3ff000004242742b */ /* 0x000fe40000000044 */
[----:B------:R-:W-:-:S02]  /*2b40*/  DFMA R98, R88, R98, UR30 ;  /* 0x0000001e58627e2b */ /* 0x000fc40008000062 */
[----:B------:R-:W-:Y:S02]  /*2b50*/  DADD R102, R62, -6.75539944105574400000e+15 ;  /* 0xc33800003e667429 */ /* 0x000fe40000000000 */
[----:B------:R-:W-:Y:S01]  /*2b60*/  DFMA R68, R28, R4, 6.75539944105574400000e+15 ;  /* 0x433800001c44742b */ /* 0x000fe20000000004 */
[----:B------:R-:W-:Y:S01]  /*2b70*/  FSETP.GEU.AND P0, PT, |R93|, 4.1917929649353027344, PT ;  /* 0x4086232b5d00780b */ /* 0x000fe20003f0e200 */
[----:B------:R-:W-:Y:S02]  /*2b80*/  DFMA R86, R82, R86, 1 ;  /* 0x3ff000005256742b */ /* 0x000fe40000000056 */
[----:B------:R-:W-:Y:S02]  /*2b90*/  DFMA R70, R70, R78, 1 ;  /* 0x3ff000004646742b */ /* 0x000fe4000000004e */
[----:B------:R-:W-:Y:S02]  /*2ba0*/  DFMA R84, R80, R84, 1 ;  /* 0x3ff000005054742b */ /* 0x000fe40000000054 */
[----:B------:R-:W-:-:S02]  /*2bb0*/  DFMA R98, R88, R98, 1 ;  /* 0x3ff000005862742b */ /* 0x000fc40000000062 */
[----:B------:R-:W-:Y:S02]  /*2bc0*/  DFMA R104, R102, -UR10, R26 ;  /* 0x8000000a66687c2b */ /* 0x000fe4000800001a */
[----:B------:R-:W-:Y:S02]  /*2bd0*/  DFMA R78, R30, R4, 6.75539944105574400000e+15 ;  /* 0x433800001e4e742b */ /* 0x000fe40000000004 */
[----:B------:R-:W-:Y:S01]  /*2be0*/  DADD R100, R68, -6.75539944105574400000e+15 ;  /* 0xc338000044647429 */ /* 0x000fe20000000000 */
[----:B------:R-:W-:Y:S01]  /*2bf0*/  BSSY.RECONVERGENT B1, `(.L_x_179) ;  /* 0x0000017000017945 */ /* 0x000fe20003800200 */
[----:B------:R-:W-:Y:S02]  /*2c00*/  DFMA R82, R82, R86, 1 ;  /* 0x3ff000005252742b */ /* 0x000fe40000000056 */
[----:B------:R-:W-:Y:S02]  /*2c10*/  DFMA R80, R80, R84, 1 ;  /* 0x3ff000005050742b */ /* 0x000fe40000000054 */
[----:B------:R-:W-:-:S02]  /*2c20*/  DFMA R88, R88, R98, 1 ;  /* 0x3ff000005858742b */ /* 0x000fc40000000062 */
[----:B------:R-:W-:Y:S02]  /*2c30*/  DFMA R86, R102, -UR12, R104 ;  /* 0x8000000c66567c2b */ /* 0x000fe40008000068 */
[----:B------:R-:W-:Y:S02]  /*2c40*/  DFMA R84, R32, R4, 6.75539944105574400000e+15 ;  /* 0x433800002054742b */ /* 0x000fe40000000004 */
[----:B------:R-:W-:Y:S02]  /*2c50*/  DADD R98, R78, -6.75539944105574400000e+15 ;  /* 0xc33800004e627429 */ /* 0x000fe40000000000 */
[----:B------:R-:W-:Y:S01]  /*2c60*/  DFMA R104, R100, -UR10, R28 ;  /* 0x8000000a64687c2b */ /* 0x000fe2000800001c */
[----:B------:R-:W-:Y:S02]  /*2c70*/  IMAD R103, R94, 0x100000, R97 ;  /* 0x001000005e677824 */ /* 0x000fe400078e0261 */
[----:B------:R-:W-:Y:S01]  /*2c80*/  IMAD.MOV.U32 R102, RZ, RZ, R96 ;  /* 0x000000ffff667224 */ /* 0x000fe200078e0060 */
[----:B------:R-:W-:Y:S07]  /*2c90*/  @!P0 BRA `(.L_x_180) ;  /* 0x0000000000308947 */ /* 0x000fee0003800000 */
        /* <DEDUP_REMOVED lines=12> */
.L_x_180:
[----:B------:R-:W-:Y:S05]  /*2d60*/  BSYNC.RECONVERGENT B1 ;  /* 0x0000000000017941 */ /* 0x000fea0003800200 */
.L_x_179:
[----:B------:R-:W-:Y:S01]  /*2d70*/  FSETP.GEU.AND P0, PT, |R77|, 4.1917929649353027344, PT ;  /* 0x4086232b4d00780b */ /* 0x000fe20003f0e200 */
[----:B------:R0:W1:Y:S01]  /*2d80*/  F2F.F32.F64 R94, R102 ;  /* 0x00000066005e7310 */ /* 0x0000620000301000 */
[----:B------:R-:W-:Y:S01]  /*2d90*/  DFMA R92, R100, -UR12, R104 ;  /* 0x8000000c645c7c2b */ /* 0x000fe20008000068 */
[----:B------:R-:W-:Y:S01]  /*2da0*/  BSSY.RECONVERGENT B1, `(.L_x_181) ;  /* 0x0000013000017945 */ /* 0x000fe20003800200 */
[----:B------:R-:W-:Y:S01]  /*2db0*/  DADD R96, R84, -6.75539944105574400000e+15 ;  /* 0xc338000054607429 */ /* 0x000fe20000000000 */
[----:B------:R-:W-:Y:S01]  /*2dc0*/  IMAD R105, R74, 0x100000, R91 ;  /* 0x001000004a697824 */ /* 0x000fe200078e025b */
[----:B------:R-:W-:Y:S01]  /*2dd0*/  DFMA R106, R98, -UR10, R30 ;  /* 0x8000000a626a7c2b */ /* 0x000fe2000800001e */
[----:B------:R-:W-:Y:S01]  /*2de0*/  IMAD.MOV.U32 R104, RZ, RZ, R90 ;  /* 0x000000ffff687224 */ /* 0x000fe200078e005a */
[----:B------:R-:W-:-:S05]  /*2df0*/  DFMA R100, R86, UR14, R2 ;  /* 0x0000000e56647c2b */ /* 0x000fca0008000002 */
[----:B0-----:R-:W-:Y:S06]  /*2e00*/  @!P0 BRA `(.L_x_182) ;  /* 0x0000000000308947 */ /* 0x001fec0003800000 */
        /* <DEDUP_REMOVED lines=12> */
.L_x_182:
[----:B------:R-:W-:Y:S05]  /*2ed0*/  BSYNC.RECONVERGENT B1 ;  /* 0x0000000000017941 */ /* 0x000fea0003800200 */
.L_x_181:
[----:B------:R-:W-:Y:S01]  /*2ee0*/  FSETP.GEU.AND P0, PT, |R41|, 4.1917929649353027344, PT ;  /* 0x4086232b2900780b */ /* 0x000fe20003f0e200 */
[----:B------:R0:W2:Y:S01]  /*2ef0*/  F2F.F32.F64 R77, R104 ;  /* 0x00000068004d7310 */ /* 0x0000a20000301000 */
[----:B------:R-:W-:Y:S01]  /*2f00*/  DFMA R74, R98, -UR12, R106 ;  /* 0x8000000c624a7c2b */ /* 0x000fe2000800006a */
[----:B------:R-:W-:Y:S01]  /*2f10*/  BSSY.RECONVERGENT B1, `(.L_x_183) ;  /* 0x0000013000017945 */ /* 0x000fe20003800200 */
[----:B------:R-:W-:Y:S01]  /*2f20*/  DFMA R102, R96, -UR10, R32 ;  /* 0x8000000a60667c2b */ /* 0x000fe20008000020 */
[----:B------:R-:W-:Y:S01]  /*2f30*/  IMAD R91, R42, 0x100000, R73 ;  /* 0x001000002a5b7824 */ /* 0x000fe200078e0249 */
[----:B------:R-:W-:Y:S01]  /*2f40*/  DFMA R98, R92, UR14, R2 ;  /* 0x0000000e5c627c2b */ /* 0x000fe20008000002 */
[----:B------:R-:W-:Y:S01]  /*2f50*/  IMAD.MOV.U32 R90, RZ, RZ, R72 ;  /* 0x000000ffff5a7224 */ /* 0x000fe200078e0048 */
[----:B------:R-:W-:-:S05]  /*2f60*/  DFMA R100, R86, R100, UR16 ;  /* 0x0000001056647e2b */ /* 0x000fca0008000064 */
[----:B0-----:R-:W-:Y:S06]  /*2f70*/  @!P0 BRA `(.L_x_184) ;  /* 0x0000000000308947 */ /* 0x001fec0003800000 */
[----:B------:R-:W-:Y:S01]  /*2f80*/  FSETP.GEU.AND P1, PT, |R41|, 4.2275390625, PT ;  /* 0x408748002900780b */ /* 0x000fe20003f2e200 */
[C---:B------:R-:W-:Y:S02]  /*2f90*/  DADD R90, R40.reuse, +INF ;  /* 0x7ff00000285a7429 */ /* 0x040fe40000000000 */
[----:B------:R-:W-:-:S08]  /*2fa0*/  DSETP.GEU.AND P0, PT, R40, RZ, PT ;  /* 0x000000ff2800722a */ /* 0x000fd00003f0e000 */
[----:B------:R-:W-:Y:S02]  /*2fb0*/  FSEL R90, R90, RZ, P0 ;  /* 0x000000ff5a5a7208 */ /* 0x000fe40000000000 */
[----:B------:R-:W-:Y:S02]  /*2fc0*/  @!P1 LEA.HI R43, R42, R42, RZ, 0x1 ;  /* 0x0000002a2a2b9211 */ /* 0x000fe400078f08ff */
[----:B------:R-:W-:Y:S02]  /*2fd0*/  FSEL R91, R91, RZ, P0 ;  /* 0x000000ff5b5b7208 */ /* 0x000fe40000000000 */
[----:B------:R-:W-:-:S04]  /*2fe0*/  @!P1 SHF.R.S32.HI R43, RZ, 0x1, R43 ;  /* 0x00000001ff2b9819 */ /* 0x000fc8000001142b */
[----:B------:R-:W-:Y:S01]  /*2ff0*/  @!P1 LEA R73, R43, R73, 0x14 ;  /* 0x000000492b499211 */ /* 0x000fe200078ea0ff */
[----:B------:R-:W-:-:S05]  /*3000*/  @!P1 IMAD.IADD R40, R42, 0x1, -R43 ;  /* 0x000000012a289824 */ /* 0x000fca00078e0a2b */
[----:B------:R-:W-:Y:S01]  /*3010*/  @!P1 LEA R41, R40, 0x3ff00000, 0x14 ;  /* 0x3ff0000028299811 */ /* 0x000fe200078ea0ff */
[----:B------:R-:W-:-:S06]  /*3020*/  @!P1 IMAD.MOV.U32 R40, RZ, RZ, RZ ;  /* 0x000000ffff289224 */ /* 0x000fcc00078e00ff */
[----:B------:R-:W-:-:S11]  /*3030*/  @!P1 DMUL R90, R72, R40 ;  /* 0x00000028485a9228 */ /* 0x000fd60000000000 */
.L_x_184:
[----:B------:R-:W-:Y:S05]  /*3040*/  BSYNC.RECONVERGENT B1 ;  /* 0x0000000000017941 */ /* 0x000fea0003800200 */
.L_x_183:
[----:B------:R-:W-:Y:S01]  /*3050*/  FSETP.GEU.AND P0, PT, |R9|, 4.1917929649353027344, PT ;  /* 0x4086232b0900780b */ /* 0x000fe20003f0e200 */
[----:B------:R0:W3:Y:S01]  /*3060*/  F2F.F32.F64 R42, R90 ;  /* 0x0000005a002a7310 */ /* 0x0000e20000301000 */
[----:B------:R-:W-:Y:S01]  /*3070*/  DFMA R40, R96, -UR12, R102 ;  /* 0x8000000c60287c2b */ /* 0x000fe20008000066 */
[----:B------:R-:W-:Y:S01]  /*3080*/  BSSY.RECONVERGENT B1, `(.L_x_185) ;  /* 0x0000013000017945 */ /* 0x000fe20003800200 */
[----:B------:R-:W-:Y:S01]  /*3090*/  DFMA R96, R74, UR14, R2 ;  /* 0x0000000e4a607c2b */ /* 0x000fe20008000002 */
[----:B------:R-:W-:Y:S01]  /*30a0*/  IMAD R73, R34, 0x100000, R53 ;  /* 0x0010000022497824 */ /* 0x000fe200078e0235 */
[----:B------:R-:W-:Y:S01]  /*30b0*/  DFMA R98, R92, R98, UR16 ;  /* 0x000000105c627e2b */ /* 0x000fe20008000062 */
        /* <DEDUP_REMOVED lines=15> */
.L_x_186:
[----:B------:R-:W-:Y:S05]  /*31b0*/  BSYNC.RECONVERGENT B1 ;  /* 0x0000000000017941 */ /* 0x000fea0003800200 */
.L_x_185:
[----:B------:R-:W-:Y:S01]  /*31c0*/  FSETP.GEU.AND P0, PT, |R11|, 4.1917929649353027344, PT ;  /* 0x4086232b0b00780b */ /* 0x000fe20003f0e200 */
[----:B------:R0:W4:Y:S01]  /*31d0*/  F2F.F32.F64 R9, R72 ;  /* 0x0000004800097310 */ /* 0x0001220000301000 */
[----:B------:R-:W-:Y:S01]  /*31e0*/  BSSY.RECONVERGENT B1, `(.L_x_187) ;  /* 0x0000014000017945 */ /* 0x000fe20003800200 */
[----:B------:R-:W-:Y:S01]  /*31f0*/  DFMA R52, R40, UR14, R2 ;  /* 0x0000000e28347c2b */ /* 0x000fe20008000002 */
[----:B------:R-:W-:Y:S01]  /*3200*/  IMAD R35, R36, 0x100000, R55 ;  /* 0x0010000024237824 */ /* 0x000fe200078e0237 */
[----:B------:R-:W-:Y:S01]  /*3210*/  DFMA R96, R74, R96, UR16 ;  /* 0x000000104a607e2b */ /* 0x000fe20008000060 */
[----:B------:R-:W-:Y:S01]  /*3220*/  IMAD.MOV.U32 R34, RZ, RZ, R54 ;  /* 0x000000ffff227224 */ /* 0x000fe200078e0036 */
[----:B------:R-:W-:Y:S02]  /*3230*/  DFMA R98, R92, R98, UR18 ;  /* 0x000000125c627e2b */ /* 0x000fe40008000062 */
[----:B------:R-:W-:-:S04]  /*3240*/  DFMA R100, R86, R100, UR20 ;  /* 0x0000001456647e2b */ /* 0x000fc80008000064 */
[----:B0-----:R-:W-:Y:S07]  /*3250*/  @!P0 BRA `(.L_x_188) ;  /* 0x0000000000308947 */ /* 0x001fee0003800000 */
        /* <DEDUP_REMOVED lines=12> */
.L_x_188:
[----:B------:R-:W-:Y:S05]  /*3320*/  BSYNC.RECONVERGENT B1 ;  /* 0x0000000000017941 */ /* 0x000fea0003800200 */
.L_x_187:
[----:B------:R-:W-:Y:S01]  /*3330*/  FSETP.GEU.AND P0, PT, |R13|, 4.1917929649353027344, PT ;  /* 0x4086232b0d00780b */ /* 0x000fe20003f0e200 */
[----:B------:R0:W0:Y:S01]  /*3340*/  F2F.F32.F64 R8, R34 ;  /* 0x0000002200087310 */ /* 0x0000220000301000 */
[----:B------:R-:W-:Y:S01]  /*3350*/  BSSY.RECONVERGENT B1, `(.L_x_189) ;  /* 0x0000014000017945 */ /* 0x000fe20003800200 */
[----:B------:R-:W-:Y:S01]  /*3360*/  DFMA R52, R40, R52, UR16 ;  /* 0x0000001028347e2b */ /* 0x000fe20008000034 */
[----:B------:R-:W-:Y:S01]  /*3370*/  IMAD R11, R38, 0x100000, R61 ;  /* 0x00100000260b7824 */ /* 0x000fe200078e023d */
[----:B------:R-:W-:Y:S01]  /*3380*/  DFMA R96, R74, R96, UR18 ;  /* 0x000000124a607e2b */ /* 0x000fe20008000060 */
[----:B------:R-:W-:Y:S01]  /*3390*/  IMAD.MOV.U32 R10, RZ, RZ, R60 ;  /* 0x000000ffff0a7224 */ /* 0x000fe200078e003c */
[----:B------:R-:W-:Y:S02]  /*33a0*/  DFMA R98, R92, R98, UR20 ;  /* 0x000000145c627e2b */ /* 0x000fe40008000062 */
[----:B------:R-:W-:-:S04]  /*33b0*/  DFMA R100, R86, R100, UR22 ;  /* 0x0000001656647e2b */ /* 0x000fc80008000064 */
[----:B------:R-:W-:Y:S07]  /*33c0*/  @!P0 BRA `(.L_x_190) ;  /* 0x0000000000308947 */ /* 0x000fee0003800000 */
[----:B------:R-:W-:Y:S01]  /*33d0*/  FSETP.GEU.AND P1, PT, |R13|, 4.2275390625, PT ;  /* 0x408748000d00780b */ /* 0x000fe20003f2e200 */
[C---:B0-----:R-:W-:Y:S02]  /*33e0*/  DADD R34, R12.reuse, +INF ;  /* 0x7ff000000c227429 */ /* 0x041fe40000000000 */
        /* <DEDUP_REMOVED lines=10> */
.L_x_190:
[----:B------:R-:W-:Y:S05]  /*3490*/  BSYNC.RECONVERGENT B1 ;  /* 0x0000000000017941 */ /* 0x000fea0003800200 */
.L_x_189:
        /* <DEDUP_REMOVED lines=11> */
[C---:B------:R-:W-:Y:S02]  /*3550*/  DADD R12, R14.reuse, +INF ;  /* 0x7ff000000e0c7429 */ /* 0x040fe40000000000 */
[----:B------:R-:W-:-:S08]  /*3560*/  DSETP.GEU.AND P0, PT, R14, RZ, PT ;  /* 0x000000ff0e00722a */ /* 0x000fd00003f0e000 */
[----:B------:R-:W-:Y:S02]  /*3570*/  FSEL R12, R12, RZ, P0 ;  /* 0x000000ff0c0c7208 */ /* 0x000fe40000000000 */
[----:B0-----:R-:W-:Y:S02]  /*3580*/  @!P1 LEA.HI R10, R50, R50, RZ, 0x1 ;  /* 0x00000032320a9211 */ /* 0x001fe400078f08ff */
[----:B------:R-:W-:Y:S02]  /*3590*/  FSEL R13, R13, RZ, P0 ;  /* 0x000000ff0d0d7208 */ /* 0x000fe40000000000 */
[----:B------:R-:W-:-:S05]  /*35a0*/  @!P1 SHF.R.S32.HI R15, RZ, 0x1, R10 ;  /* 0x00000001ff0f9819 */ /* 0x000fca000001140a */
[----:B------:R-:W-:Y:S02]  /*35b0*/  @!P1 IMAD.IADD R14, R50, 0x1, -R15 ;  /* 0x00000001320e9824 */ /* 0x000fe400078e0a0f */
[----:B------:R-:W-:-:S03]  /*35c0*/  @!P1 IMAD R65, R15, 0x100000, R65 ;  /* 0x001000000f419824 */ /* 0x000fc600078e0241 */
[----:B------:R-:W-:Y:S01]  /*35d0*/  @!P1 LEA R15, R14, 0x3ff00000, 0x14 ;  /* 0x3ff000000e0f9811 */ /* 0x000fe200078ea0ff */
[----:B------:R-:W-:-:S06]  /*35e0*/  @!P1 IMAD.MOV.U32 R14, RZ, RZ, RZ ;  /* 0x000000ffff0e9224 */ /* 0x000fcc00078e00ff */
[----:B------:R-:W-:-:S11]  /*35f0*/  @!P1 DMUL R12, R64, R14 ;  /* 0x0000000e400c9228 */ /* 0x000fd60000000000 */
.L_x_192:
[----:B------:R-:W-:Y:S05]  /*3600*/  BSYNC.RECONVERGENT B1 ;  /* 0x0000000000017941 */ /* 0x000fea0003800200 */
.L_x_191:
[----:B------:R-:W-:Y:S01]  /*3610*/  FSETP.GEU.AND P0, PT, |R17|, 4.1917929649353027344, PT ;  /* 0x4086232b1100780b */ /* 0x000fe20003f0e200 */
[----:B0-----:R0:W0:Y:S01]  /*3620*/  F2F.F32.F64 R10, R12 ;  /* 0x0000000c000a7310 */ /* 0x0010220000301000 */
        /* <DEDUP_REMOVED lines=20> */
.L_x_194:
[----:B------:R-:W-:Y:S05]  /*3770*/  BSYNC.RECONVERGENT B1 ;  /* 0x0000000000017941 */ /* 0x000fea0003800200 */
.L_x_193:
        /* <DEDUP_REMOVED lines=14> */
[----:B------:R-:W-:Y:S02]  /*3860*/  @!P1 LEA.HI R12, R46, R46, RZ, 0x1 ;  /* 0x0000002e2e0c9211 */ /* 0x000fe400078f08ff */
[----:B------:R-:W-:Y:S02]  /*3870*/  FSEL R17, R17, RZ, P0 ;  /* 0x000000ff11117208 */ /* 0x000fe40000000000 */
[----:B0-----:R-:W-:-:S05]  /*3880*/  @!P1 SHF.R.S32.HI R15, RZ, 0x1, R12 ;  /* 0x00000001ff0f9819 */ /* 0x001fca000001140c */
[----:B------:R-:W-:Y:S02]  /*3890*/  @!P1 IMAD.IADD R14, R46, 0x1, -R15 ;  /* 0x000000012e0e9824 */ /* 0x000fe400078e0a0f */
[----:B------:R-:W-:-:S03]  /*38a0*/  @!P1 IMAD R71, R15, 0x100000, R71 ;  /* 0x001000000f479824 */ /* 0x000fc600078e0247 */
[----:B------:R-:W-:Y:S01]  /*38b0*/  @!P1 LEA R15, R14, 0x3ff00000, 0x14 ;  /* 0x3ff000000e0f9811 */ /* 0x000fe200078ea0ff */
[----:B------:R-:W-:-:S06]  /*38c0*/  @!P1 IMAD.MOV.U32 R14, RZ, RZ, RZ ;  /* 0x000000ffff0e9224 */ /* 0x000fcc00078e00ff */
[----:B------:R-:W-:-:S11]  /*38d0*/  @!P1 DMUL R16, R70, R14 ;  /* 0x0000000e46109228 */ /* 0x000fd60000000000 */
.L_x_196:
[----:B------:R-:W-:Y:S05]  /*38e0*/  BSYNC.RECONVERGENT B1 ;  /* 0x0000000000017941 */ /* 0x000fea0003800200 */
.L_x_195:
[----:B------:R-:W-:Y:S01]  /*38f0*/  FSETP.GEU.AND P0, PT, |R21|, 4.1917929649353027344, PT ;  /* 0x4086232b1500780b */ /* 0x000fe20003f0e200 */
[----:B------:R1:W1:Y:S01]  /*3900*/  F2F.F32.F64 R12, R16 ;  /* 0x00000010000c7310 */ /* 0x0002620000301000 */
[----:B------:R-:W-:Y:S01]  /*3910*/  BSSY.RECONVERGENT B1, `(.L_x_197) ;  /* 0x0000014000017945 */ /* 0x000fe20003800200 */
[----:B------:R-:W-:Y:S01]  /*3920*/  DFMA R52, R40, R52, UR24 ;  /* 0x0000001828347e2b */ /* 0x000fe20008000034 */
[----:B0-----:R-:W-:Y:S01]  /*3930*/  IMAD R15, R44, 0x100000, R81 ;  /* 0x001000002c0f7824 */ /* 0x001fe200078e0251 */
        /* <DEDUP_REMOVED lines=9> */
[----:B------:R-:W-:-:S04]  /*39d0*/  @!P1 LEA.HI R14, R44, R44, RZ, 0x1 ;  /* 0x0000002c2c0e9211 */ /* 0x000fc800078f08ff */
[----:B-1----:R-:W-:Y:S02]  /*39e0*/  @!P1 SHF.R.S32.HI R17, RZ, 0x1, R14 ;  /* 0x00000001ff119819 */ /* 0x002fe4000001140e */
[----:B------:R-:W-:Y:S02]  /*39f0*/  FSEL R14, R18, RZ, P0 ;  /* 0x000000ff120e7208 */ /* 0x000fe40000000000 */
[----:B------:R-:W-:Y:S01]  /*3a00*/  @!P1 LEA R81, R17, R81, 0x14 ;  /* 0x0000005111519211 */ /* 0x000fe200078ea0ff */
[----:B------:R-:W-:-:S05]  /*3a10*/  @!P1 IMAD.IADD R16, R44, 0x1, -R17 ;  /* 0x000000012c109824 */ /* 0x000fca00078e0a11 */
[----:B------:R-:W-:Y:S01]  /*3a20*/  @!P1 LEA R17, R16, 0x3ff00000, 0x14 ;  /* 0x3ff0000010119811 */ /* 0x000fe200078ea0ff */
[----:B------:R-:W-:-:S06]  /*3a30*/  @!P1 IMAD.MOV.U32 R16, RZ, RZ, RZ ;  /* 0x000000ffff109224 */ /* 0x000fcc00078e00ff */
[----:B------:R-:W-:-:S11]  /*3a40*/  @!P1 DMUL R14, R80, R16 ;  /* 0x00000010500e9228 */ /* 0x000fd60000000000 */
.L_x_198:
[----:B------:R-:W-:Y:S05]  /*3a50*/  BSYNC.RECONVERGENT B1 ;  /* 0x0000000000017941 */ /* 0x000fea0003800200 */
.L_x_197:
[----:B------:R-:W-:Y:S01]  /*3a60*/  FSETP.GEU.AND P0, PT, |R23|, 4.1917929649353027344, PT ;  /* 0x4086232b1700780b */ /* 0x000fe20003f0e200 */
[----:B------:R0:W0:Y:S01]  /*3a70*/  F2F.F32.F64 R15, R14 ;  /* 0x0000000e000f7310 */ /* 0x0000220000301000 */
[----:B------:R-:W-:Y:S01]  /*3a80*/  BSSY.RECONVERGENT B1, `(.L_x_199) ;  /* 0x0000014000017945 */ /* 0x000fe20003800200 */
[----:B------:R-:W-:Y:S01]  /*3a90*/  DFMA R52, R40, R52, UR26 ;  /* 0x0000001a28347e2b */ /* 0x000fe20008000034 */
[----:B-1----:R-:W-:Y:S01]  /*3aa0*/  IMAD R17, R58, 0x100000, R83 ;  /* 0x001000003a117824 */ /* 0x002fe200078e0253 */
[----:B------:R-:W-:Y:S01]  /*3ab0*/  DFMA R96, R74, R96, UR28 ;  /* 0x0000001c4a607e2b */ /* 0x000fe20008000060 */
[----:B------:R-:W-:Y:S01]  /*3ac0*/  IMAD.MOV.U32 R16, RZ, RZ, R82 ;  /* 0x000000ffff107224 */ /* 0x000fe200078e0052 */
[----:B------:R-:W-:Y:S02]  /*3ad0*/  DFMA R98, R92, R98, UR30 ;  /* 0x0000001e5c627e2b */ /* 0x000fe40008000062 */
[----:B------:R-:W-:-:S04]  /*3ae0*/  DFMA R100, R86, R100, 1 ;  /* 0x3ff000005664742b */ /* 0x000fc80000000064 */
        /* <DEDUP_REMOVED lines=13> */
.L_x_200:
[----:B------:R-:W-:Y:S05]  /*3bc0*/  BSYNC.RECONVERGENT B1 ;  /* 0x0000000000017941 */ /* 0x000fea0003800200 */
.L_x_199:
[----:B------:R-:W-:Y:S01]  /*3bd0*/  FSETP.GEU.AND P0, PT, |R25|, 4.1917929649353027344, PT ;  /* 0x4086232b1900780b */ /* 0x000fe20003f0e200 */
[----:B0-----:R0:W1:Y:S01]  /*3be0*/  F2F.F32.F64 R14, R16 ;  /* 0x00000010000e7310 */ /* 0x0010620000301000 */
[----:B------:R-:W-:Y:S01]  /*3bf0*/  BSSY.RECONVERGENT B1, `(.L_x_201) ;  /* 0x0000014000017945 */ /* 0x000fe20003800200 */
[----:B------:R-:W-:Y:S01]  /*3c00*/  DFMA R100, R86, R100, 1 ;  /* 0x3ff000005664742b */ /* 0x000fe20000000064 */
[----:B------:R-:W-:Y:S01]  /*3c10*/  IMAD R19, R56, 0x100000, R89 ;  /* 0x0010000038137824 */ /* 0x000fe200078e0259 */
[----:B------:R-:W-:Y:S01]  /*3c20*/  DFMA R52, R40, R52, UR28 ;  /* 0x0000001c28347e2b */ /* 0x000fe20008000034 */
[----:B------:R-:W-:Y:S01]  /*3c30*/  IMAD.MOV.U32 R18, RZ, RZ, R88 ;  /* 0x000000ffff127224 */ /* 0x000fe200078e0058 */
[----:B------:R-:W-:Y:S02]  /*3c40*/  DFMA R96, R74, R96, UR30 ;  /* 0x0000001e4a607e2b */ /* 0x000fe40008000060 */
[----:B------:R-:W-:-:S04]  /*3c50*/  DFMA R98, R92, R98, 1 ;  /* 0x3ff000005c62742b */ /* 0x000fc80000000062 */
        /* <DEDUP_REMOVED lines=13> */
.L_x_202:
[----:B------:R-:W-:Y:S05]  /*3d30*/  BSYNC.RECONVERGENT B1 ;  /* 0x0000000000017941 */ /* 0x000fea0003800200 */
.L_x_201:
[----:B------:R-:W-:Y:S01]  /*3d40*/  FSETP.GEU.AND P0, PT, |R27|, 4.1917929649353027344, PT ;  /* 0x4086232b1b00780b */ /* 0x000fe20003f0e200 */
[----:B------:R0:W0:Y:S01]  /*3d50*/  F2F.F32.F64 R21, R18 ;  /* 0x0000001200157310 */ /* 0x0000220000301000 */
[----:B------:R-:W-:Y:S01]  /*3d60*/  BSSY.RECONVERGENT B1, `(.L_x_203) ;  /* 0x0000013000017945 */ /* 0x000fe20003800200 */
[----:B------:R-:W-:Y:S01]  /*3d70*/  DFMA R98, R92, R98, 1 ;  /* 0x3ff000005c62742b */ /* 0x000fe20000000062 */
[----:B------:R-:W-:Y:S01]  /*3d80*/  IMAD R17, R62, 0x100000, R101 ;  /* 0x001000003e117824 */ /* 0x000fe200078e0265 */
[----:B------:R-:W-:Y:S01]  /*3d90*/  DFMA R52, R40, R52, UR30 ;  /* 0x0000001e28347e2b */ /* 0x000fe20008000034 */
[----:B------:R-:W-:Y:S01]  /*3da0*/  IMAD.MOV.U32 R16, RZ, RZ, R100 ;  /* 0x000000ffff107224 */ /* 0x000fe200078e0064 */
[----:B------:R-:W-:-:S06]  /*3db0*/  DFMA R96, R74, R96, 1 ;  /* 0x3ff000004a60742b */ /* 0x000fcc0000000060 */
[----:B------:R-:W-:Y:S05]  /*3dc0*/  @!P0 BRA `(.L_x_204) ;  /* 0x0000000000308947 */ /* 0x000fea0003800000 */
[----:B------:R-:W-:Y:S01]  /*3dd0*/  FSETP.GEU.AND P1, PT, |R27|, 4.2275390625, PT ;  /* 0x408748001b00780b */ /* 0x000fe20003f2e200 */
[C---:B------:R-:W-:Y:S02]  /*3de0*/  DADD R22, R26.reuse, +INF ;  /* 0x7ff000001a167429 */ /* 0x040fe40000000000 */
[----:B------:R-:W-:-:S08]  /*3df0*/  DSETP.GEU.AND P0, PT, R26, RZ, PT ;  /* 0x000000ff1a00722a */ /* 0x000fd00003f0e000 */
[----:B------:R-:W-:Y:S02]  /*3e00*/  FSEL R17, R23, RZ, P0 ;  /* 0x000000ff17117208 */ /* 0x000fe40000000000 */
[----:B------:R-:W-:-:S04]  /*3e10*/  @!P1 LEA.HI R16, R62, R62, RZ, 0x1 ;  /* 0x0000003e3e109211 */ /* 0x000fc800078f08ff */
[----:B0-----:R-:W-:Y:S02]  /*3e20*/  @!P1 SHF.R.S32.HI R19, RZ, 0x1, R16 ;  /* 0x00000001ff139819 */ /* 0x001fe40000011410 */
[----:B------:R-:W-:-:S03]  /*3e30*/  FSEL R16, R22, RZ, P0 ;  /* 0x000000ff16107208 */ /* 0x000fc60000000000 */
[----:B------:R-:W-:Y:S02]  /*3e40*/  @!P1 IMAD.IADD R18, R62, 0x1, -R19 ;  /* 0x000000013e129824 */ /* 0x000fe400078e0a13 */
[----:B------:R-:W-:-:S03]  /*3e50*/  @!P1 IMAD R101, R19, 0x100000, R101 ;  /* 0x0010000013659824 */ /* 0x000fc600078e0265 */
[----:B------:R-:W-:Y:S01]  /*3e60*/  @!P1 LEA R19, R18, 0x3ff00000, 0x14 ;  /* 0x3ff0000012139811 */ /* 0x000fe200078ea0ff */
[----:B------:R-:W-:-:S06]  /*3e70*/  @!P1 IMAD.MOV.U32 R18, RZ, RZ, RZ ;  /* 0x000000ffff129224 */ /* 0x000fcc00078e00ff */
[----:B------:R-:W-:-:S11]  /*3e80*/  @!P1 DMUL R16, R100, R18 ;  /* 0x0000001264109228 */ /* 0x000fd60000000000 */
.L_x_204:
[----:B------:R-:W-:Y:S05]  /*3e90*/  BSYNC.RECONVERGENT B1 ;  /* 0x0000000000017941 */ /* 0x000fea0003800200 */
.L_x_203:
[----:B------:R-:W-:Y:S01]  /*3ea0*/  FSETP.GEU.AND P0, PT, |R29|, 4.1917929649353027344, PT ;  /* 0x4086232b1d00780b */ /* 0x000fe20003f0e200 */
[----:B------:R1:W1:Y:S01]  /*3eb0*/  F2F.F32.F64 R20, R16 ;  /* 0x0000001000147310 */ /* 0x0002620000301000 */
[----:B------:R-:W-:Y:S01]  /*3ec0*/  BSSY.RECONVERGENT B1, `(.L_x_205) ;  /* 0x0000012000017945 */ /* 0x000fe20003800200 */
[----:B------:R-:W-:Y:S01]  /*3ed0*/  DFMA R96, R74, R96, 1 ;  /* 0x3ff000004a60742b */ /* 0x000fe20000000060 */
[----:B0-----:R-:W-:Y:S01]  /*3ee0*/  IMAD R19, R68, 0x100000, R99 ;  /* 0x0010000044137824 */ /* 0x001fe200078e0263 */
[----:B------:R-:W-:Y:S01]  /*3ef0*/  DFMA R52, R40, R52, 1 ;  /* 0x3ff000002834742b */ /* 0x000fe20000000034 */
[----:B------:R-:W-:-:S07]  /*3f00*/  IMAD.MOV.U32 R18, RZ, RZ, R98 ;  /* 0x000000ffff127224 */ /* 0x000fce00078e0062 */
[----:B------:R-:W-:Y:S05]  /*3f10*/  @!P0 BRA `(.L_x_206) ;  /* 0x0000000000308947 */ /* 0x000fea0003800000 */
[----:B------:R-:W-:Y:S01]  /*3f20*/  FSETP.GEU.AND P1, PT, |R29|, 4.2275390625, PT ;  /* 0x408748001d00780b */ /* 0x000fe20003f2e200 */
[C---:B------:R-:W-:Y:S02]  /*3f30*/  DADD R18, R28.reuse, +INF ;  /* 0x7ff000001c127429 */ /* 0x040fe40000000000 */
[----:B------:R-:W-:-:S08]  /*3f40*/  DSETP.GEU.AND P0, PT, R28, RZ, PT ;  /* 0x000000ff1c00722a */ /* 0x000fd00003f0e000 */
[----:B------:R-:W-:Y:S02]  /*3f50*/  FSEL R18, R18, RZ, P0 ;  /* 0x000000ff12127208 */ /* 0x000fe40000000000 */
[----:B-1----:R-:W-:Y:S02]  /*3f60*/  @!P1 LEA.HI R16, R68, R68, RZ, 0x1 ;  /* 0x0000004444109211 */ /* 0x002fe400078f08ff */
[----:B------:R-:W-:Y:S02]  /*3f70*/  FSEL R19, R19, RZ, P0 ;  /* 0x000000ff13137208 */ /* 0x000fe40000000000 */
[----:B------:R-:W-:-:S05]  /*3f80*/  @!P1 SHF.R.S32.HI R17, RZ, 0x1, R16 ;  /* 0x00000001ff119819 */ /* 0x000fca0000011410 */
[----:B------:R-:W-:Y:S02]  /*3f90*/  @!P1 IMAD.IADD R16, R68, 0x1, -R17 ;  /* 0x0000000144109824 */ /* 0x000fe400078e0a11 */
[----:B------:R-:W-:-:S03]  /*3fa0*/  @!P1 IMAD R99, R17, 0x100000, R99 ;  /* 0x0010000011639824 */ /* 0x000fc600078e0263 */
[----:B------:R-:W-:Y:S01]  /*3fb0*/  @!P1 LEA R17, R16, 0x3ff00000, 0x14 ;  /* 0x3ff0000010119811 */ /* 0x000fe200078ea0ff */
[----:B------:R-:W-:-:S06]  /*3fc0*/  @!P1 IMAD.MOV.U32 R16, RZ, RZ, RZ ;  /* 0x000000ffff109224 */ /* 0x000fcc00078e00ff */
[----:B------:R-:W-:-:S11]  /*3fd0*/  @!P1 DMUL R18, R98, R16 ;  /* 0x0000001062129228 */ /* 0x000fd60000000000 */
.L_x_206:
[----:B------:R-:W-:Y:S05]  /*3fe0*/  BSYNC.RECONVERGENT B1 ;  /* 0x0000000000017941 */ /* 0x000fea0003800200 */
.L_x_205:
[----:B------:R-:W-:Y:S01]  /*3ff0*/  FSETP.GEU.AND P0, PT, |R31|, 4.1917929649353027344, PT ;  /* 0x4086232b1f00780b */ /* 0x000fe20003f0e200 */
[----:B------:R0:W0:Y:S01]  /*4000*/  F2F.F32.F64 R23, R18 ;  /* 0x0000001200177310 */ /* 0x0000220000301000 */
[----:B------:R-:W-:Y:S01]  /*4010*/  BSSY.RECONVERGENT B1, `(.L_x_207) ;  /* 0x0000011000017945 */ /* 0x000fe20003800200 */
[----:B------:R-:W-:Y:S01]  /*4020*/  DFMA R52, R40, R52, 1 ;  /* 0x3ff000002834742b */ /* 0x000fe20000000034 */
[----:B-1----:R-:W-:Y:S02]  /*4030*/  IMAD R17, R78, 0x100000, R97 ;  /* 0x001000004e117824 */ /* 0x002fe400078e0261 */
[----:B------:R-:W-:-:S07]  /*4040*/  IMAD.MOV.U32 R16, RZ, RZ, R96 ;  /* 0x000000ffff107224 */ /* 0x000fce00078e0060 */
        /* <DEDUP_REMOVED lines=13> */
.L_x_208:
[----:B------:R-:W-:Y:S05]  /*4120*/  BSYNC.RECONVERGENT B1 ;  /* 0x0000000000017941 */ /* 0x000fea0003800200 */
.L_x_207:
[----:B------:R-:W-:Y:S01]  /*4130*/  FSETP.GEU.AND P0, PT, |R33|, 4.1917929649353027344, PT ;  /* 0x4086232b2100780b */ /* 0x000fe20003f0e200 */
[----:B------:R1:W1:Y:S01]  /*4140*/  F2F.F32.F64 R25, R16 ;  /* 0x0000001000197310 */ /* 0x0002620000301000 */
[----:B------:R-:W-:Y:S01]  /*4150*/  BSSY.RECONVERGENT B1, `(.L_x_209) ;  /* 0x0000010000017945 */ /* 0x000fe20003800200 */
[----:B0-----:R-:W-:Y:S02]  /*4160*/  IMAD R19, R84, 0x100000, R53 ;  /* 0x0010000054137824 */ /* 0x001fe400078e0235 */
[----:B------:R-:W-:-:S08]  /*4170*/  IMAD.MOV.U32 R18, RZ, RZ, R52 ;  /* 0x000000ffff127224 */ /* 0x000fd000078e0034 */
        /* <DEDUP_REMOVED lines=13> */
.L_x_210:
[----:B------:R-:W-:Y:S05]  /*4250*/  BSYNC.RECONVERGENT B1 ;  /* 0x0000000000017941 */ /* 0x000fea0003800200 */
.L_x_209:
[----:B------:R-:W1:Y:S01]  /*4260*/  F2F.F32.F64 R18, R18 ;  /* 0x0000001200127310 */ /* 0x000e620000301000 */
[----:B------:R-:W-:Y:S01]  /*4270*/  UIADD3 UR8, UP0, UPT, UR4, -0x1000, URZ ;  /* 0xfffff00004087890 */ /* 0x000fe2000ff1e0ff */
[----:B---34-:R-:W-:Y:S01]  /*4280*/  FADD R42, R42, R9 ;  /* 0x000000092a2a7221 */ /* 0x018fe20000000000 */
[----:B------:R-:W-:Y:S01]  /*4290*/  FADD R8, R8, R11 ;  /* 0x0000000b08087221 */ /* 0x000fe20000000000 */
[----:B------:R-:W-:Y:S01]  /*42a0*/  FADD R13, R10, R13 ;  /* 0x0000000d0a0d7221 */ /* 0x000fe20000000000 */
[----:B------:R-:W-:Y:S01]  /*42b0*/  UIADD3.X UR9, UPT, UPT, UR5, -0x1, URZ, UP0, !UPT ;  /* 0xffffffff05097890 */ /* 0x000fe200087fe4ff */
[----:B--2---:R-:W-:Y:S01]  /*42c0*/  FADD R77, R94, R77 ;  /* 0x0000004d5e4d7221 */ /* 0x004fe20000000000 */
[----:B------:R-:W-:Y:S01]  /*42d0*/  UISETP.GE.U32.AND UP0, UPT, UR8, 0x1000, UPT ;  /* 0x000010000800788c */ /* 0x000fe2000bf06070 */
[----:B------:R-:W-:Y:S01]  /*42e0*/  FADD R12, R12, R15 ;  /* 0x0000000f0c0c7221 */ /* 0x000fe20000000000 */
[----:B------:R-:W-:Y:S01]  /*42f0*/  FADD R9, R14, R21 ;  /* 0x000000150e097221 */ /* 0x000fe20000000000 */
[----:B------:R-:W-:Y:S01]  /*4300*/  FADD R10, R20, R23 ;  /* 0x00000017140a7221 */ /* 0x000fe20000000000 */
[----:B------:R-:W-:Y:S01]  /*4310*/  UISETP.GE.U32.AND.EX UP0, UPT, UR9, URZ, UPT, UP0 ;  /* 0x000000ff0900728c */ /* 0x000fe2000bf06100 */
[----:B------:R-:W-:Y:S01]  /*4320*/  FADD R42, R77, R42 ;  /* 0x0000002a4d2a7221 */ /* 0x000fe20000000000 */
[----:B------:R-:W-:Y:S01]  /*4330*/  FADD R13, R8, R13 ;  /* 0x0000000d080d7221 */ /* 0x000fe20000000000 */
[----:B------:R-:W-:Y:S01]  /*4340*/  FADD R9, R12, R9 ;  /* 0x000000090c097221 */ /* 0x000fe20000000000 */
[----:B-1----:R-:W-:Y:S01]  /*4350*/  FADD R11, R25, R18 ;  /* 0x00000012190b7221 */ /* 0x002fe20000000000 */
[----:B------:R-:W-:-:S02]  /*4360*/  IMAD.MOV.U32 R51, RZ, RZ, 0x1000 ;  /* 0x00001000ff337424 */ /* 0x000fc400078e00ff */
[----:B------:R-:W-:Y:S01]  /*4370*/  FADD R13, R42, R13 ;  /* 0x0000000d2a0d7221 */ /* 0x000fe20000000000 */
[----:B------:R-:W-:Y:S02]  /*4380*/  IMAD.MOV.U32 R52, RZ, RZ, RZ ;  /* 0x000000ffff347224 */ /* 0x000fe400078e00ff */
[----:B------:R-:W-:-:S04]  /*4390*/  FADD R10, R10, R11 ;  /* 0x0000000b0a0a7221 */ /* 0x000fc80000000000 */
[----:B------:R-:W-:-:S04]  /*43a0*/  FADD R10, R9, R10 ;  /* 0x0000000a090a7221 */ /* 0x000fc80000000000 */
[----:B------:R-:W-:Y:S01]  /*43b0*/  FADD R50, R13, R10 ;  /* 0x0000000a0d327221 */ /* 0x000fe20000000000 */
[----:B------:R-:W-:Y:S06]  /*43c0*/  BRA.U !UP0, `(.L_x_211) ;  /* 0x00000025084c7547 */ /* 0x000fec000b800000 */
[----:B------:R-:W-:Y:S01]  /*43d0*/  IMAD.MOV.U32 R51, RZ, RZ, 0x1000 ;  /* 0x00001000ff337424 */ /* 0x000fe200078e00ff */
[----:B------:R-:W-:Y:S01]  /*43e0*/  MOV R52, RZ ;  /* 0x000000ff00347202 */ /* 0x000fe20000000f00 */
[----:B------:R-:W0:Y:S06]  /*43f0*/  LDCU.64 UR4, c[0x0][0x390] ;  /* 0x00007200ff0477ac */ /* 0x000e2c0008000a00 */
.L_x_245:
[----:B------:R-:W-:-:S04]  /*4400*/  LEA R44, P0, R51, R6, 0x3 ;  /* 0x00000006332c7211 */ /* 0x000fc800078018ff */
[----:B------:R-:W-:-:S05]  /*4410*/  LEA.HI.X R45, R51, R7, R52, 0x3, P0 ;  /* 0x00000007332d7211 */ /* 0x000fca00000f1c34 */
[----:B------:R-:W2:Y:S04]  /*4420*/  LDG.E.64 R86, desc[UR6][R44.64] ;  /* 0x000000062c567981 */ /* 0x000ea8000c1e1b00 */
[----:B------:R-:W3:Y:S04]  /*4430*/  LDG.E.64 R10, desc[UR6][R44.64+0x1800] ;  /* 0x001800062c0a7981 */ /* 0x000ee8000c1e1b00 */
[----:B------:R-:W4:Y:S04]  /*4440*/  LDG.E.64 R8, desc[UR6][R44.64+0x1000] ;  /* 0x001000062c087981 */ /* 0x000f28000c1e1b00 */
[----:B------:R-:W3:Y:S04]  /*4450*/  LDG.E.64 R12, desc[UR6][R44.64+0x2000] ;  /* 0x002000062c0c7981 */ /* 0x000ee8000c1e1b00 */
[----:B------:R-:W4:Y:S04]  /*4460*/  LDG.E.64 R60, desc[UR6][R44.64+0x800] ;  /* 0x000800062c3c7981 */ /* 0x000f28000c1e1b00 */
[----:B------:R-:W4:Y:S04]  /*4470*/  LDG.E.64 R14, desc[UR6][R44.64+0x2800] ;  /* 0x002800062c0e7981 */ /* 0x000f28000c1e1b00 */
[----:B------:R-:W4:Y:S04]  /*4480*/  LDG.E.64 R16, desc[UR6][R44.64+0x3000] ;  /* 0x003000062c107981 */ /* 0x000f28000c1e1b00 */
[----:B------:R-:W4:Y:S04]  /*4490*/  LDG.E.64 R18, desc[UR6][R44.64+0x3800] ;  /* 0x003800062c127981 */ /* 0x000f28000c1e1b00 */
[----:B------:R-:W4:Y:S04]  /*44a0*/  LDG.E.64 R20, desc[UR6][R44.64+0x4000] ;  /* 0x004000062c147981 */ /* 0x000f28000c1e1b00 */
[----:B------:R-:W4:Y:S04]  /*44b0*/  LDG.E.64 R24, desc[UR6][R44.64+0x5000] ;  /* 0x005000062c187981 */ /* 0x000f28000c1e1b00 */
[----:B------:R-:W4:Y:S04]  /*44c0*/  LDG.E.64 R22, desc[UR6][R44.64+0x4800] ;  /* 0x004800062c167981 */ /* 0x000f28000c1e1b00 */
[----:B------:R-:W4:Y:S01]  /*44d0*/  LDG.E.64 R26, desc[UR6][R44.64+0x5800] ;  /* 0x005800062c1a7981 */ /* 0x000f22000c1e1b00 */
[----:B--2---:R-:W-:-:S08]  /*44e0*/  DFMA R88, R86, R4, 6.75539944105574400000e+15 ;  /* 0x433800005658742b */ /* 0x004fd00000000004 */
[----:B------:R-:W-:-:S08]  /*44f0*/  DADD R28, R88, -6.75539944105574400000e+15 ;  /* 0xc3380000581c7429 */ /* 0x000fd00000000000 */
[----:B------:R-:W-:-:S08]  /*4500*/  DFMA R30, R28, -UR10, R86 ;  /* 0x8000000a1c1e7c2b */ /* 0x000fd00008000056 */
[----:B------:R-:W-:Y:S01]  /*4510*/  DFMA R90, R28, -UR12, R30 ;  /* 0x8000000c1c5a7c2b */ /* 0x000fe2000800001e */
[----:B------:R-:W2:Y:S04]  /*4520*/  LDG.E.64 R28, desc[UR6][R44.64+0x6000] ;  /* 0x006000062c1c7981 */ /* 0x000ea8000c1e1b00 */
[----:B------:R-:W2:Y:S03]  /*4530*/  LDG.E.64 R30, desc[UR6][R44.64+0x6800] ;  /* 0x006800062c1e7981 */ /* 0x000ea6000c1e1b00 */
[----:B------:R-:W-:-:S08]  /*4540*/  DFMA R32, R90, UR14, R2 ;  /* 0x0000000e5a207c2b */ /* 0x000fd00008000002 */
[C---:B------:R-:W-:Y:S02]  /*4550*/  DFMA R34, R90.reuse, R32, UR16 ;  /* 0x000000105a227e2b */ /* 0x040fe40008000020 */
[----:B------:R-:W2:Y:S06]  /*4560*/  LDG.E.64 R32, desc[UR6][R44.64+0x7000] ;  /* 0x007000062c207981 */ /* 0x000eac000c1e1b00 */
[----:B------:R-:W-:-:S08]  /*4570*/  DFMA R34, R90, R34, UR18 ;  /* 0x000000125a227e2b */ /* 0x000fd00008000022 */
[----:B------:R-:W-:-:S08]  /*4580*/  DFMA R34, R90, R34, UR20 ;  /* 0x000000145a227e2b */ /* 0x000fd00008000022 */
[----:B------:R-:W-:Y:S02]  /*4590*/  DFMA R36, R90, R34, UR22 ;  /* 0x000000165a247e2b */ /* 0x000fe40008000022 */
[----:B---3--:R-:W-:Y:S01]  /*45a0*/  DFMA R40, R12, R4, 6.75539944105574400000e+15 ;  /* 0x433800000c28742b */ /* 0x008fe20000000004 */
[----:B------:R1:W5:Y:S05]  /*45b0*/  LDG.E.64 R34, desc[UR6][R44.64+0x7800] ;  /* 0x007800062c227981 */ /* 0x00036a000c1e1b00 */
[----:B------:R-:W-:-:S08]  /*45c0*/  DFMA R36, R90, R36, UR24 ;  /* 0x000000185a247e2b */ /* 0x000fd00008000024 */
[----:B------:R-:W-:-:S08]  /*45d0*/  DFMA R36, R90, R36, UR26 ;  /* 0x0000001a5a247e2b */ /* 0x000fd00008000024 */
[----:B------:R-:W-:-:S08]  /*45e0*/  DFMA R36, R90, R36, UR28 ;  /* 0x0000001c5a247e2b */ /* 0x000fd00008000024 */
[----:B------:R-:W-:Y:S02]  /*45f0*/  DFMA R38, R90, R36, UR30 ;  /* 0x0000001e5a267e2b */ /* 0x000fe40008000024 */
[-C--:B----4-:R-:W-:Y:S02]  /*4600*/  DFMA R36, R8, R4.reuse, 6.75539944105574400000e+15 ;  /* 0x433800000824742b */ /* 0x090fe40000000004 */
[----:B------:R-:W-:-:S04]  /*4610*/  DFMA R62, R60, R4, 6.75539944105574400000e+15 ;  /* 0x433800003c3e742b */ /* 0x000fc80000000004 */
[----:B------:R-:W-:Y:S02]  /*4620*/  DFMA R42, R90, R38, 1 ;  /* 0x3ff000005a2a742b */ /* 0x000fe40000000026 */
[----:B------:R-:W-:Y:S02]  /*4630*/  DFMA R38, R10, R4, 6.75539944105574400000e+15 ;  /* 0x433800000a26742b */ /* 0x000fe40000000004 */
[----:B------:R-:W-:Y:S02]  /*4640*/  DADD R54, R36, -6.75539944105574400000e+15 ;  /* 0xc338000024367429 */ /* 0x000fe40000000000 */
[----:B------:R-:W-:Y:S02]  /*4650*/  DADD R64, R40, -6.75539944105574400000e+15 ;  /* 0xc338000028407429 */ /* 0x000fe40000000000 */
[----:B------:R-:W-:Y:S02]  /*4660*/  DFMA R90, R90, R42, 1 ;  /* 0x3ff000005a5a742b */ /* 0x000fe4000000002a */
[----:B------:R-:W-:-:S02]  /*4670*/  DADD R56, R38, -6.75539944105574400000e+15 ;  /* 0xc338000026387429 */ /* 0x000fc40000000000 */
[----:B------:R-:W-:Y:S02]  /*4680*/  DADD R76, R62, -6.75539944105574400000e+15 ;  /* 0xc33800003e4c7429 */ /* 0x000fe40000000000 */
[-C--:B------:R-:W-:Y:S02]  /*4690*/  DFMA R42, R14, R4.reuse, 6.75539944105574400000e+15 ;  /* 0x433800000e2a742b */ /* 0x080fe40000000004 */
[----:B-1----:R-:W-:Y:S02]  /*46a0*/  DFMA R44, R16, R4, 6.75539944105574400000e+15 ;  /* 0x43380000102c742b */ /* 0x002fe40000000004 */
[----:B------:R-:W-:Y:S02]  /*46b0*/  DFMA R58, R56, -UR10, R10 ;  /* 0x8000000a383a7c2b */ /* 0x000fe4000800000a */
[----:B------:R-:W-:Y:S02]  /*46c0*/  DFMA R48, R54, -UR10, R8 ;  /* 0x8000000a36307c2b */ /* 0x000fe40008000008 */
[----:B------:R-:W-:-:S02]  /*46d0*/  DFMA R66, R64, -UR10, R12 ;  /* 0x8000000a40427c2b */ /* 0x000fc4000800000c */
[----:B------:R-:W-:Y:S02]  /*46e0*/  DFMA R46, R76, -UR10, R60 ;  /* 0x8000000a4c2e7c2b */ /* 0x000fe4000800003c */
[----:B------:R-:W-:Y:S02]  /*46f0*/  DADD R68, R42, -6.75539944105574400000e+15 ;  /* 0xc33800002a447429 */ /* 0x000fe40000000000 */
[----:B------:R-:W-:Y:S02]  /*4700*/  DFMA R56, R56, -UR12, R58 ;  /* 0x8000000c38387c2b */ /* 0x000fe4000800003a */
[----:B------:R-:W-:Y:S02]  /*4710*/  DADD R78, R44, -6.75539944105574400000e+15 ;  /* 0xc33800002c4e7429 */ /* 0x000fe40000000000 */
[----:B------:R-:W-:Y:S02]  /*4720*/  DFMA R54, R54, -UR12, R48 ;  /* 0x8000000c36367c2b */ /* 0x000fe40008000030 */
[----:B------:R-:W-:-:S02]  /*4730*/  DFMA R58, R64, -UR12, R66 ;  /* 0x8000000c403a7c2b */ /* 0x000fc40008000042 */
[----:B------:R-:W-:Y:S02]  /*4740*/  DFMA R76, R76, -UR12, R46 ;  /* 0x8000000c4c4c7c2b */ /* 0x000fe4000800002e */
[----:B------:R-:W-:Y:S02]  /*4750*/  DFMA R64, R68, -UR10, R14 ;  /* 0x8000000a44407c2b */ /* 0x000fe4000800000e */
[----:B------:R-:W-:Y:S02]  /*4760*/  DFMA R70, R78, -UR10, R16 ;  /* 0x8000000a4e467c2b */ /* 0x000fe40008000010 */
[--C-:B------:R-:W-:Y:S02]  /*4770*/  DFMA R48, R54, UR14, R2.reuse ;  /* 0x0000000e36307c2b */ /* 0x100fe40008000002 */
[----:B------:R-:W-:Y:S02]  /*4780*/  DFMA R46, R76, UR14, R2 ;  /* 0x0000000e4c2e7c2b */ /* 0x000fe40008000002 */
[----:B------:R-:W-:-:S02]  /*4790*/  DFMA R64, R68, -UR12, R64 ;  /* 0x8000000c44407c2b */ /* 0x000fc40008000040 */
[----:B------:R-:W-:Y:S02]  /*47a0*/  DFMA R66, R56, UR14, R2 ;  /* 0x0000000e38427c2b */ /* 0x000fe40008000002 */
[----:B------:R-:W-:Y:S02]  /*47b0*/  DFMA R78, R78, -UR12, R70 ;  /* 0x8000000c4e4e7c2b */ /* 0x000fe40008000046 */
[----:B------:R-:W-:Y:S02]  /*47c0*/  DFMA R48, R54, R48, UR16 ;  /* 0x0000001036307e2b */ /* 0x000fe40008000030 */
[----:B------:R-:W-:Y:S02]  /*47d0*/  DFMA R46, R76, R46, UR16 ;  /* 0x000000104c2e7e2b */ /* 0x000fe4000800002e */
[----:B------:R-:W-:Y:S02]  /*47e0*/  DFMA R70, R64, UR14, R2 ;  /* 0x0000000e40467c2b */ /* 0x000fe40008000002 */
[----:B------:R-:W-:-:S02]  /*47f0*/  DFMA R66, R56, R66, UR16 ;  /* 0x0000001038427e2b */ /* 0x000fc40008000042 */
[--C-:B------:R-:W-:Y:S02]  /*4800*/  DFMA R72, R78, UR14, R2.reuse ;  /* 0x0000000e4e487c2b */ /* 0x100fe40008000002 */
[----:B------:R-:W-:Y:S02]  /*4810*/  DFMA R48, R54, R48, UR18 ;  /* 0x0000001236307e2b */ /* 0x000fe40008000030 */
[----:B------:R-:W-:Y:S02]  /*4820*/  DFMA R68, R58, UR14, R2 ;  /* 0x0000000e3a447c2b */ /* 0x000fe40008000002 */
        /* <DEDUP_REMOVED lines=40> */
[----:B------:R-:W-:Y:S02]  /*4ab0*/  DFMA R48, R54, R48, 1 ;  /* 0x3ff000003630742b */ /* 0x000fe40000000030 */
[----:B------:R-:W-:Y:S02]  /*4ac0*/  DFMA R68, R58, R68, UR28 ;  /* 0x0000001c3a447e2b */ /* 0x000fe40008000044 */
[----:B------:R-:W-:Y:S02]  /*4ad0*/  DFMA R46, R76, R46, 1 ;  /* 0x3ff000004c2e742b */ /* 0x000fe4000000002e */
[----:B------:R-:W-:Y:S02]  /*4ae0*/  DFMA R70, R64, R70, UR30 ;  /* 0x0000001e40467e2b */ /* 0x000fe40008000046 */
[----:B------:R-:W-:-:S02]  /*4af0*/  DFMA R66, R56, R66, 1 ;  /* 0x3ff000003842742b */ /* 0x000fc40000000042 */
[----:B------:R-:W-:Y:S02]  /*4b00*/  DFMA R72, R78, R72, UR30 ;  /* 0x0000001e4e487e2b */ /* 0x000fe40008000048 */
[----:B------:R-:W-:Y:S02]  /*4b10*/  DFMA R54, R54, R48, 1 ;  /* 0x3ff000003636742b */ /* 0x000fe40000000030 */
[----:B------:R-:W-:Y:S02]  /*4b20*/  DFMA R76, R76, R46, 1 ;  /* 0x3ff000004c4c742b */ /* 0x000fe4000000002e */
[----:B------:R-:W-:Y:S02]  /*4b30*/  DFMA R68, R58, R68, UR30 ;  /* 0x0000001e3a447e2b */ /* 0x000fe40008000044 */
[----:B------:R-:W-:Y:S02]  /*4b40*/  DFMA R48, R18, R4, 6.75539944105574400000e+15 ;  /* 0x433800001230742b */ /* 0x000fe40000000004 */
[----:B------:R-:W-:-:S02]  /*4b50*/  DFMA R70, R64, R70, 1 ;  /* 0x3ff000004046742b */ /* 0x000fc40000000046 */
[----:B------:R-:W-:Y:S02]  /*4b60*/  DFMA R46, R20, R4, 6.75539944105574400000e+15 ;  /* 0x43380000142e742b */ /* 0x000fe40000000004 */
[----:B------:R-:W-:Y:S02]  /*4b70*/  DFMA R56, R56, R66, 1 ;  /* 0x3ff000003838742b */ /* 0x000fe40000000042 */
[----:B------:R-:W-:Y:S02]  /*4b80*/  DFMA R72, R78, R72, 1 ;  /* 0x3ff000004e48742b */ /* 0x000fe40000000048 */
[----:B------:R-:W-:Y:S02]  /*4b90*/  DFMA R68, R58, R68, 1 ;  /* 0x3ff000003a44742b */ /* 0x000fe40000000044 */
[----:B------:R-:W-:Y:S02]  /*4ba0*/  DADD R66, R48, -6.75539944105574400000e+15 ;  /* 0xc338000030427429 */ /* 0x000fe40000000000 */
[----:B------:R-:W-:-:S02]  /*4bb0*/  DFMA R64, R64, R70, 1 ;  /* 0x3ff000004040742b */ /* 0x000fc40000000046 */
[----:B------:R-:W-:Y:S02]  /*4bc0*/  DADD R70, R46, -6.75539944105574400000e+15 ;  /* 0xc33800002e467429 */ /* 0x000fe40000000000 */
[----:B------:R-:W-:Y:S02]  /*4bd0*/  DFMA R78, R78, R72, 1 ;  /* 0x3ff000004e4e742b */ /* 0x000fe40000000048 */
[----:B------:R-:W-:Y:S02]  /*4be0*/  DFMA R58, R58, R68, 1 ;  /* 0x3ff000003a3a742b */ /* 0x000fe40000000044 */
[----:B------:R-:W-:Y:S02]  /*4bf0*/  DFMA R72, R66, -UR10, R18 ;  /* 0x8000000a42487c2b */ /* 0x000fe40008000012 */
[-C--:B------:R-:W-:Y:S02]  /*4c00*/  DFMA R82, R24, R4.reuse, 6.75539944105574400000e+15 ;  /* 0x433800001852742b */ /* 0x080fe40000000004 */
[----:B------:R-:W-:-:S02]  /*4c10*/  DFMA R80, R22, R4, 6.75539944105574400000e+15 ;  /* 0x433800001650742b */ /* 0x000fc40000000004 */
[----:B------:R-:W-:Y:S02]  /*4c20*/  DFMA R84, R26, R4, 6.75539944105574400000e+15 ;  /* 0x433800001a54742b */ /* 0x000fe40000000004 */
[----:B------:R-:W-:Y:S02]  /*4c30*/  DFMA R68, R70, -UR10, R20 ;  /* 0x8000000a46447c2b */ /* 0x000fe40008000014 */
[----:B------:R-:W-:Y:S02]  /*4c40*/  DFMA R72, R66, -UR12, R72 ;  /* 0x8000000c42487c2b */ /* 0x000fe40008000048 */
[----:B------:R-:W-:Y:S02]  /*4c50*/  DADD R94, R82, -6.75539944105574400000e+15 ;  /* 0xc3380000525e7429 */ /* 0x000fe40000000000 */
[----:B------:R-:W-:Y:S02]  /*4c60*/  DADD R92, R80, -6.75539944105574400000e+15 ;  /* 0xc3380000505c7429 */ /* 0x000fe40000000000 */
[----:B------:R-:W-:-:S02]  /*4c70*/  DADD R98, R84, -6.75539944105574400000e+15 ;  /* 0xc338000054627429 */ /* 0x000fc40000000000 */
[----:B------:R-:W-:Y:S02]  /*4c80*/  DFMA R70, R70, -UR12, R68 ;  /* 0x8000000c46467c2b */ /* 0x000fe40008000044 */
[----:B------:R-:W-:Y:S02]  /*4c90*/  DFMA R66, R72, UR14, R2 ;  /* 0x0000000e48427c2b */ /* 0x000fe40008000002 */
[----:B------:R-:W-:Y:S02]  /*4ca0*/  DFMA R96, R94, -UR10, R24 ;  /* 0x8000000a5e607c2b */ /* 0x000fe40008000018 */
[----:B------:R-:W-:Y:S02]  /*4cb0*/  DFMA R74, R92, -UR10, R22 ;  /* 0x8000000a5c4a7c2b */ /* 0x000fe40008000016 */
[----:B------:R-:W-:Y:S02]  /*4cc0*/  DFMA R100, R98, -UR10, R26 ;  /* 0x8000000a62647c2b */ /* 0x000fe4000800001a */
[----:B------:R-:W-:-:S02]  /*4cd0*/  DFMA R68, R70, UR14, R2 ;  /* 0x0000000e46447c2b */ /* 0x000fc40008000002 */
[----:B------:R-:W-:Y:S02]  /*4ce0*/  DFMA R66, R72, R66, UR16 ;  /* 0x0000001048427e2b */ /* 0x000fe40008000042 */
[----:B------:R-:W-:Y:S02]  /*4cf0*/  DFMA R94, R94, -UR12, R96 ;  /* 0x8000000c5e5e7c2b */ /* 0x000fe40008000060 */
[----:B------:R-:W-:Y:S02]  /*4d00*/  DFMA R92, R92, -UR12, R74 ;  /* 0x8000000c5c5c7c2b */ /* 0x000fe4000800004a */
[----:B------:R-:W-:Y:S02]  /*4d10*/  DFMA R96, R98, -UR12, R100 ;  /* 0x8000000c62607c2b */ /* 0x000fe40008000064 */
[----:B------:R-:W-:Y:S02]  /*4d20*/  DFMA R68, R70, R68, UR16 ;  /* 0x0000001046447e2b */ /* 0x000fe40008000044 */
[----:B------:R-:W-:-:S02]  /*4d30*/  DFMA R66, R72, R66, UR18 ;  /* 0x0000001248427e2b */ /* 0x000fc40008000042 */
[--C-:B------:R-:W-:Y:S02]  /*4d40*/  DFMA R74, R92, UR14, R2.reuse ;  /* 0x0000000e5c4a7c2b */ /* 0x100fe40008000002 */
[--C-:B------:R-:W-:Y:S02]  /*4d50*/  DFMA R98, R94, UR14, R2.reuse ;  /* 0x0000000e5e627c2b */ /* 0x100fe40008000002 */
        /* <DEDUP_REMOVED lines=32> */
[----:B------:R-:W-:Y:S02]  /*4f60*/  DFMA R66, R72, R66, 1 ;  /* 0x3ff000004842742b */ /* 0x000fe40000000042 */
[----:B------:R-:W-:-:S02]  /*4f70*/  DFMA R98, R92, R74, UR28 ;  /* 0x0000001c5c627e2b */ /* 0x000fc4000800004a */
[----:B------:R-:W-:Y:S02]  /*4f80*/  DFMA R100, R94, R100, UR28 ;  /* 0x0000001c5e647e2b */ /* 0x000fe40008000064 */
[----:B------:R-:W-:Y:S02]  /*4f90*/  DFMA R104, R96, R102, UR28 ;  /* 0x0000001c60687e2b */ /* 0x000fe40008000066 */
[----:B------:R-:W-:Y:S02]  /*4fa0*/  DFMA R68, R70, R68, 1 ;  /* 0x3ff000004644742b */ /* 0x000fe40000000044 */
[----:B--2---:R-:W-:Y:S02]  /*4fb0*/  DFMA R74, R28, R4, 6.75539944105574400000e+15 ;  /* 0x433800001c4a742b */ /* 0x004fe40000000004 */
[----:B------:R-:W-:Y:S02]  /*4fc0*/  DFMA R72, R72, R66, 1 ;  /* 0x3ff000004848742b */ /* 0x000fe40000000042 */
[----:B------:R-:W-:-:S02]  /*4fd0*/  DFMA R66, R92, R98, UR30 ;  /* 0x0000001e5c427e2b */ /* 0x000fc40008000062 */
[----:B------:R-:W-:Y:S02]  /*4fe0*/  DFMA R102, R94, R100, UR30 ;  /* 0x0000001e5e667e2b */ /* 0x000fe40008000064 */
[----:B------:R-:W-:Y:S02]  /*4ff0*/  DFMA R106, R96, R104, UR30 ;  /* 0x0000001e606a7e2b */ /* 0x000fe40008000068 */
[----:B------:R-:W-:Y:S02]  /*5000*/  DFMA R70, R70, R68, 1 ;  /* 0x3ff000004646742b */ /* 0x000fe40000000044 */
[----:B------:R-:W-:Y:S02]  /*5010*/  DADD R98, R74, -6.75539944105574400000e+15 ;  /* 0xc33800004a627429 */ /* 0x000fe40000000000 */
[----:B------:R-:W-:Y:S01]  /*5020*/  DFMA R68, R30, R4, 6.75539944105574400000e+15 ;  /* 0x433800001e44742b */ /* 0x000fe20000000004 */
[----:B------:R-:W-:Y:S01]  /*5030*/  FSETP.GEU.AND P0, PT, |R87|, 4.1917929649353027344, PT ;  /* 0x4086232b5700780b */ /* 0x000fe20003f0e200 */
[----:B------:R-:W-:-:S02]  /*5040*/  DFMA R100, R92, R66, 1 ;  /* 0x3ff000005c64742b */ /* 0x000fc40000000042 */
[----:B------:R-:W-:Y:S02]  /*5050*/  DFMA R104, R94, R102, 1 ;  /* 0x3ff000005e68742b */ /* 0x000fe40000000066 */
[----:B------:R-:W-:Y:S02]  /*5060*/  DFMA R106, R96, R106, 1 ;  /* 0x3ff00000606a742b */ /* 0x000fe4000000006a */
[----:B------:R-:W-:Y:S02]  /*5070*/  DFMA R108, R98, -UR10, R28 ;  /* 0x8000000a626c7c2b */ /* 0x000fe4000800001c */
[----:B------:R-:W-:Y:S02]  /*5080*/  DFMA R66, R32, R4, 6.75539944105574400000e+15 ;  /* 0x433800002042742b */ /* 0x000fe40000000004 */
[----:B------:R-:W-:Y:S01]  /*5090*/  DADD R102, R68, -6.75539944105574400000e+15 ;  /* 0xc338000044667429 */ /* 0x000fe20000000000 */
[----:B------:R-:W-:Y:S01]  /*50a0*/  BSSY.RECONVERGENT B1, `(.L_x_212) ;  /* 0x0000016000017945 */ /* 0x000fe20003800200 */
[----:B------:R-:W-:-:S02]  /*50b0*/  DFMA R92, R92, R100, 1 ;  /* 0x3ff000005c5c742b */ /* 0x000fc40000000064 */
[----:B------:R-:W-:Y:S02]  /*50c0*/  DFMA R96, R96, R106, 1 ;  /* 0x3ff000006060742b */ /* 0x000fe4000000006a */
[----:B------:R-:W-:Y:S02]  /*50d0*/  DFMA R98, R98, -UR12, R108 ;  /* 0x8000000c62627c2b */ /* 0x000fe4000800006c */
[----:B------:R-:W-:Y:S02]  /*50e0*/  DADD R100, R66, -6.75539944105574400000e+15 ;  /* 0xc338000042647429 */ /* 0x000fe40000000000 */
[----:B------:R-:W-:Y:S02]  /*50f0*/  DFMA R106, R102, -UR10, R30 ;  /* 0x8000000a666a7c2b */ /* 0x000fe4000800001e */
[----:B------:R-:W-:Y:S01]  /*5100*/  DFMA R94, R94, R104, 1 ;  /* 0x3ff000005e5e742b */ /* 0x000fe20000000068 */
        /* <DEDUP_REMOVED lines=15> */
.L_x_213:
[----:B0-----:R-:W-:Y:S05]  /*5200*/  BSYNC.RECONVERGENT B1 ;  /* 0x0000000000017941 */ /* 0x001fea0003800200 */
.L_x_212:
[----:B------:R-:W-:Y:S01]  /*5210*/  FSETP.GEU.AND P0, PT, |R61|, 4.1917929649353027344, PT ;  /* 0x4086232b3d00780b */ /* 0x000fe20003f0e200 */
[----:B------:R0:W1:Y:S01]  /*5220*/  F2F.F32.F64 R53, R104 ;  /* 0x0000006800357310 */ /* 0x0000620000301000 */
[----:B------:R-:W-:Y:S01]  /*5230*/  DFMA R88, R102, -UR12, R106 ;  /* 0x8000000c66587c2b */ /* 0x000fe2000800006a */
[----:B------:R-:W-:Y:S01]  /*5240*/  BSSY.RECONVERGENT B1, `(.L_x_214) ;  /* 0x0000013000017945 */ /* 0x000fe20003800200 */
[----:B-----5:R-:W-:Y:S01]  /*5250*/  DFMA R86, R34, R4, 6.75539944105574400000e+15 ;  /* 0x433800002256742b */ /* 0x020fe20000000004 */
        /* <DEDUP_REMOVED lines=17> */
.L_x_215:
[----:B------:R-:W-:Y:S05]  /*5370*/  BSYNC.RECONVERGENT B1 ;  /* 0x0000000000017941 */ /* 0x000fea0003800200 */
.L_x_214:
[----:B------:R-:W-:Y:S01]  /*5380*/  FSETP.GEU.AND P0, PT, |R9|, 4.1917929649353027344, PT ;  /* 0x4086232b0900780b */ /* 0x000fe20003f0e200 */
[----:B------:R0:W2:Y:S01]  /*5390*/  F2F.F32.F64 R62, R102 ;  /* 0x00000066003e7310 */ /* 0x0000a20000301000 */
[----:B------:R-:W-:Y:S01]  /*53a0*/  DFMA R60, R100, -UR12, R106 ;  /* 0x8000000c643c7c2b */ /* 0x000fe2000800006a */
[----:B------:R-:W-:Y:S01]  /*53b0*/  BSSY.RECONVERGENT B1, `(.L_x_216) ;  /* 0x0000013000017945 */ /* 0x000fe20003800200 */
[----:B------:R-:W-:Y:S01]  /*53c0*/  DADD R76, R86, -6.75539944105574400000e+15 ;  /* 0xc3380000564c7429 */ /* 0x000fe20000000000 */
        /* <DEDUP_REMOVED lines=17> */
.L_x_217:
[----:B------:R-:W-:Y:S05]  /*54e0*/  BSYNC.RECONVERGENT B1 ;  /* 0x0000000000017941 */ /* 0x000fea0003800200 */
.L_x_216:
[----:B------:R-:W-:Y:S01]  /*54f0*/  FSETP.GEU.AND P0, PT, |R11|, 4.1917929649353027344, PT ;  /* 0x4086232b0b00780b */ /* 0x000fe20003f0e200 */
[----:B------:R0:W3:Y:S01]  /*5500*/  F2F.F32.F64 R9, R104 ;  /* 0x0000006800097310 */ /* 0x0000e20000301000 */
[----:B------:R-:W-:Y:S01]  /*5510*/  BSSY.RECONVERGENT B1, `(.L_x_218) ;  /* 0x0000014000017945 */ /* 0x000fe20003800200 */
[----:B------:R-:W-:Y:S01]  /*5520*/  DFMA R54, R76, -UR10, R34 ;  /* 0x8000000a4c367c2b */ /* 0x000fe20008000022 */
[----:B------:R-:W-:Y:S01]  /*5530*/  IMAD R103, R38, 0x100000, R57 ;  /* 0x0010000026677824 */ /* 0x000fe200078e0239 */
[----:B------:R-:W-:Y:S01]  /*5540*/  DFMA R36, R60, UR14, R2 ;  /* 0x0000000e3c247c2b */ /* 0x000fe20008000002 */
        /* <DEDUP_REMOVED lines=16> */
.L_x_219:
[----:B------:R-:W-:Y:S05]  /*5650*/  BSYNC.RECONVERGENT B1 ;  /* 0x0000000000017941 */ /* 0x000fea0003800200 */
.L_x_218:
[----:B------:R-:W-:Y:S01]  /*5660*/  FSETP.GEU.AND P0, PT, |R13|, 4.1917929649353027344, PT ;  /* 0x4086232b0d00780b */ /* 0x000fe20003f0e200 */
[----:B------:R0:W4:Y:S01]  /*5670*/  F2F.F32.F64 R8, R102 ;  /* 0x0000006600087310 */ /* 0x0001220000301000 */
[----:B------:R-:W-:Y:S01]  /*5680*/  BSSY.RECONVERGENT B1, `(.L_x_220) ;  /* 0x0000014000017945 */ /* 0x000fe20003800200 */
[----:B------:R-:W-:Y:S01]  /*5690*/  DFMA R76, R76, -UR12, R54 ;  /* 0x8000000c4c4c7c2b */ /* 0x000fe20008000036 */
        /* <DEDUP_REMOVED lines=18> */
.L_x_221:
[----:B------:R-:W-:Y:S05]  /*57c0*/  BSYNC.RECONVERGENT B1 ;  /* 0x0000000000017941 */ /* 0x000fea0003800200 */
.L_x_220:
[----:B------:R-:W-:Y:S01]  /*57d0*/  FSETP.GEU.AND P0, PT, |R15|, 4.1917929649353027344, PT ;  /* 0x4086232b0f00780b */ /* 0x000fe20003f0e200 */
[----:B------:R0:W0:Y:S01]  /*57e0*/  F2F.F32.F64 R11, R10 ;  /* 0x0000000a000b7310 */ /* 0x0000220000301000 */
[----:B------:R-:W-:Y:S01]  /*57f0*/  BSSY.RECONVERGENT B1, `(.L_x_222) ;  /* 0x0000014000017945 */ /* 0x000fe20003800200 */
[----:B------:R-:W-:Y:S01]  /*5800*/  DFMA R38, R76, UR14, R2 ;  /* 0x0000000e4c267c2b */ /* 0x000fe20008000002 */
        /* <DEDUP_REMOVED lines=18> */
.L_x_223:
[----:B------:R-:W-:Y:S05]  /*5930*/  BSYNC.RECONVERGENT B1 ;  /* 0x0000000000017941 */ /* 0x000fea0003800200 */
.L_x_222:
        /* <DEDUP_REMOVED lines=16> */
[----:B------:R-:W-:-:S04]  /*5a40*/  @!P1 SHF.R.S32.HI R13, RZ, 0x1, R12 ;  /* 0x00000001ff0d9819 */ /* 0x000fc8000001140c */
[----:B------:R-:W-:Y:S01]  /*5a50*/  @!P1 LEA R79, R13, R79, 0x14 ;  /* 0x0000004f0d4f9211 */ /* 0x000fe200078ea0ff */
[----:B------:R-:W-:-:S05]  /*5a60*/  @!P1 IMAD.IADD R12, R44, 0x1, -R13 ;  /* 0x000000012c0c9824 */ /* 0x000fca00078e0a0d */
[----:B------:R-:W-:Y:S01]  /*5a70*/  @!P1 LEA R13, R12, 0x3ff00000, 0x14 ;  /* 0x3ff000000c0d9811 */ /* 0x000fe200078ea0ff */
[----:B------:R-:W-:-:S06]  /*5a80*/  @!P1 IMAD.MOV.U32 R12, RZ, RZ, RZ ;  /* 0x000000ffff0c9224 */ /* 0x000fcc00078e00ff */
[----:B------:R-:W-:-:S11]  /*5a90*/  @!P1 DMUL R14, R78, R12 ;  /* 0x0000000c4e0e9228 */ /* 0x000fd60000000000 */
.L_x_225:
[----:B------:R-:W-:Y:S05]  /*5aa0*/  BSYNC.RECONVERGENT B1 ;  /* 0x0000000000017941 */ /* 0x000fea0003800200 */
.L_x_224:
        /* <DEDUP_REMOVED lines=22> */
.L_x_227:
[----:B------:R-:W-:Y:S05]  /*5c10*/  BSYNC.RECONVERGENT B1 ;  /* 0x0000000000017941 */ /* 0x000fea0003800200 */
.L_x_226:
        /* <DEDUP_REMOVED lines=16> */
[----:B------:R-:W-:-:S03]  /*5d20*/  FSEL R14, R18, RZ, P0 ;  /* 0x000000ff120e7208 */ /* 0x000fc60000000000 */
[----:B------:R-:W-:Y:S02]  /*5d30*/  @!P1 IMAD.IADD R16, R46, 0x1, -R17 ;  /* 0x000000012e109824 */ /* 0x000fe400078e0a11 */
[----:B------:R-:W-:-:S03]  /*5d40*/  @!P1 IMAD R71, R17, 0x100000, R71 ;  /* 0x0010000011479824 */ /* 0x000fc600078e0247 */
[----:B------:R-:W-:Y:S01]  /*5d50*/  @!P1 LEA R17, R16, 0x3ff00000, 0x14 ;  /* 0x3ff0000010119811 */ /* 0x000fe200078ea0ff */
[----:B------:R-:W-:-:S06]  /*5d60*/  @!P1 IMAD.MOV.U32 R16, RZ, RZ, RZ ;  /* 0x000000ffff109224 */ /* 0x000fcc00078e00ff */
[----:B------:R-:W-:-:S11]  /*5d70*/  @!P1 DMUL R14, R70, R16 ;  /* 0x00000010460e9228 */ /* 0x000fd60000000000 */
.L_x_229:
[----:B------:R-:W-:Y:S05]  /*5d80*/  BSYNC.RECONVERGENT B1 ;  /* 0x0000000000017941 */ /* 0x000fea0003800200 */
.L_x_228:
        /* <DEDUP_REMOVED lines=22> */
.L_x_231:
[----:B------:R-:W-:Y:S05]  /*5ef0*/  BSYNC.RECONVERGENT B1 ;  /* 0x0000000000017941 */ /* 0x000fea0003800200 */
.L_x_230:
[----:B------:R-:W-:Y:S01]  /*5f00*/  FSETP.GEU.AND P0, PT, |R25|, 4.1917929649353027344, PT ;  /* 0x4086232b1900780b */ /* 0x000fe20003f0e200 */
[----:B0-----:R0:W1:Y:S01]  /*5f10*/  F2F.F32.F64 R14, R16 ;  /* 0x00000010000e7310 */ /* 0x0010620000301000 */
[----:B------:R-:W-:Y:S01]  /*5f20*/  BSSY.RECONVERGENT B1, `(.L_x_232) ;  /* 0x0000014000017945 */ /* 0x000fe20003800200 */
[----:B------:R-:W-:Y:S01]  /*5f30*/  DFMA R38, R76, R38, UR24 ;  /* 0x000000184c267e2b */ /* 0x000fe20008000026 */
        /* <DEDUP_REMOVED lines=18> */
.L_x_233:
[----:B------:R-:W-:Y:S05]  /*6060*/  BSYNC.RECONVERGENT B1 ;  /* 0x0000000000017941 */ /* 0x000fea0003800200 */
.L_x_232:
[----:B------:R-:W-:Y:S01]  /*6070*/  FSETP.GEU.AND P0, PT, |R27|, 4.1917929649353027344, PT ;  /* 0x4086232b1b00780b */ /* 0x000fe20003f0e200 */
[----:B------:R0:W0:Y:S01]  /*6080*/  F2F.F32.F64 R17, R18 ;  /* 0x0000001200117310 */ /* 0x0000220000301000 */
[----:B------:R-:W-:Y:S01]  /*6090*/  BSSY.RECONVERGENT B1, `(.L_x_234) ;  /* 0x0000014000017945 */ /* 0x000fe20003800200 */
[----:B------:R-:W-:Y:S01]  /*60a0*/  DFMA R90, R98, R90, 1 ;  /* 0x3ff00000625a742b */ /* 0x000fe2000000005a */
[----:B------:R-:W-:Y:S01]  /*60b0*/  IMAD R21, R84, 0x100000, R97 ;  /* 0x0010000054157824 */ /* 0x000fe200078e0261 */
        /* <DEDUP_REMOVED lines=17> */
.L_x_235:
[----:B------:R-:W-:Y:S05]  /*61d0*/  BSYNC.RECONVERGENT B1 ;  /* 0x0000000000017941 */ /* 0x000fea0003800200 */
.L_x_234:
[----:B------:R-:W-:Y:S01]  /*61e0*/  FSETP.GEU.AND P0, PT, |R29|, 4.1917929649353027344, PT ;  /* 0x4086232b1d00780b */ /* 0x000fe20003f0e200 */
[----:B------:R1:W1:Y:S01]  /*61f0*/  F2F.F32.F64 R24, R20 ;  /* 0x0000001400187310 */ /* 0x0002620000301000 */
[----:B------:R-:W-:Y:S01]  /*6200*/  BSSY.RECONVERGENT B1, `(.L_x_236) ;  /* 0x0000014000017945 */ /* 0x000fe20003800200 */
[----:B------:R-:W-:Y:S01]  /*6210*/  DFMA R100, R88, R100, 1 ;  /* 0x3ff000005864742b */ /* 0x000fe20000000064 */
[----:B0-----:R-:W-:Y:S01]  /*6220*/  IMAD R19, R74, 0x100000, R91 ;  /* 0x001000004a137824 */ /* 0x001fe200078e025b */
        /* <DEDUP_REMOVED lines=8> */
[----:B------:R-:W-:Y:S01]  /*62b0*/  @!P1 LEA.HI R16, R74, R74, RZ, 0x1 ;  /* 0x0000004a4a109211 */ /* 0x000fe200078f08ff */
[----:B-1----:R-:W-:Y:S01]  /*62c0*/  @!P1 IMAD.MOV.U32 R20, RZ, RZ, R90 ;  /* 0x000000ffff149224 */ /* 0x002fe200078e005a */
[----:B------:R-:W-:Y:S02]  /*62d0*/  FSEL R19, R19, RZ, P0 ;  /* 0x000000ff13137208 */ /* 0x000fe40000000000 */
[----:B------:R-:W-:-:S05]  /*62e0*/  @!P1 SHF.R.S32.HI R21, RZ, 0x1, R16 ;  /* 0x00000001ff159819 */ /* 0x000fca0000011410 */
[----:B------:R-:W-:Y:S02]  /*62f0*/  @!P1 IMAD.IADD R22, R74, 0x1, -R21 ;  /* 0x000000014a169824 */ /* 0x000fe400078e0a15 */
[----:B------:R-:W-:-:S03]  /*6300*/  @!P1 IMAD R21, R21, 0x100000, R91 ;  /* 0x0010000015159824 */ /* 0x000fc600078e025b */
[----:B------:R-:W-:Y:S01]  /*6310*/  @!P1 LEA R23, R22, 0x3ff00000, 0x14 ;  /* 0x3ff0000016179811 */ /* 0x000fe200078ea0ff */
[----:B------:R-:W-:-:S06]  /*6320*/  @!P1 IMAD.MOV.U32 R22, RZ, RZ, RZ ;  /* 0x000000ffff169224 */ /* 0x000fcc00078e00ff */
[----:B------:R-:W-:-:S11]  /*6330*/  @!P1 DMUL R18, R20, R22 ;  /* 0x0000001614129228 */ /* 0x000fd60000000000 */
.L_x_237:
[----:B------:R-:W-:Y:S05]  /*6340*/  BSYNC.RECONVERGENT B1 ;  /* 0x0000000000017941 */ /* 0x000fea0003800200 */
.L_x_236:
[----:B------:R-:W-:Y:S01]  /*6350*/  FSETP.GEU.AND P0, PT, |R31|, 4.1917929649353027344, PT ;  /* 0x4086232b1f00780b */ /* 0x000fe20003f0e200 */
[----:B------:R0:W0:Y:S01]  /*6360*/  F2F.F32.F64 R25, R18 ;  /* 0x0000001200197310 */ /* 0x0000220000301000 */
[----:B------:R-:W-:Y:S01]  /*6370*/  BSSY.RECONVERGENT B1, `(.L_x_238) ;  /* 0x0000013000017945 */ /* 0x000fe20003800200 */
[----:B------:R-:W-:Y:S01]  /*6380*/  DFMA R36, R60, R36, 1 ;  /* 0x3ff000003c24742b */ /* 0x000fe20000000024 */
[----:B-1----:R-:W-:Y:S01]  /*6390*/  IMAD R21, R68, 0x100000, R101 ;  /* 0x0010000044157824 */ /* 0x002fe200078e0265 */
[----:B------:R-:W-:Y:S01]  /*63a0*/  DFMA R38, R76, R38, UR30 ;  /* 0x0000001e4c267e2b */ /* 0x000fe20008000026 */
[----:B------:R-:W-:-:S07]  /*63b0*/  MOV R20, R100 ;  /* 0x0000006400147202 */ /* 0x000fce0000000f00 */
[----:B------:R-:W-:Y:S05]  /*63c0*/  @!P0 BRA `(.L_x_239) ;  /* 0x0000000000348947 */ /* 0x000fea0003800000 */
[----:B------:R-:W-:Y:S01]  /*63d0*/  FSETP.GEU.AND P1, PT, |R31|, 4.2275390625, PT ;  /* 0x408748001f00780b */ /* 0x000fe20003f2e200 */
[C---:B------:R-:W-:Y:S02]  /*63e0*/  DADD R20, R30.reuse, +INF ;  /* 0x7ff000001e147429 */ /* 0x040fe40000000000 */
[----:B------:R-:W-:-:S08]  /*63f0*/  DSETP.GEU.AND P0, PT, R30, RZ, PT ;  /* 0x000000ff1e00722a */ /* 0x000fd00003f0e000 */
[----:B------:R-:W-:Y:S02]  /*6400*/  FSEL R20, R20, RZ, P0 ;  /* 0x000000ff14147208 */ /* 0x000fe40000000000 */
[----:B------:R-:W-:Y:S01]  /*6410*/  @!P1 LEA.HI R16, R68, R68, RZ, 0x1 ;  /* 0x0000004444109211 */ /* 0x000fe200078f08ff */
[----:B0-----:R-:W-:Y:S01]  /*6420*/  @!P1 IMAD.MOV.U32 R18, RZ, RZ, R100 ;  /* 0x000000ffff129224 */ /* 0x001fe200078e0064 */
[----:B------:R-:W-:Y:S02]  /*6430*/  FSEL R21, R21, RZ, P0 ;  /* 0x000000ff15157208 */ /* 0x000fe40000000000 */
[----:B------:R-:W-:-:S05]  /*6440*/  @!P1 SHF.R.S32.HI R19, RZ, 0x1, R16 ;  /* 0x00000001ff139819 */ /* 0x000fca0000011410 */
[----:B------:R-:W-:Y:S02]  /*6450*/  @!P1 IMAD.IADD R22, R68, 0x1, -R19 ;  /* 0x0000000144169824 */ /* 0x000fe400078e0a13 */
[----:B------:R-:W-:-:S03]  /*6460*/  @!P1 IMAD R19, R19, 0x100000, R101 ;  /* 0x0010000013139824 */ /* 0x000fc600078e0265 */
[----:B------:R-:W-:Y:S01]  /*6470*/  @!P1 LEA R23, R22, 0x3ff00000, 0x14 ;  /* 0x3ff0000016179811 */ /* 0x000fe200078ea0ff */
[----:B------:R-:W-:-:S06]  /*6480*/  @!P1 IMAD.MOV.U32 R22, RZ, RZ, RZ ;  /* 0x000000ffff169224 */ /* 0x000fcc00078e00ff */
[----:B------:R-:W-:-:S11]  /*6490*/  @!P1 DMUL R20, R18, R22 ;  /* 0x0000001612149228 */ /* 0x000fd60000000000 */
.L_x_239:
[----:B------:R-:W-:Y:S05]  /*64a0*/  BSYNC.RECONVERGENT B1 ;  /* 0x0000000000017941 */ /* 0x000fea0003800200 */
.L_x_238:
[----:B------:R-:W-:Y:S01]  /*64b0*/  FSETP.GEU.AND P0, PT, |R33|, 4.1917929649353027344, PT ;  /* 0x4086232b2100780b */ /* 0x000fe20003f0e200 */
[----:B------:R1:W1:Y:S01]  /*64c0*/  F2F.F32.F64 R26, R20 ;  /* 0x00000014001a7310 */ /* 0x0002620000301000 */
[----:B------:R-:W-:Y:S01]  /*64d0*/  BSSY.RECONVERGENT B1, `(.L_x_240) ;  /* 0x0000012000017945 */ /* 0x000fe20003800200 */
[----:B------:R-:W-:Y:S01]  /*64e0*/  DFMA R38, R76, R38, 1 ;  /* 0x3ff000004c26742b */ /* 0x000fe20000000026 */
[----:B0-----:R-:W-:Y:S02]  /*64f0*/  IMAD R19, R66, 0x100000, R37 ;  /* 0x0010000042137824 */ /* 0x001fe400078e0225 */
[----:B------:R-:W-:-:S07]  /*6500*/  IMAD.MOV.U32 R18, RZ, RZ, R36 ;  /* 0x000000ffff127224 */ /* 0x000fce00078e0024 */
        /* <DEDUP_REMOVED lines=14> */
.L_x_241:
[----:B------:R-:W-:Y:S05]  /*65f0*/  BSYNC.RECONVERGENT B1 ;  /* 0x0000000000017941 */ /* 0x000fea0003800200 */
.L_x_240:
[----:B------:R-:W0:Y:S01]  /*6600*/  F2F.F32.F64 R19, R18 ;  /* 0x0000001200137310 */ /* 0x000e220000301000 */
[----:B------:R-:W-:Y:S01]  /*6610*/  FSETP.GEU.AND P0, PT, |R35|, 4.1917929649353027344, PT ;  /* 0x4086232b2300780b */ /* 0x000fe20003f0e200 */
[----:B------:R-:W-:Y:S01]  /*6620*/  DFMA R38, R76, R38, 1 ;  /* 0x3ff000004c26742b */ /* 0x000fe20000000026 */
[----:B----4-:R-:W-:Y:S01]  /*6630*/  FADD R8, R8, R11 ;  /* 0x0000000b08087221 */ /* 0x010fe20000000000 */
[----:B------:R-:W-:Y:S01]  /*6640*/  FADD R13, R10, R13 ;  /* 0x0000000d0a0d7221 */ /* 0x000fe20000000000 */
[----:B------:R-:W-:Y:S01]  /*6650*/  FADD R53, R53, R50 ;  /* 0x0000003235357221 */ /* 0x000fe20000000000 */
[----:B--23--:R-:W-:Y:S01]  /*6660*/  FADD R62, R62, R9 ;  /* 0x000000093e3e7221 */ /* 0x00cfe20000000000 */
[----:B------:R-:W-:Y:S01]  /*6670*/  BSSY.RECONVERGENT B1, `(.L_x_242) ;  /* 0x0000017000017945 */ /* 0x000fe20003800200 */
[----:B-1----:R-:W-:Y:S01]  /*6680*/  FADD R20, R8, R13 ;  /* 0x0000000d08147221 */ /* 0x002fe20000000000 */
[----:B------:R-:W-:Y:S01]  /*6690*/  FADD R14, R14, R17 ;  /* 0x000000110e0e7221 */ /* 0x000fe20000000000 */
[----:B------:R-:W-:Y:S01]  /*66a0*/  FADD R53, R53, R62 ;  /* 0x0000003e35357221 */ /* 0x000fe20000000000 */
[----:B------:R-:W-:Y:S01]  /*66b0*/  FADD R15, R12, R15 ;  /* 0x0000000f0c0f7221 */ /* 0x000fe20000000000 */
[----:B------:R-:W-:-:S02]  /*66c0*/  IMAD R9, R86, 0x100000, R39 ;  /* 0x0010000056097824 */ /* 0x000fc400078e0227 */
[----:B------:R-:W-:Y:S01]  /*66d0*/  FADD R16, R24, R25 ;  /* 0x0000001918107221 */ /* 0x000fe20000000000 */
        /* <DEDUP_REMOVED lines=8> */
[----:B------:R-:W-:-:S03]  /*6760*/  @!P1 IMAD.MOV.U32 R10, RZ, RZ, R38 ;  /* 0x000000ffff0a9224 */ /* 0x000fc600078e0026 */
[----:B------:R-:W-:Y:S02]  /*6770*/  @!P1 SHF.R.S32.HI R11, RZ, 0x1, R8 ;  /* 0x00000001ff0b9819 */ /* 0x000fe40000011408 */
[----:B------:R-:W-:-:S03]  /*6780*/  FSEL R8, R18, RZ, P0 ;  /* 0x000000ff12087208 */ /* 0x000fc60000000000 */
[----:B------:R-:W-:Y:S02]  /*6790*/  @!P1 IMAD.IADD R12, R86, 0x1, -R11 ;  /* 0x00000001560c9824 */ /* 0x000fe400078e0a0b */
[----:B------:R-:W-:-:S03]  /*67a0*/  @!P1 IMAD R11, R11, 0x100000, R39 ;  /* 0x001000000b0b9824 */ /* 0x000fc600078e0227 */
[----:B------:R-:W-:Y:S01]  /*67b0*/  @!P1 LEA R13, R12, 0x3ff00000, 0x14 ;  /* 0x3ff000000c0d9811 */ /* 0x000fe200078ea0ff */
[----:B------:R-:W-:-:S06]  /*67c0*/  @!P1 IMAD.MOV.U32 R12, RZ, RZ, RZ ;  /* 0x000000ffff0c9224 */ /* 0x000fcc00078e00ff */
[----:B------:R-:W-:-:S11]  /*67d0*/  @!P1 DMUL R8, R10, R12 ;  /* 0x0000000c0a089228 */ /* 0x000fd60000000000 */
.L_x_243:
[----:B------:R-:W-:Y:S05]  /*67e0*/  BSYNC.RECONVERGENT B1 ;  /* 0x0000000000017941 */ /* 0x000fea0003800200 */
.L_x_242:
[----:B------:R-:W-:Y:S01]  /*67f0*/  IADD3 R10, P1, PT, -R51, UR4, RZ ;  /* 0x00000004330a7c10 */ /* 0x000fe2000ff3e1ff */
[----:B------:R-:W0:Y:S01]  /*6800*/  F2F.F32.F64 R8, R8 ;  /* 0x0000000800087310 */ /* 0x000e220000301000 */
[----:B------:R-:W-:Y:S01]  /*6810*/  FADD R14, R15, R14 ;  /* 0x0000000e0f0e7221 */ /* 0x000fe20000000000 */
[----:B------:R-:W-:Y:S01]  /*6820*/  FADD R17, R16, R17 ;  /* 0x0000001110117221 */ /* 0x000fe20000000000 */
[----:B------:R-:W-:Y:S01]  /*6830*/  ISETP.GE.U32.AND P0, PT, R10, 0x1000, PT ;  /* 0x000010000a00780c */ /* 0x000fe20003f06070 */
[----:B------:R-:W-:Y:S01]  /*6840*/  FADD R20, R53, R20 ;  /* 0x0000001435147221 */ /* 0x000fe20000000000 */
[----:B------:R-:W-:Y:S01]  /*6850*/  IADD3.X R10, PT, PT, ~R52, UR5, RZ, P1, !PT ;  /* 0x00000005340a7c10 */ /* 0x000fe20008ffe5ff */
[----:B------:R-:W-:-:S03]  /*6860*/  FADD R17, R14, R17 ;  /* 0x000000110e117221 */ /* 0x000fc60000000000 */
[----:B------:R-:W-:Y:S01]  /*6870*/  ISETP.GE.U32.AND.EX P0, PT, R10, RZ, PT, P0 ;  /* 0x000000ff0a00720c */ /* 0x000fe20003f06100 */
[----:B------:R-:W-:-:S04]  /*6880*/  FADD R17, R20, R17 ;  /* 0x0000001114117221 */ /* 0x000fc80000000000 */
[----:B0-----:R-:W-:-:S08]  /*6890*/  FADD R50, R8, R17 ;  /* 0x0000001108327221 */ /* 0x001fd00000000000 */
[----:B------:R-:W-:Y:S05]  /*68a0*/  @!P0 BRA `(.L_x_244) ;  /* 0x0000000800b08947 */ /* 0x000fea0003800000 */
[----:B------:R-:W-:-:S05]  /*68b0*/  IADD3 R51, P0, PT, R51, 0x1000, RZ ;  /* 0x0000100033337810 */ /* 0x000fca0007f1e0ff */
[----:B------:R-:W-:Y:S01]  /*68c0*/  IMAD.X R52, RZ, RZ, R52, P0 ;  /* 0x000000ffff347224 */ /* 0x000fe200000e0634 */
[----:B------:R-:W-:-:S04]  /*68d0*/  ISETP.GT.U32.AND P0, PT, R51, UR8, PT ;  /* 0x0000000833007c0c */ /* 0x000fc8000bf04070 */
[----:B------:R-:W-:-:S13]  /*68e0*/  ISETP.GT.U32.AND.EX P0, PT, R52, UR9, PT, P0 ;  /* 0x0000000934007c0c */ /* 0x000fda000bf04100 */
[----:B------:R-:W-:Y:S05]  /*68f0*/  @!P0 BRA `(.L_x_245) ;  /* 0xffffffd800c08947 */ /* 0x000fea000383ffff */
.L_x_211:
[----:B------:R-:W-:-:S04]  /*6900*/  ISETP.GE.U32.AND P0, PT, R51, UR4, PT ;  /* 0x0000000433007c0c */ /* 0x000fc8000bf06070 */
[----:B------:R-:W-:-:S13]  /*6910*/  ISETP.GE.U32.AND.EX P0, PT, R52, UR5, PT, P0 ;  /* 0x0000000534007c0c */ /* 0x000fda000bf06100 */
[----:B------:R-:W-:Y:S05]  /*6920*/  @P0 BRA `(.L_x_244) ;  /* 0x0000000800900947 */ /* 0x000fea0003800000 */
[----:B------:R-:W-:Y:S01]  /*6930*/  IADD3 R9, PT, PT, -R51, UR4, RZ ;  /* 0x0000000433097c10 */ /* 0x000fe2000fffe1ff */
[----:B------:R-:W-:Y:S03]  /*6940*/  BSSY.RECONVERGENT B1, `(.L_x_244) ;  /* 0x00000a2000017945 */ /* 0x000fe60003800200 */
[----:B------:R-:W-:-:S13]  /*6950*/  ISETP.GE.AND P0, PT, R0, R9, PT ;  /* 0x000000090000720c */ /* 0x000fda0003f06270 */
[----:B------:R-:W-:Y:S05]  /*6960*/  @P0 BRA `(.L_x_246) ;  /* 0x00000008007c0947 */ /* 0x000fea0003800000 */
[----:B------:R-:W-:Y:S01]  /*6970*/  LOP3.LUT R8, RZ, R0, RZ, 0x33, !PT ;  /* 0x00000000ff087212 */ /* 0x000fe200078e33ff */
[----:B------:R-:W-:Y:S03]  /*6980*/  BSSY.RECONVERGENT B2, `(.L_x_247) ;  /* 0x000002c000027945 */ /* 0x000fe60003800200 */
[----:B------:R-:W-:Y:S01]  /*6990*/  IADD3 R14, PT, PT, -R51, UR4, R8 ;  /* 0x00000004330e7c10 */ /* 0x000fe2000fffe108 */
[----:B------:R-:W-:-:S03]  /*69a0*/  IMAD.MOV.U32 R8, RZ, RZ, R0 ;  /* 0x000000ffff087224 */ /* 0x000fc600078e0000 */
[----:B------:R-:W-:-:S13]  /*69b0*/  LOP3.LUT P0, RZ, R14, 0x100, RZ, 0xc0, !PT ;  /* 0x000001000eff7812 */ /* 0x000fda000780c0ff */
[----:B------:R-:W-:Y:S05]  /*69c0*/  @P0 BRA `(.L_x_248) ;  /* 0x00000000009c0947 */ /* 0x000fea0003800000 */
[----:B------:R-:W-:-:S04]  /*69d0*/  LEA R10, P0, R51, R6, 0x3 ;  /* 0x00000006330a7211 */ /* 0x000fc800078018ff */
[----:B------:R-:W-:-:S06]  /*69e0*/  LEA.HI.X R11, R51, R7, R52, 0x3, P0 ;  /* 0x00000007330b7211 */ /* 0x000fcc00000f1c34 */
        /* <DEDUP_REMOVED lines=33> */
.L_x_250:
[----:B------:R-:W-:Y:S05]  /*6c00*/  BSYNC.RECONVERGENT B3 ;  /* 0x0000000000037941 */ /* 0x000fea0003800200 */
.L_x_249:
[----:B------:R-:W0:Y:S01]  /*6c10*/  F2F.F32.F64 R3, R2 ;  /* 0x0000000200037310 */ /* 0x000e220000301000 */
[----:B------:R-:W-:Y:S02]  /*6c20*/  VIADD R8, R0, 0x100 ;  /* 0x0000010000087836 */ /* 0x000fe40000000000 */
[----:B0-----:R-:W-:-:S07]  /*6c30*/  FADD R50, R50, R3 ;  /* 0x0000000332327221 */ /* 0x001fce0000000000 */
.L_x_248:
[----:B------:R-:W-:Y:S05]  /*6c40*/  BSYNC.RECONVERGENT B2 ;  /* 0x0000000000027941 */ /* 0x000fea0003800200 */
.L_x_247:
[----:B------:R-:W-:-:S13]  /*6c50*/  ISETP.GE.U32.AND P0, PT, R14, 0x100, PT ;  /* 0x000001000e00780c */ /* 0x000fda0003f06070 */
[----:B------:R-:W-:Y:S05]  /*6c60*/  @!P0 BRA `(.L_x_246) ;  /* 0x0000000400bc8947 */ /* 0x000fea0003800000 */
[----:B------:R-:W0:Y:S01]  /*6c70*/  LDCU.64 UR8, c[0x0][0x380] ;  /* 0x00007000ff0877ac */ /* 0x000e220008000a00 */
[----:B------:R-:W-:-:S05]  /*6c80*/  IADD3 R3, P0, PT, R8, R51, RZ ;  /* 0x0000003308037210 */ /* 0x000fca0007f1e0ff */
[----:B------:R-:W-:Y:S01]  /*6c90*/  IMAD.X R52, RZ, RZ, R52, P0 ;  /* 0x000000ffff347224 */ /* 0x000fe200000e0634 */
[----:B0-----:R-:W-:-:S04]  /*6ca0*/  LEA R2, P1, R3, UR8, 0x3 ;  /* 0x0000000803027c11 */ /* 0x001fc8000f8218ff */
[----:B------:R-:W-:Y:S02]  /*6cb0*/  IADD3 R2, P0, PT, R2, 0x800, RZ ;  /* 0x0000080002027810 */ /* 0x000fe40007f1e0ff */
[----:B------:R-:W-:-:S05]  /*6cc0*/  LEA.HI.X R3, R3, UR9, R52, 0x3, P1 ;  /* 0x0000000903037c11 */ /* 0x000fca00088f1c34 */
[----:B------:R-:W-:-:S07]  /*6cd0*/  IMAD.X R3, RZ, RZ, R3, P0 ;  /* 0x000000ffff037224 */ /* 0x000fce00000e0603 */
.L_x_255:
        /* <DEDUP_REMOVED lines=11> */
[----:B------:R-:W-:Y:S02]  /*6d90*/  IMAD.MOV.U32 R26, RZ, RZ, -0x35dec16 ;  /* 0xfca213eaff1a7424 */ /* 0x000fe400078e00ff */
[----:B------:R-:W-:Y:S02]  /*6da0*/  IMAD.MOV.U32 R27, RZ, RZ, 0x3e928af3 ;  /* 0x3e928af3ff1b7424 */ /* 0x000fe400078e00ff */
[----:B------:R-:W-:-:S02]  /*6db0*/  IMAD.MOV.U32 R28, RZ, RZ, 0x62401315 ;  /* 0x62401315ff1c7424 */ /* 0x000fc400078e00ff */
[----:B------:R-:W-:Y:S01]  /*6dc0*/  IMAD.MOV.U32 R29, RZ, RZ, 0x3ec71dee ;  /* 0x3ec71deeff1d7424 */ /* 0x000fe200078e00ff */
[-C--:B--2---:R-:W-:Y:S01]  /*6dd0*/  DFMA R18, R16, R22.reuse, 6.75539944105574400000e+15 ;  /* 0x433800001012742b */ /* 0x084fe20000000016 */
[----:B------:R-:W-:Y:S01]  /*6de0*/  FSETP.GEU.AND P0, PT, |R17|, 4.1917929649353027344, PT ;  /* 0x4086232b1100780b */ /* 0x000fe20003f0e200 */
[----:B---3--:R-:W-:-:S06]  /*6df0*/  DFMA R22, R20, R22, 6.75539944105574400000e+15 ;  /* 0x433800001416742b */ /* 0x008fcc0000000016 */
[----:B------:R-:W-:Y:S02]  /*6e00*/  DADD R4, R18, -6.75539944105574400000e+15 ;  /* 0xc338000012047429 */ /* 0x000fe40000000000 */
[----:B------:R-:W-:-:S06]  /*6e10*/  DADD R10, R22, -6.75539944105574400000e+15 ;  /* 0xc3380000160a7429 */ /* 0x000fcc0000000000 */
[-C--:B------:R-:W-:Y:S02]  /*6e20*/  DFMA R6, R4, -R12.reuse, R16 ;  /* 0x8000000c0406722b */ /* 0x080fe40000000010 */
[----:B------:R-:W-:-:S06]  /*6e30*/  DFMA R12, R10, -R12, R20 ;  /* 0x8000000c0a0c722b */ /* 0x000fcc0000000014 */
[-C--:B------:R-:W-:Y:S02]  /*6e40*/  DFMA R6, R4, -R14.reuse, R6 ;  /* 0x8000000e0406722b */ /* 0x080fe40000000006 */
[----:B------:R-:W-:Y:S01]  /*6e50*/  DFMA R12, R10, -R14, R12 ;  /* 0x8000000e0a0c722b */ /* 0x000fe2000000000c */
[----:B------:R-:W-:-:S05]  /*6e60*/  IMAD.MOV.U32 R14, RZ, RZ, 0x7c89eb71 ;  /* 0x7c89eb71ff0e7424 */ /* 0x000fca00078e00ff */
[-CC-:B------:R-:W-:Y:S01]  /*6e70*/  DFMA R4, R6, R24.reuse, R26.reuse ;  /* 0x000000180604722b */ /* 0x180fe2000000001a */
[----:B------:R-:W-:Y:S01]  /*6e80*/  IMAD.MOV.U32 R15, RZ, RZ, 0x3efa0199 ;  /* 0x3efa0199ff0f7424 */ /* 0x000fe200078e00ff */
[----:B------:R-:W-:Y:S01]  /*6e90*/  DFMA R10, R12, R24, R26 ;  /* 0x000000180c0a722b */ /* 0x000fe2000000001a */
[----:B------:R-:W-:-:S05]  /*6ea0*/  IMAD.MOV.U32 R24, RZ, RZ, 0x14761f65 ;  /* 0x14761f65ff187424 */ /* 0x000fca00078e00ff */
[--C-:B------:R-:W-:Y:S01]  /*6eb0*/  DFMA R4, R6, R4, R28.reuse ;  /* 0x000000040604722b */ /* 0x100fe2000000001c */
[----:B------:R-:W-:Y:S02]  /*6ec0*/  IMAD.MOV.U32 R25, RZ, RZ, 0x3f2a01a0 ;  /* 0x3f2a01a0ff197424 */ /* 0x000fe400078e00ff */
[----:B------:R-:W-:Y:S01]  /*6ed0*/  IMAD.MOV.U32 R26, RZ, RZ, 0x1852b7af ;  /* 0x1852b7afff1a7424 */ /* 0x000fe200078e00ff */
[----:B------:R-:W-:Y:S01]  /*6ee0*/  DFMA R10, R12, R10, R28 ;  /* 0x0000000a0c0a722b */ /* 0x000fe2000000001c */
[----:B------:R-:W-:-:S03]  /*6ef0*/  IMAD.MOV.U32 R27, RZ, RZ, 0x3f56c16c ;  /* 0x3f56c16cff1b7424 */ /* 0x000fc600078e00ff */
[----:B------:R-:W-:-:S04]  /*6f00*/  DFMA R4, R6, R4, R14 ;  /* 0x000000040604722b */ /* 0x000fc8000000000e */
[----:B------:R-:W-:Y:S01]  /*6f10*/  DFMA R10, R12, R10, R14 ;  /* 0x0000000a0c0a722b */ /* 0x000fe2000000000e */
[----:B------:R-:W-:-:S03]  /*6f20*/  IMAD.MOV.U32 R14, RZ, RZ, 0x11122322 ;  /* 0x11122322ff0e7424 */ /* 0x000fc600078e00ff */
        /* <DEDUP_REMOVED lines=14> */
[----:B------:R-:W-:-:S04]  /*7010*/  DFMA R10, R12, R10, R24 ;  /* 0x0000000a0c0a722b */ /* 0x000fc80000000018 */
[----:B------:R-:W-:-:S04]  /*7020*/  DFMA R4, R6, R4, R26 ;  /* 0x000000040604722b */ /* 0x000fc8000000001a */
[----:B------:R-:W-:-:S04]  /*7030*/  DFMA R10, R12, R10, R26 ;  /* 0x0000000a0c0a722b */ /* 0x000fc8000000001a */
[----:B------:R-:W-:-:S04]  /*7040*/  DFMA R4, R6, R4, R14 ;  /* 0x000000040604722b */ /* 0x000fc8000000000e */
[----:B------:R-:W-:-:S04]  /*7050*/  DFMA R10, R12, R10, R14 ;  /* 0x0000000a0c0a722b */ /* 0x000fc8000000000e */
[----:B------:R-:W-:-:S04]  /*7060*/  DFMA R4, R6, R4, 1 ;  /* 0x3ff000000604742b */ /* 0x000fc80000000004 */
[----:B------:R-:W-:-:S04]  /*7070*/  DFMA R14, R12, R10, 1 ;  /* 0x3ff000000c0e742b */ /* 0x000fc8000000000a */
        /* <DEDUP_REMOVED lines=16> */
.L_x_252:
[----:B------:R-:W-:Y:S05]  /*7180*/  BSYNC.RECONVERGENT B2 ;  /* 0x0000000000027941 */ /* 0x000fea0003800200 */
.L_x_251:
[----:B------:R-:W0:Y:S01]  /*7190*/  F2F.F32.F64 R5, R4 ;  /* 0x0000000400057310 */ /* 0x000e220000301000 */
[----:B------:R-:W-:Y:S01]  /*71a0*/  FSETP.GEU.AND P0, PT, |R21|, 4.1917929649353027344, PT ;  /* 0x4086232b1500780b */ /* 0x000fe20003f0e200 */
[----:B------:R-:W-:Y:S01]  /*71b0*/  DFMA R14, R12, R14, 1 ;  /* 0x3ff000000c0e742b */ /* 0x000fe2000000000e */
[----:B------:R-:W-:Y:S01]  /*71c0*/  VIADD R8, R8, 0x200 ;  /* 0x0000020008087836 */ /* 0x000fe20000000000 */
[----:B------:R-:W-:Y:S04]  /*71d0*/  BSSY.RECONVERGENT B2, `(.L_x_253) ;  /* 0x0000013000027945 */ /* 0x000fe80003800200 */
[----:B------:R-:W-:-:S04]  /*71e0*/  ISETP.GE.AND P2, PT, R8, R9, PT ;  /* 0x000000090800720c */ /* 0x000fc80003f46270 */
        /* <DEDUP_REMOVED lines=8> */
[----:B------:R-:W-:Y:S02]  /*7270*/  @!P1 LEA.HI R4, R22, R22, RZ, 0x1 ;  /* 0x0000001616049211 */ /* 0x000fe400078f08ff */
[----:B------:R-:W-:Y:S02]  /*7280*/  FSEL R7, R7, RZ, P0 ;  /* 0x000000ff07077208 */ /* 0x000fe40000000000 */
[----:B------:R-:W-:Y:S01]  /*7290*/  @!P1 SHF.R.S32.HI R5, RZ, 0x1, R4 ;  /* 0x00000001ff059819 */ /* 0x000fe20000011404 */
[----:B------:R-:W-:-:S04]  /*72a0*/  @!P1 IMAD.MOV.U32 R4, RZ, RZ, R14 ;  /* 0x000000ffff049224 */ /* 0x000fc800078e000e */
[----:B------:R-:W-:Y:S02]  /*72b0*/  @!P1 IMAD.IADD R10, R22, 0x1, -R5 ;  /* 0x00000001160a9824 */ /* 0x000fe400078e0a05 */
[----:B------:R-:W-:-:S03]  /*72c0*/  @!P1 IMAD R5, R5, 0x100000, R15 ;  /* 0x0010000005059824 */ /* 0x000fc600078e020f */
[----:B------:R-:W-:Y:S01]  /*72d0*/  @!P1 LEA R11, R10, 0x3ff00000, 0x14 ;  /* 0x3ff000000a0b9811 */ /* 0x000fe200078ea0ff */
[----:B------:R-:W-:-:S06]  /*72e0*/  @!P1 IMAD.MOV.U32 R10, RZ, RZ, RZ ;  /* 0x000000ffff0a9224 */ /* 0x000fcc00078e00ff */
[----:B------:R-:W-:-:S11]  /*72f0*/  @!P1 DMUL R6, R4, R10 ;  /* 0x0000000a04069228 */ /* 0x000fd60000000000 */
.L_x_254:
[----:B------:R-:W-:Y:S05]  /*7300*/  BSYNC.RECONVERGENT B2 ;  /* 0x0000000000027941 */ /* 0x000fea0003800200 */
.L_x_253:
[----:B------:R-:W0:Y:S01]  /*7310*/  F2F.F32.F64 R6, R6 ;  /* 0x0000000600067310 */ /* 0x000e220000301000 */
[----:B------:R-:W-:-:S05]  /*7320*/  IADD3 R2, P0, PT, R2, 0x1000, RZ ;  /* 0x0000100002027810 */ /* 0x000fca0007f1e0ff */
[----:B------:R-:W-:Y:S02]  /*7330*/  IMAD.X R3, RZ, RZ, R3, P0 ;  /* 0x000000ffff037224 */ /* 0x000fe400000e0603 */
[----:B0-----:R-:W-:Y:S01]  /*7340*/  FADD R50, R13, R6 ;  /* 0x000000060d327221 */ /* 0x001fe20000000000 */
[----:B------:R-:W-:Y:S06]  /*7350*/  @!P2 BRA `(.L_x_255) ;  /* 0xfffffff80060a947 */ /* 0x000fec000383ffff */
.L_x_246:
[----:B------:R-:W-:Y:S05]  /*7360*/  BSYNC.RECONVERGENT B1 ;  /* 0x0000000000017941 */ /* 0x000fea0003800200 */
.L_x_244:
[----:B------:R-:W0:Y:S01]  /*7370*/  S2R R6, SR_LANEID ;  /* 0x0000000000067919 */ /* 0x000e220000000000 */
[----:B------:R-:W-:Y:S01]  /*7380*/  ISETP.NE.AND P5, PT, R0, RZ, PT ;  /* 0x000000ff0000720c */ /* 0x000fe20003fa5270 */
        /* <DEDUP_REMOVED lines=13> */
[----:B------:R-:W0:Y:S03]  /*7460*/  SHFL.DOWN PT, R2, R50, 0x4, 0x1f ;  /* 0x08801f0032027f89 */ /* 0x000e2600000e0000 */
[----:B------:R-:W-:-:S06]  /*7470*/  @!P1 IMAD.IADD R4, R3, 0x1, R4 ;  /* 0x0000000103049824 */ /* 0x000fcc00078e0204 */
        /* <DEDUP_REMOVED lines=23> */
[----:B------:R-:W-:-:S07]  /*75f0*/  FADD R2, R8, R9 ;  /* 0x0000000908027221 */ /* 0x000fce0000000000 */
.L_x_178:
[----:B------:R-:W-:Y:S05]  /*7600*/  BSYNC.RECONVERGENT B0 ;  /* 0x0000000000007941 */ /* 0x000fea0003800200 */
.L_x_155:
[----:B------:R-:W-:Y:S05]  /*7610*/  @P5 EXIT ;  /* 0x000000000000594d */ /* 0x000fea0003800000 */
[----:B------:R-:W2:Y:S01]  /*7620*/  LDCU.64 UR4, c[0x0][0x3a0] ;  /* 0x00007400ff0477ac */ /* 0x000ea20008000a00 */
[----:B01----:R-:W0:Y:S01]  /*7630*/  LDC.64 R4, c[0x0][0x388] ;  /* 0x0000e200ff047b82 */ /* 0x003e220000000a00 */
[----:B--2---:R-:W1:Y:S02]  /*7640*/  F2F.F32.F64 R3, UR4 ;  /* 0x0000000400037d10 */ /* 0x004e640008301000 */
[----:B-1----:R-:W-:-:S06]  /*7650*/  FADD R3, R3, R2 ;  /* 0x0000000203037221 */ /* 0x002fcc0000000000 */
[----:B------:R-:W0:Y:S02]  /*7660*/  F2F.F64.F32 R2, R3 ;  /* 0x0000000300027310 */ /* 0x000e240000201800 */
[----:B0-----:R-:W-:Y:S01]  /*7670*/  STG.E.64 desc[UR6][R4.64], R2 ;  /* 0x0000000204007986 */ /* 0x001fe2000c101b06 */
[----:B------:R-:W-:Y:S05]  /*7680*/  EXIT ;  /* 0x000000000000794d */ /* 0x000fea0003800000 */
.L_x_256:
        /* <DEDUP_REMOVED lines=15> */
.L_x_797:


//--------------------- .text._ZN3cub18CUB_300001_SM_10006detail6reduce28DeviceReduceSingleTileKernelINS2_10policy_hubIfjN4cuda3std3__44plusIfEEE10Policy1000EPfPdiS9_dfNS7_10__identityEEEvT0_T1_T2_T3_T4_T6_ --------------------------
	.section	.text._ZN3cub18CUB_300001_SM_10006detail6reduce28DeviceReduceSingleTileKernelINS2_10policy_hubIfjN4cuda3std3__44plusIfEEE10Policy1000EPfPdiS9_dfNS7_10__identityEEEvT0_T1_T2_T3_T4_T6_,"ax",@progbits
	.align	128
        .global         _ZN3cub18CUB_300001_SM_10006detail6reduce28DeviceReduceSingleTileKernelINS2_10policy_hubIfjN4cuda3std3__44plusIfEEE10Policy1000EPfPdiS9_dfNS7_10__identityEEEvT0_T1_T2_T3_T4_T6_
        .type           _ZN3cub18CUB_300001_SM_10006detail6reduce28DeviceReduceSingleTileKernelINS2_10policy_hubIfjN4cuda3std3__44plusIfEEE10Policy1000EPfPdiS9_dfNS7_10__identityEEEvT0_T1_T2_T3_T4_T6_,@function
        .size           _ZN3cub18CUB_300001_SM_10006detail6reduce28DeviceReduceSingleTileKernelINS2_10policy_hubIfjN4cuda3std3__44plusIfEEE10Policy1000EPfPdiS9_dfNS7_10__identityEEEvT0_T1_T2_T3_T4_T6_,(.L_x_798 - _ZN3cub18CUB_300001_SM_10006detail6reduce28DeviceReduceSingleTileKernelINS2_10policy_hubIfjN4cuda3std3__44plusIfEEE10Policy1000EPfPdiS9_dfNS7_10__identityEEEvT0_T1_T2_T3_T4_T6_)
        .other          _ZN3cub18CUB_300001_SM_10006detail6reduce28DeviceReduceSingleTileKernelINS2_10policy_hubIfjN4cuda3std3__44plusIfEEE10Policy1000EPfPdiS9_dfNS7_10__identityEEEvT0_T1_T2_T3_T4_T6_,@"STO_CUDA_ENTRY STV_DEFAULT"
_ZN3cub18CUB_300001_SM_10006detail6reduce28DeviceReduceSingleTileKernelINS2_10policy_hubIfjN4cuda3std3__44plusIfEEE10Policy1000EPfPdiS9_dfNS7_10__identityEEEvT0_T1_T2_T3_T4_T6_:
.text._ZN3cub18CUB_300001_SM_10006detail6reduce28DeviceReduceSingleTileKernelINS2_10policy_hubIfjN4cuda3std3__44plusIfEEE10Policy1000EPfPdiS9_dfNS7_10__identityEEEvT0_T1_T2_T3_T4_T6_:
        /* <DEDUP_REMOVED lines=13> */
.L_x_257:
        /* <DEDUP_REMOVED lines=16> */
.L_x_262:
[----:B------:R-:W-:Y:S05]  /*01d0*/  BSYNC.RECONVERGENT B1 ;  /* 0x0000000000017941 */ /* 0x000fea0003800200 */
.L_x_261:
        /* <DEDUP_REMOVED lines=16> */
.L_x_267:
        /* <DEDUP_REMOVED lines=9> */
.L_x_266:
[----:B------:R-:W-:Y:S05]  /*0370*/  BSYNC.RECONVERGENT B2 ;  /* 0x0000000000027941 */ /* 0x000fea0003800200 */
.L_x_265:
        /* <DEDUP_REMOVED lines=8> */
.L_x_270:
        /* <DEDUP_REMOVED lines=43> */
.L_x_269:
[----:B------:R-:W-:Y:S05]  /*06b0*/  BSYNC.RECONVERGENT B2 ;  /* 0x0000000000027941 */ /* 0x000fea0003800200 */
.L_x_268:
        /* <DEDUP_REMOVED lines=26> */
.L_x_272:
[----:B------:R-:W-:Y:S05]  /*0860*/  BSYNC.RECONVERGENT B2 ;  /* 0x0000000000027941 */ /* 0x000fea0003800200 */
.L_x_271:
        /* <DEDUP_REMOVED lines=12> */
.L_x_264:
[----:B------:R-:W-:Y:S05]  /*0930*/  BSYNC.RECONVERGENT B1 ;  /* 0x0000000000017941 */ /* 0x000fea0003800200 */
.L_x_263:
        /* <DEDUP_REMOVED lines=10> */
[----:B------:R-:W1:Y:S06]  /*09e0*/  SHFL.DOWN PT, R3, R0, 0x2, 0x1f ;  /* 0x08401f0000037f89 */ /* 0x000e6c00000e0000 */
[----:B------:R-:W2:Y:S01]  /*09f0*/  @!P1 S2R R6, SR_CgaCtaId ;  /* 0x0000000000069919 */ /* 0x000ea20000008800 */
[----:B0-----:R-:W-:Y:S02]  /*0a00*/  @!P1 MOV R5, 0x400 ;  /* 0x0000040000059802 */ /* 0x001fe40000000f00 */
[----:B------:R-:W-:-:S04]  /*0a10*/  @!P1 SHF.R.U32.HI R4, RZ, 0x3, R2 ;  /* 0x00000003ff049819 */ /* 0x000fc80000011602 */
[----:B------:R-:W-:Y:S01]  /*0a20*/  @!P1 LOP3.LUT R4, R4, 0x7c, RZ, 0xc0, !PT ;  /* 0x0000007c04049812 */ /* 0x000fe200078ec0ff */
[----:B-1----:R-:W-:Y:S01]  /*0a30*/  @!P0 FADD R0, R0, R3 ;  /* 0x0000000300008221 */ /* 0x002fe20000000000 */
[----:B------:R-:W-:-:S04]  /*0a40*/  ISETP.GT.AND P0, PT, R8, 0x1b, PT ;  /* 0x0000001b0800780c */ /* 0x000fc80003f04270 */
[----:B------:R-:W0:Y:S01]  /*0a50*/  SHFL.DOWN PT, R3, R0, 0x4, 0x1f ;  /* 0x08801f0000037f89 */ /* 0x000e2200000e0000 */
[----:B--2---:R-:W-:-:S04]  /*0a60*/  @!P1 LEA R5, R6, R5, 0x18 ;  /* 0x0000000506059211 */ /* 0x004fc800078ec0ff */
        /* <DEDUP_REMOVED lines=16> */
[----:B0-----:R-:W0:Y:S04]  /*0b70*/  LDS.128 R4, [UR4+0x10] ;  /* 0x00001004ff047984 */ /* 0x001e280008000c00 */
[----:B------:R-:W1:Y:S04]  /*0b80*/  LDS.128 R12, [UR4+0x20] ;  /* 0x00002004ff0c7984 */ /* 0x000e680008000c00 */
[----:B------:R-:W2:Y:S04]  /*0b90*/  LDS.128 R8, [UR4+0x30] ;  /* 0x00003004ff087984 */ /* 0x000ea80008000c00 */
[----:B------:R-:W3:Y:S01]  /*0ba0*/  LDS.128 R16, [UR4+0x40] ;  /* 0x00004004ff107984 */ /* 0x000ee20008000c00 */
[----:B0-----:R-:W-:-:S04]  /*0bb0*/  FADD R5, R0, R5 ;  /* 0x0000000500057221 */ /* 0x001fc80000000000 */
[----:B------:R-:W-:-:S04]  /*0bc0*/  FADD R6, R5, R6 ;  /* 0x0000000605067221 */ /* 0x000fc80000000000 */
[----:B------:R-:W-:-:S04]  /*0bd0*/  FADD R7, R6, R7 ;  /* 0x0000000706077221 */ /* 0x000fc80000000000 */
[----:B-1----:R-:W-:-:S04]  /*0be0*/  FADD R12, R7, R12 ;  /* 0x0000000c070c7221 */ /* 0x002fc80000000000 */
[----:B------:R-:W-:-:S04]  /*0bf0*/  FADD R13, R12, R13 ;  /* 0x0000000d0c0d7221 */ /* 0x000fc80000000000 */
[----:B------:R-:W-:-:S04]  /*0c00*/  FADD R14, R13, R14 ;  /* 0x0000000e0d0e7221 */ /* 0x000fc80000000000 */
[----:B------:R-:W-:-:S04]  /*0c10*/  FADD R15, R14, R15 ;  /* 0x0000000f0e0f7221 */ /* 0x000fc80000000000 */
[----:B--2---:R-:W-:-:S04]  /*0c20*/  FADD R8, R15, R8 ;  /* 0x000000080f087221 */ /* 0x004fc80000000000 */
[----:B------:R-:W-:-:S04]  /*0c30*/  FADD R9, R8, R9 ;  /* 0x0000000908097221 */ /* 0x000fc80000000000 */
[----:B------:R-:W-:-:S04]  /*0c40*/  FADD R10, R9, R10 ;  /* 0x0000000a090a7221 */ /* 0x000fc80000000000 */
[----:B------:R-:W-:-:S04]  /*0c50*/  FADD R11, R10, R11 ;  /* 0x0000000b0a0b7221 */ /* 0x000fc80000000000 */
[----:B---3--:R-:W-:-:S04]  /*0c60*/  FADD R16, R11, R16 ;  /* 0x000000100b107221 */ /* 0x008fc80000000000 */
[----:B------:R-:W-:-:S04]  /*0c70*/  FADD R17, R16, R17 ;  /* 0x0000001110117221 */ /* 0x000fc80000000000 */
[----:B------:R-:W-:-:S04]  /*0c80*/  FADD R18, R17, R18 ;  /* 0x0000001211127221 */ /* 0x000fc80000000000 */
[----:B------:R-:W-:Y:S01]  /*0c90*/  FADD R0, R18, R19 ;  /* 0x0000001312007221 */ /* 0x000fe20000000000 */
[----:B------:R-:W-:Y:S06]  /*0ca0*/  BRA `(.L_x_274) ;  /* 0x0000003400707947 */ /* 0x000fec0003800000 */
.L_x_273:
        /* <DEDUP_REMOVED lines=23> */
[-C--:B------:R-:W-:Y:S02]  /*0e20*/  ISETP.GT.AND P0, PT, R5, R4.reuse, PT ;  /* 0x000000040500720c */ /* 0x080fe40003f04270 */
[----:B------:R-:W-:Y:S02]  /*0e30*/  IADD3 R5, PT, PT, R9, 0x10, RZ ;  /* 0x0000001009057810 */ /* 0x000fe40007ffe0ff */
        /* <DEDUP_REMOVED lines=20> */
[----:B------:R-:W0:Y:S04]  /*0f80*/  LDS.128 R16, [UR4+0x10] ;  /* 0x00001004ff107984 */ /* 0x000e280008000c00 */
[----:B----4-:R-:W1:Y:S04]  /*0f90*/  LDS.128 R4, [UR4+0x20] ;  /* 0x00002004ff047984 */ /* 0x010e680008000c00 */
[----:B------:R-:W2:Y:S04]  /*0fa0*/  LDS.128 R8, [UR4+0x30] ;  /* 0x00003004ff087984 */ /* 0x000ea80008000c00 */
[----:B------:R-:W3:Y:S01]  /*0fb0*/  LDS.128 R12, [UR4+0x40] ;  /* 0x00004004ff0c7984 */ /* 0x000ee20008000c00 */
[----:B0-----:R-:W-:Y:S01]  /*0fc0*/  @P2 FADD R0, R0, R17 ;  /* 0x0000001100002221 */ /* 0x001fe20000000000 */
[----:B------:R-:W-:-:S03]  /*0fd0*/  ISETP.GT.AND P2, PT, R3, 0x80, PT ;  /* 0x000000800300780c */ /* 0x000fc60003f44270 */
[----:B------:R-:W-:Y:S01]  /*0fe0*/  @P3 FADD R0, R0, R18 ;  /* 0x0000001200003221 */ /* 0x000fe20000000000 */
[----:B------:R-:W-:-:S03]  /*0ff0*/  ISETP.GT.AND P3, PT, R3, 0xa0, PT ;  /* 0x000000a00300780c */ /* 0x000fc60003f64270 */
[----:B------:R-:W-:Y:S01]  /*1000*/  @P1 FADD R0, R0, R19 ;  /* 0x0000001300001221 */ /* 0x000fe20000000000 */
[----:B------:R-:W-:-:S05]  /*1010*/  ISETP.GT.AND P1, PT, R3, 0xe0, PT ;  /* 0x000000e00300780c */ /* 0x000fca0003f24270 */
[----:B-1----:R-:W-:Y:S01]  /*1020*/  @P2 FADD R0, R0, R4 ;  /* 0x0000000400002221 */ /* 0x002fe20000000000 */
[----:B------:R-:W-:-:S03]  /*1030*/  ISETP.GT.AND P2, PT, R3, 0x100, PT ;  /* 0x000001000300780c */ /* 0x000fc60003f44270 */
[----:B------:R-:W-:Y:S01]  /*1040*/  @P3 FADD R0, R0, R5 ;  /* 0x0000000500003221 */ /* 0x000fe20000000000 */
[----:B------:R-:W-:-:S03]  /*1050*/  ISETP.GT.AND P3, PT, R3, 0x120, PT ;  /* 0x000001200300780c */ /* 0x000fc60003f64270 */
[----:B------:R-:W-:Y:S01]  /*1060*/  @P4 FADD R0, R0, R6 ;  /* 0x0000000600004221 */ /* 0x000fe20000000000 */
[----:B------:R-:W-:-:S03]  /*1070*/  ISETP.GT.AND P4, PT, R3, 0x140, PT ;  /* 0x000001400300780c */ /* 0x000fc60003f84270 */
[----:B------:R-:W-:Y:S01]  /*1080*/  @P1 FADD R0, R0, R7 ;  /* 0x0000000700001221 */ /* 0x000fe20000000000 */
[----:B------:R-:W-:-:S03]  /*1090*/  ISETP.GT.AND P1, PT, R3, 0x160, PT ;  /* 0x000001600300780c */ /* 0x000fc60003f24270 */
[----:B--2---:R-:W-:Y:S01]  /*10a0*/  @P2 FADD R0, R0, R8 ;  /* 0x0000000800002221 */ /* 0x004fe20000000000 */
[----:B------:R-:W-:-:S03]  /*10b0*/  ISETP.GT.AND P2, PT, R3, 0x180, PT ;  /* 0x000001800300780c */ /* 0x000fc60003f44270 */
[----:B------:R-:W-:Y:S01]  /*10c0*/  @P3 FADD R0, R0, R9 ;  /* 0x0000000900003221 */ /* 0x000fe20000000000 */
[----:B------:R-:W-:-:S03]  /*10d0*/  ISETP.GT.AND P3, PT, R3, 0x1a0, PT ;  /* 0x000001a00300780c */ /* 0x000fc60003f64270 */
[----:B------:R-:W-:Y:S01]  /*10e0*/  @P4 FADD R0, R0, R10 ;  /* 0x0000000a00004221 */ /* 0x000fe20000000000 */
[----:B------:R-:W-:-:S03]  /*10f0*/  ISETP.GT.AND P4, PT, R3, 0x1c0, PT ;  /* 0x000001c00300780c */ /* 0x000fc60003f84270 */
[----:B------:R-:W-:Y:S01]  /*1100*/  @P1 FADD R0, R0, R11 ;  /* 0x0000000b00001221 */ /* 0x000fe20000000000 */
[----:B------:R-:W-:-:S03]  /*1110*/  ISETP.GT.AND P1, PT, R3, 0x1e0, PT ;  /* 0x000001e00300780c */ /* 0x000fc60003f24270 */
[----:B---3--:R-:W-:-:S04]  /*1120*/  @P2 FADD R0, R0, R12 ;  /* 0x0000000c00002221 */ /* 0x008fc80000000000 */
[----:B------:R-:W-:-:S04]  /*1130*/  @P3 FADD R0, R0, R13 ;  /* 0x0000000d00003221 */ /* 0x000fc80000000000 */
[----:B------:R-:W-:-:S04]  /*1140*/  @P4 FADD R0, R0, R14 ;  /* 0x0000000e00004221 */ /* 0x000fc80000000000 */
[----:B------:R-:W-:Y:S01]  /*1150*/  @P1 FADD R0, R0, R15 ;  /* 0x0000000f00001221 */ /* 0x000fe20000000000 */
[----:B------:R-:W-:Y:S06]  /*1160*/  BRA `(.L_x_274) ;  /* 0x0000003000407947 */ /* 0x000fec0003800000 */
.L_x_260:
[----:B------:R-:W0:Y:S01]  /*1170*/  S2R R2, SR_TID.X ;  /* 0x0000000000027919 */ /* 0x000e220000002100 */
[----:B------:R-:W1:Y:S01]  /*1180*/  LDC.64 R4, c[0x0][0x380] ;  /* 0x0000e000ff047b82 */ /* 0x000e620000000a00 */
[----:B0-----:R-:W-:-:S05]  /*1190*/  SHF.L.U32 R7, R2, 0x1, RZ ;  /* 0x0000000102077819 */ /* 0x001fca00000006ff */
[----:B-1----:R-:W-:-:S05]  /*11a0*/  IMAD.WIDE.U32 R4, R7, 0x4, R4 ;  /* 0x0000000407047825 */ /* 0x002fca00078e0004 */
[----:B------:R-:W2:Y:S04]  /*11b0*/  LDG.E.64.CONSTANT R14, desc[UR6][R4.64] ;  /* 0x00000006040e7981 */ /* 0x000ea8000c1e9b00 */
[----:B------:R-:W3:Y:S04]  /*11c0*/  LDG.E.64.CONSTANT R16, desc[UR6][R4.64+0x1000] ;  /* 0x0010000604107981 */ /* 0x000ee8000c1e9b00 */
[----:B------:R-:W4:Y:S04]  /*11d0*/  LDG.E.64.CONSTANT R18, desc[UR6][R4.64+0x2000] ;  /* 0x0020000604127981 */ /* 0x000f28000c1e9b00 */
[----:B------:R-:W5:Y:S04]  /*11e0*/  LDG.E.64.CONSTANT R20, desc[UR6][R4.64+0x3000] ;  /* 0x0030000604147981 */ /* 0x000f68000c1e9b00 */
[----:B------:R-:W5:Y:S04]  /*11f0*/  LDG.E.64.CONSTANT R12, desc[UR6][R4.64+0x4000] ;  /* 0x00400006040c7981 */ /* 0x000f68000c1e9b00 */
[----:B------:R-:W5:Y:S04]  /*1200*/  LDG.E.64.CONSTANT R10, desc[UR6][R4.64+0x5000] ;  /* 0x00500006040a7981 */ /* 0x000f68000c1e9b00 */
[----:B------:R-:W5:Y:S04]  /*1210*/  LDG.E.64.CONSTANT R6, desc[UR6][R4.64+0x6000] ;  /* 0x0060000604067981 */ /* 0x000f68000c1e9b00 */
[----:B------:R-:W5:Y:S01]  /*1220*/  LDG.E.64.CONSTANT R8, desc[UR6][R4.64+0x7000] ;  /* 0x0070000604087981 */ /* 0x000f62000c1e9b00 */
[----:B------:R-:W-:Y:S01]  /*1230*/  ISETP.GE.U32.AND P0, PT, R3, 0x4000, PT ;  /* 0x000040000300780c */ /* 0x000fe20003f06070 */
[----:B--2---:R-:W-:Y:S01]  /*1240*/  FADD R14, R14, R15 ;  /* 0x0000000f0e0e7221 */ /* 0x004fe20000000000 */
[----:B---3--:R-:W-:Y:S01]  /*1250*/  FADD R17, R16, R17 ;  /* 0x0000001110117221 */ /* 0x008fe20000000000 */
[----:B----4-:R-:W-:-:S03]  /*1260*/  FADD R18, R18, R19 ;  /* 0x0000001312127221 */ /* 0x010fc60000000000 */
[----:B------:R-:W-:Y:S01]  /*1270*/  FADD R14, R14, R17 ;  /* 0x000000110e0e7221 */ /* 0x000fe20000000000 */
[----:B-----5:R-:W-:Y:S01]  /*1280*/  FADD R21, R20, R21 ;  /* 0x0000001514157221 */ /* 0x020fe20000000000 */
[----:B------:R-:W-:Y:S02]  /*1290*/  HFMA2 R20, -RZ, RZ, 0, 0.0078125 ;  /* 0x00002000ff147431 */ /* 0x000fe400000001ff */
[----:B------:R-:W-:Y:S01]  /*12a0*/  FADD R12, R12, R13 ;  /* 0x0000000d0c0c7221 */ /* 0x000fe20000000000 */
[----:B------:R-:W-:Y:S01]  /*12b0*/  FADD R21, R18, R21 ;  /* 0x0000001512157221 */ /* 0x000fe20000000000 */
[----:B------:R-:W-:-:S03]  /*12c0*/  FADD R11, R10, R11 ;  /* 0x0000000b0a0b7221 */ /* 0x000fc60000000000 */
[----:B------:R-:W-:Y:S01]  /*12d0*/  FADD R14, R14, R21 ;  /* 0x000000150e0e7221 */ /* 0x000fe20000000000 */
[----:B------:R-:W-:Y:S01]  /*12e0*/  FADD R6, R6, R7 ;  /* 0x0000000706067221 */ /* 0x000fe20000000000 */
[----:B------:R-:W-:Y:S01]  /*12f0*/  FADD R11, R12, R11 ;  /* 0x0000000b0c0b7221 */ /* 0x000fe20000000000 */
[----:B------:R-:W-:-:S04]  /*1300*/  FADD R9, R8, R9 ;  /* 0x0000000908097221 */ /* 0x000fc80000000000 */
[----:B------:R-:W-:-:S04]  /*1310*/  FADD R6, R6, R9 ;  /* 0x0000000906067221 */ /* 0x000fc80000000000 */
[----:B------:R-:W-:-:S04]  /*1320*/  FADD R11, R11, R6 ;  /* 0x000000060b0b7221 */ /* 0x000fc80000000000 */
[----:B------:R-:W-:Y:S01]  /*1330*/  FADD R0, R14, R11 ;  /* 0x0000000b0e007221 */ /* 0x000fe20000000000 */
[----:B------:R-:W-:Y:S06]  /*1340*/  @!P0 BRA `(.L_x_275) ;  /* 0x00000000008c8947 */ /* 0x000fec0003800000 */
[----:B------:R-:W0:Y:S01]  /*1350*/  LDC R24, c[0x0][0x390] ;  /* 0x0000e400ff187b82 */ /* 0x000e220000000800 */
[----:B------:R-:W-:Y:S02]  /*1360*/  IADD3 R21, PT, PT, R3, -0x2000, RZ ;  /* 0xffffe00003157810 */ /* 0x000fe40007ffe0ff */
[----:B------:R-:W-:-:S07]  /*1370*/  MOV R20, 0x2000 ;  /* 0x0000200000147802 */ /* 0x000fce0000000f00 */
.L_x_277:
[----:B------:R-:W-:-:S05]  /*1380*/  IMAD.WIDE R26, R20, 0x4, R4 ;  /* 0x00000004141a7825 */ /* 0x000fca00078e0204 */
[----:B------:R-:W2:Y:S04]  /*1390*/  LDG.E.64.CONSTANT R14, desc[UR6][R26.64+0x6000] ;  /* 0x006000061a0e7981 */ /* 0x000ea8000c1e9b00 */
[----:B------:R-:W2:Y:S04]  /*13a0*/  LDG.E.64.CONSTANT R6, desc[UR6][R26.64+0x7000] ;  /* 0x007000061a067981 */ /* 0x000ea8000c1e9b00 */
[----:B------:R-:W3:Y:S04]  /*13b0*/  LDG.E.64.CONSTANT R22, desc[UR6][R26.64] ;  /* 0x000000061a167981 */ /* 0x000ee8000c1e9b00 */
[----:B------:R-:W4:Y:S04]  /*13c0*/  LDG.E.64.CONSTANT R18, desc[UR6][R26.64+0x1000] ;  /* 0x001000061a127981 */ /* 0x000f28000c1e9b00 */
[----:B------:R-:W5:Y:S04]  /*13d0*/  LDG.E.64.CONSTANT R16, desc[UR6][R26.64+0x2000] ;  /* 0x002000061a107981 */ /* 0x000f68000c1e9b00 */
[----:B------:R-:W5:Y:S04]  /*13e0*/  LDG.E.64.CONSTANT R12, desc[UR6][R26.64+0x3000] ;  /* 0x003000061a0c7981 */ /* 0x000f68000c1e9b00 */
[----:B------:R-:W5:Y:S04]  /*13f0*/  LDG.E.64.CONSTANT R10, desc[UR6][R26.64+0x4000] ;  /* 0x004000061a0a7981 */ /* 0x000f68000c1e9b00 */
[----:B------:R-:W5:Y:S01]  /*1400*/  LDG.E.64.CONSTANT R8, desc[UR6][R26.64+0x5000] ;  /* 0x005000061a087981 */ /* 0x000f62000c1e9b00 */
[----:B0-----:R-:W-:Y:S01]  /*1410*/  MOV R3, R24 ;  /* 0x0000001800037202 */ /* 0x001fe20000000f00 */
[----:B--2---:R-:W-:-:S03]  /*1420*/  FADD R15, R15, R6 ;  /* 0x000000060f0f7221 */ /* 0x004fc60000000000 */
[----:B------:R-:W-:Y:S01]  /*1430*/  IADD3 R6, PT, PT, -R20, R3, RZ ;  /* 0x0000000314067210 */ /* 0x000fe20007ffe1ff */
[----:B---3--:R-:W-:-:S03]  /*1440*/  FADD R0, R22, R0 ;  /* 0x0000000016007221 */ /* 0x008fc60000000000 */
[----:B------:R-:W-:Y:S01]  /*1450*/  ISETP.GE.AND P0, PT, R6, 0x2000, PT ;  /* 0x000020000600780c */ /* 0x000fe20003f06270 */
[----:B----4-:R-:W-:Y:S01]  /*1460*/  FADD R23, R23, R18 ;  /* 0x0000001217177221 */ /* 0x010fe20000000000 */
[----:B-----5:R-:W-:Y:S01]  /*1470*/  FADD R18, R19, R16 ;  /* 0x0000001013127221 */ /* 0x020fe20000000000 */
[----:B------:R-:W-:Y:S01]  /*1480*/  FADD R17, R17, R12 ;  /* 0x0000000c11117221 */ /* 0x000fe20000000000 */
[----:B------:R-:W-:Y:S01]  /*1490*/  FADD R12, R13, R10 ;  /* 0x0000000a0d0c7221 */ /* 0x000fe20000000000 */
[----:B------:R-:W-:Y:S01]  /*14a0*/  FADD R11, R11, R8 ;  /* 0x000000080b0b7221 */ /* 0x000fe20000000000 */
[----:B------:R-:W-:Y:S01]  /*14b0*/  FADD R8, R9, R14 ;  /* 0x0000000e09087221 */ /* 0x000fe20000000000 */
[----:B------:R-:W-:Y:S01]  /*14c0*/  FADD R0, R0, R23 ;  /* 0x0000001700007221 */ /* 0x000fe20000000000 */
[----:B------:R-:W-:Y:S01]  /*14d0*/  FADD R17, R18, R17 ;  /* 0x0000001112117221 */ /* 0x000fe20000000000 */
[----:B------:R-:W-:Y:S01]  /*14e0*/  FADD R11, R12, R11 ;  /* 0x0000000b0c0b7221 */ /* 0x000fe20000000000 */
[----:B------:R-:W-:-:S02]  /*14f0*/  FADD R8, R8, R15 ;  /* 0x0000000f08087221 */ /* 0x000fc40000000000 */
[----:B------:R-:W-:Y:S02]  /*1500*/  FADD R0, R0, R17 ;  /* 0x0000001100007221 */ /* 0x000fe40000000000 */
[----:B------:R-:W-:-:S04]  /*1510*/  FADD R11, R11, R8 ;  /* 0x000000080b0b7221 */ /* 0x000fc80000000000 */
[----:B------:R-:W-:-:S04]  /*1520*/  FADD R11, R0, R11 ;  /* 0x0000000b000b7221 */ /* 0x000fc80000000000 */
[----:B------:R-:W-:Y:S01]  /*1530*/  FADD R0, R7, R11 ;  /* 0x0000000b07007221 */ /* 0x000fe20000000000 */
[----:B------:R-:W-:Y:S06]  /*1540*/  @!P0 BRA `(.L_x_276) ;  /* 0x0000000800308947 */ /* 0x000fec0003800000 */
[----:B------:R-:W-:-:S04]  /*1550*/  IADD3 R20, PT, PT, R20, 0x2000, RZ ;  /* 0x0000200014147810 */ /* 0x000fc80007ffe0ff */
[----:B------:R-:W-:-:S13]  /*1560*/  ISETP.GT.AND P0, PT, R20, R21, PT ;  /* 0x000000151400720c */ /* 0x000fda0003f04270 */
[----:B------:R-:W-:Y:S05]  /*1570*/  @!P0 BRA `(.L_x_277) ;  /* 0xfffffffc00808947 */ /* 0x000fea000383ffff */
.L_x_275:
        /* <DEDUP_REMOVED lines=20> */
.L_x_281:
        /* <DEDUP_REMOVED lines=8> */
.L_x_280:
[----:B------:R-:W-:Y:S05]  /*1740*/  BSYNC.RECONVERGENT B2 ;  /* 0x0000000000027941 */ /* 0x000fea0003800200 */
.L_x_279:
[----:B------:R-:W-:Y:S05]  /*1750*/  @!P1 BRA `(.L_x_278) ;  /* 0x0000000400a89947 */ /* 0x000fea0003800000 */
[----:B------:R-:W0:Y:S01]  /*1760*/  LDCU.64 UR4, c[0x0][0x380] ;  /* 0x00007000ff0477ac */ /* 0x000e220008000a00 */
[----:B------:R-:W-:Y:S01]  /*1770*/  IADD3 R5, PT, PT, R11, -R10, RZ ;  /* 0x8000000a0b057210 */ /* 0x000fe20007ffe0ff */
[----:B------:R-:W-:Y:S01]  /*1780*/  BSSY.RECONVERGENT B2, `(.L_x_282) ;  /* 0x000003b000027945 */ /* 0x000fe20003800200 */
[----:B------:R-:W-:Y:S02]  /*1790*/  IADD3 R3, P0, PT, R10, R20, RZ ;  /* 0x000000140a037210 */ /* 0x000fe40007f1e0ff */
[----:B------:R-:W-:Y:S02]  /*17a0*/  ISETP.GT.AND P1, PT, R5, 0x1800, PT ;  /* 0x000018000500780c */ /* 0x000fe40003f24270 */
[----:B------:R-:W-:Y:S02]  /*17b0*/  IADD3.X R6, PT, PT, RZ, RZ, RZ, P0, !PT ;  /* 0x000000ffff067210 */ /* 0x000fe400007fe4ff */
[----:B0-----:R-:W-:-:S04]  /*17c0*/  LEA R4, P0, R3, UR4, 0x2 ;  /* 0x0000000403047c11 */ /* 0x001fc8000f8010ff */
[----:B------:R-:W-:Y:S02]  /*17d0*/  LEA.HI.X R3, R3, UR5, R6, 0x2, P0 ;  /* 0x0000000503037c11 */ /* 0x000fe400080f1406 */
[----:B------:R-:W-:-:S04]  /*17e0*/  IADD3 R4, P0, PT, R4, 0x1000, RZ ;  /* 0x0000100004047810 */ /* 0x000fc80007f1e0ff */
[----:B------:R-:W-:Y:S02]  /*17f0*/  IADD3.X R5, PT, PT, RZ, R3, RZ, P0, !PT ;  /* 0x00000003ff057210 */ /* 0x000fe400007fe4ff */
[----:B------:R-:W-:Y:S02]  /*1800*/  PLOP3.LUT P0, PT, PT, PT, PT, 0x80, 0x8 ;  /* 0x000000000008781c */ /* 0x000fe40003f0f070 */
[----:B------:R-:W-:Y:S01]  /*1810*/  IADD3 R3, PT, PT, R10, R20, RZ ;  /* 0x000000140a037210 */ /* 0x000fe20007ffe0ff */
[----:B------:R-:W-:Y:S10]  /*1820*/  @!P1 BRA `(.L_x_283) ;  /* 0x0000000000c09947 */ /* 0x000ff40003800000 */
[----:B------:R-:W-:Y:S02]  /*1830*/  PLOP3.LUT P0, PT, PT, PT, PT, 0x8, 0x80 ;  /* 0x000000000080781c */ /* 0x000fe40003f0e170 */
[----:B------:R-:W-:-:S11]  /*1840*/  IADD3 R13, PT, PT, R11, -0x1800, RZ ;  /* 0xffffe8000b0d7810 */ /* 0x000fd60007ffe0ff */
.L_x_284:
        /* <DEDUP_REMOVED lines=46> */
.L_x_283:
[----:B------:R-:W-:Y:S05]  /*1b30*/  BSYNC.RECONVERGENT B2 ;  /* 0x0000000000027941 */ /* 0x000fea0003800200 */
.L_x_282:
        /* <DEDUP_REMOVED lines=31> */
.L_x_286:
[----:B------:R-:W-:Y:S05]  /*1d30*/  BSYNC.RECONVERGENT B2 ;  /* 0x0000000000027941 */ /* 0x000fea0003800200 */
.L_x_285:
        /* <DEDUP_REMOVED lines=9> */
[----:B----4-:R-:W-:-:S04]  /*1dd0*/  FADD R0, R0, R3 ;  /* 0x0000000300007221 */ /* 0x010fc80000000000 */
[----:B--2---:R-:W-:-:S04]  /*1de0*/  FADD R0, R0, R9 ;  /* 0x0000000900007221 */ /* 0x004fc80000000000 */
[----:B---3--:R-:W-:-:S07]  /*1df0*/  FADD R0, R0, R11 ;  /* 0x0000000b00007221 */ /* 0x008fce0000000000 */
.L_x_278:
[----:B------:R-:W-:Y:S05]  /*1e00*/  BSYNC.RECONVERGENT B1 ;  /* 0x0000000000017941 */ /* 0x000fea0003800200 */
.L_x_276:
        /* <DEDUP_REMOVED lines=32> */
[----:B---3--:R-:W0:Y:S04]  /*2010*/  LDS.128 R4, [UR4+0x10] ;  /* 0x00001004ff047984 */ /* 0x008e280008000c00 */
        /* <DEDUP_REMOVED lines=19> */
.L_x_259:
        /* <DEDUP_REMOVED lines=12> */
.L_x_289:
[----:B------:R-:W-:Y:S05]  /*2210*/  BSYNC.RECONVERGENT B1 ;  /* 0x0000000000017941 */ /* 0x000fea0003800200 */
.L_x_288:
        /* <DEDUP_REMOVED lines=16> */
.L_x_294:
        /* <DEDUP_REMOVED lines=9> */
.L_x_293:
[----:B------:R-:W-:Y:S05]  /*23b0*/  BSYNC.RECONVERGENT B2 ;  /* 0x0000000000027941 */ /* 0x000fea0003800200 */
.L_x_292:
        /* <DEDUP_REMOVED lines=8> */
.L_x_297:
        /* <DEDUP_REMOVED lines=43> */
.L_x_296:
[----:B------:R-:W-:Y:S05]  /*26f0*/  BSYNC.RECONVERGENT B2 ;  /* 0x0000000000027941 */ /* 0x000fea0003800200 */
.L_x_295:
        /* <DEDUP_REMOVED lines=26> */
.L_x_299:
[----:B------:R-:W-:Y:S05]  /*28a0*/  BSYNC.RECONVERGENT B2 ;  /* 0x0000000000027941 */ /* 0x000fea0003800200 */
.L_x_298:
        /* <DEDUP_REMOVED lines=12> */
.L_x_291:
[----:B------:R-:W-:Y:S05]  /*2970*/  BSYNC.RECONVERGENT B1 ;  /* 0x0000000000017941 */ /* 0x000fea0003800200 */
.L_x_290:
[----:B------:R-:W-:Y:S02]  /*2980*/  ISETP.GE.AND P0, PT, R3, 0x200, PT ;  /* 0x000002000300780c */ /* 0x000fe40003f06270 */
[----:B0----5:R-:W-:-:S11]  /*2990*/  MOV R5, R0 ;  /* 0x0000000000057202 */ /* 0x021fd60000000f00 */
[----:B------:R-:W-:Y:S05]  /*29a0*/  @!P0 BRA `(.L_x_300) ;  /* 0x0000000000d08947 */ /* 0x000fea0003800000 */
[----:B------:R-:W0:Y:S01]  /*29b0*/  S2R R7, SR_LANEID ;  /* 0x0000000000077919 */ /* 0x000e220000000000 */
[----:B------:R-:W1:Y:S02]  /*29c0*/  SHFL.DOWN PT, R0, R5, 0x1, 0x1f ;  /* 0x08201f0005007f89 */ /* 0x000e6400000e0000 */
[----:B-1----:R-:W-:Y:S01]  /*29d0*/  FADD R0, R0, R5 ;  /* 0x0000000500007221 */ /* 0x002fe20000000000 */
[C---:B0-----:R-:W-:Y:S02]  /*29e0*/  ISETP.GT.AND P0, PT, R7.reuse, 0x1e, PT ;  /* 0x0000001e0700780c */ /* 0x041fe40003f04270 */
[----:B------:R-:W-:Y:S02]  /*29f0*/  ISETP.NE.AND P1, PT, R7, RZ, PT ;  /* 0x000000ff0700720c */ /* 0x000fe40003f25270 */
        /* <DEDUP_REMOVED lines=27> */
[----:B--2---:R-:W0:Y:S04]  /*2bb0*/  LDS.128 R4, [UR4+0x10] ;  /* 0x00001004ff047984 */ /* 0x004e280008000c00 */
        /* <DEDUP_REMOVED lines=19> */
.L_x_300:
[----:B------:R-:W0:Y:S01]  /*2cf0*/  S2R R4, SR_LANEID ;  /* 0x0000000000047919 */ /* 0x000e220000000000 */
[----:B------:R-:W-:-:S04]  /*2d00*/  LOP3.LUT R0, R2, 0x3e0, RZ, 0xc0, !PT ;  /* 0x000003e002007812 */ /* 0x000fc800078ec0ff */
[----:B------:R-:W-:Y:S02]  /*2d10*/  IADD3 R6, PT, PT, R0, 0x20, RZ ;  /* 0x0000002000067810 */ /* 0x000fe40007ffe0ff */
[----:B------:R-:W-:Y:S02]  /*2d20*/  LOP3.LUT R0, RZ, R0, RZ, 0x33, !PT ;  /* 0x00000000ff007212 */ /* 0x000fe400078e33ff */
[-C--:B------:R-:W-:Y:S02]  /*2d30*/  ISETP.GT.AND P0, PT, R6, R3.reuse, PT ;  /* 0x000000030600720c */ /* 0x080fe40003f04270 */
[----:B------:R-:W-:-:S04]  /*2d40*/  IADD3 R0, PT, PT, R0, R3, RZ ;  /* 0x0000000300007210 */ /* 0x000fc80007ffe0ff */
[----:B------:R-:W-:-:S05]  /*2d50*/  SEL R6, R0, 0x1f, P0 ;  /* 0x0000001f00067807 */ /* 0x000fca0000000000 */
[----:B------:R-:W1:Y:S01]  /*2d60*/  SHFL.DOWN PT, R0, R5, 0x1, R6 ;  /* 0x0820000005007989 */ /* 0x000e6200000e0006 */
[C---:B0-----:R-:W-:Y:S02]  /*2d70*/  ISETP.GE.AND P0, PT, R4.reuse, R6, PT ;  /* 0x000000060400720c */ /* 0x041fe40003f06270 */
[C---:B------:R-:W-:Y:S02]  /*2d80*/  IADD3 R7, PT, PT, R4.reuse, 0x2, RZ ;  /* 0x0000000204077810 */ /* 0x040fe40007ffe0ff */
[----:B------:R-:W-:-:S09]  /*2d90*/  ISETP.NE.AND P1, PT, R4, RZ, PT ;  /* 0x000000ff0400720c */ /* 0x000fd20003f25270 */
[----:B-1----:R-:W-:Y:S01]  /*2da0*/  @!P0 FADD R5, R0, R5 ;  /* 0x0000000500058221 */ /* 0x002fe20000000000 */
[-C--:B------:R-:W-:Y:S02]  /*2db0*/  ISETP.GT.AND P0, PT, R7, R6.reuse, PT ;  /* 0x000000060700720c */ /* 0x080fe40003f04270 */
[----:B------:R-:W-:Y:S01]  /*2dc0*/  IADD3 R7, PT, PT, R4, 0x4, RZ ;  /* 0x0000000404077810 */ /* 0x000fe20007ffe0ff */
[----:B------:R-:W0:Y:S01]  /*2dd0*/  @!P1 S2R R8, SR_CgaCtaId ;  /* 0x0000000000089919 */ /* 0x000e220000008800 */
        /* <DEDUP_REMOVED lines=31> */
[----:B-1----:R-:W1:Y:S04]  /*2fd0*/  LDS.128 R4, [UR4+0x20] ;  /* 0x00002004ff047984 */ /* 0x002e680008000c00 */
        /* <DEDUP_REMOVED lines=29> */
.L_x_287:
        /* <DEDUP_REMOVED lines=28> */
[----:B------:R-:W-:Y:S02]  /*3370*/  HFMA2 R11, -RZ, RZ, 0, 0.0078125 ;  /* 0x00002000ff0b7431 */ /* 0x000fe400000001ff */
[----:B------:R-:W-:-:S04]  /*3380*/  FADD R15, R14, R15 ;  /* 0x0000000f0e0f7221 */ /* 0x000fc80000000000 */
        /* <DEDUP_REMOVED lines=10> */
.L_x_303:
[----:B------:R-:W-:-:S05]  /*3430*/  IMAD.WIDE R2, R11, 0x4, R4 ;  /* 0x000000040b027825 */ /* 0x000fca00078e0204 */
        /* <DEDUP_REMOVED lines=15> */
[----:B------:R0:W5:Y:S02]  /*3530*/  LDG.E.CONSTANT R18, desc[UR6][R2.64+0x7800] ;  /* 0x0078000602127981 */ /* 0x000164000c1e9900 */
[----:B0-----:R-:W-:-:S04]  /*3540*/  MOV R3, R7 ;  /* 0x0000000700037202 */ /* 0x001fc80000000f00 */
[----:B------:R-:W-:-:S04]  /*3550*/  IADD3 R2, PT, PT, -R11, R3, RZ ;  /* 0x000000030b027210 */ /* 0x000fc80007ffe1ff */
[----:B------:R-:W-:Y:S01]  /*3560*/  ISETP.GE.AND P0, PT, R2, 0x2000, PT ;  /* 0x000020000200780c */ /* 0x000fe20003f06270 */
        /* <DEDUP_REMOVED lines=13> */
[----:B------:R-:W-:-:S04]  /*3640*/  FADD R15, R15, R12 ;  /* 0x0000000c0f0f7221 */ /* 0x000fc80000000000 */
[----:B------:R-:W-:-:S04]  /*3650*/  FADD R15, R0, R15 ;  /* 0x0000000f000f7221 */ /* 0x000fc80000000000 */
[----:B------:R-:W-:Y:S01]  /*3660*/  FADD R0, R18, R15 ;  /* 0x0000000f12007221 */ /* 0x000fe20000000000 */
[----:B------:R-:W-:Y:S06]  /*3670*/  @!P0 BRA `(.L_x_302) ;  /* 0x0000000800308947 */ /* 0x000fec0003800000 */
[----:B------:R-:W-:-:S04]  /*3680*/  IADD3 R11, PT, PT, R11, 0x2000, RZ ;  /* 0x000020000b0b7810 */ /* 0x000fc80007ffe0ff */
[----:B------:R-:W-:-:S13]  /*3690*/  ISETP.GT.AND P0, PT, R11, R6, PT ;  /* 0x000000060b00720c */ /* 0x000fda0003f04270 */
[----:B------:R-:W-:Y:S05]  /*36a0*/  @!P0 BRA `(.L_x_303) ;  /* 0xfffffffc00608947 */ /* 0x000fea000383ffff */
.L_x_301:
        /* <DEDUP_REMOVED lines=20> */
.L_x_307:
        /* <DEDUP_REMOVED lines=8> */
.L_x_306:
[----:B------:R-:W-:Y:S05]  /*3870*/  BSYNC.RECONVERGENT B2 ;  /* 0x0000000000027941 */ /* 0x000fea0003800200 */
.L_x_305:
        /* <DEDUP_REMOVED lines=16> */
.L_x_310:
        /* <DEDUP_REMOVED lines=46> */
.L_x_309:
[----:B------:R-:W-:Y:S05]  /*3c60*/  BSYNC.RECONVERGENT B2 ;  /* 0x0000000000027941 */ /* 0x000fea0003800200 */
.L_x_308:
        /* <DEDUP_REMOVED lines=31> */
.L_x_312:
[----:B------:R-:W-:Y:S05]  /*3e60*/  BSYNC.RECONVERGENT B2 ;  /* 0x0000000000027941 */ /* 0x000fea0003800200 */
.L_x_311:
        /* <DEDUP_REMOVED lines=12> */
.L_x_304:
[----:B------:R-:W-:Y:S05]  /*3f30*/  BSYNC.RECONVERGENT B1 ;  /* 0x0000000000017941 */ /* 0x000fea0003800200 */
.L_x_302:
        /* <DEDUP_REMOVED lines=50> */
[----:B------:R-:W-:-:S07]  /*4260*/  FADD R0, R18, R19 ;  /* 0x0000001312007221 */ /* 0x000fce0000000000 */
.L_x_274:
[----:B------:R-:W-:Y:S05]  /*4270*/  BSYNC.RECONVERGENT B0 ;  /* 0x0000000000007941 */ /* 0x000fea0003800200 */
.L_x_258:
[----:B------:R-:W-:Y:S05]  /*4280*/  @P0 EXIT ;  /* 0x000000000000094d */ /* 0x000fea0003800000 */
[----:B------:R-:W5:Y:S01]  /*4290*/  LDCU.64 UR4, c[0x0][0x398] ;  /* 0x00007300ff0477ac */ /* 0x000f620008000a00 */
[----:B0-234-:R-:W0:Y:S01]  /*42a0*/  LDC.64 R4, c[0x0][0x388] ;  /* 0x0000e200ff047b82 */ /* 0x01de220000000a00 */
[----:B-----5:R-:W2:Y:S02]  /*42b0*/  F2F.F32.F64 R3, UR4 ;  /* 0x0000000400037d10 */ /* 0x020ea40008301000 */
[----:B--2---:R-:W-:-:S06]  /*42c0*/  FADD R3, R3, R0 ;  /* 0x0000000003037221 */ /* 0x004fcc0000000000 */
[----:B------:R-:W0:Y:S02]  /*42d0*/  F2F.F64.F32 R2, R3 ;  /* 0x0000000300027310 */ /* 0x000e240000201800 */
[----:B0-----:R-:W-:Y:S01]  /*42e0*/  STG.E.64 desc[UR6][R4.64], R2 ;  /* 0x0000000204007986 */ /* 0x001fe2000c101b06 */
[----:B------:R-:W-:Y:S05]  /*42f0*/  EXIT ;  /* 0x000000000000794d */ /* 0x000fea0003800000 */
.L_x_313:
        /* <DEDUP_REMOVED lines=16> */
.L_x_798:


//--------------------- .text._ZN3cub18CUB_300001_SM_10006detail6reduce18DeviceReduceKernelINS2_10policy_hubIfjN4cuda3std3__44plusIfEEE10Policy1000EN6thrust24THRUST_300001_SM_1000_NS6detail15normal_iteratorINSD_10device_ptrIdEEEEjS9_f3ExpEEvT0_PT3_T1_NS0_13GridEvenShareISN_EET2_T4_ --------------------------
	.section	.text._ZN3cub18CUB_300001_SM_10006detail6reduce18DeviceReduceKernelINS2_10policy_hubIfjN4cuda3std3__44plusIfEEE10Policy1000EN6thrust24THRUST_300001_SM_1000_NS6detail15normal_iteratorINSD_10device_ptrIdEEEEjS9_f3ExpEEvT0_PT3_T1_NS0_13GridEvenShareISN_EET2_T4_,"ax",@progbits
	.align	128
        .global         _ZN3cub18CUB_300001_SM_10006detail6reduce18DeviceReduceKernelINS2_10policy_hubIfjN4cuda3std3__44plusIfEEE10Policy1000EN6thrust24THRUST_300001_SM_1000_NS6detail15normal_iteratorINSD_10device_ptrIdEEEEjS9_f3ExpEEvT0_PT3_T1_NS0_13GridEvenShareISN_EET2_T4_
        .type           _ZN3cub18CUB_300001_SM_10006detail6reduce18DeviceReduceKernelINS2_10policy_hubIfjN4cuda3std3__44plusIfEEE10Policy1000EN6thrust24THRUST_300001_SM_1000_NS6detail15normal_iteratorINSD_10device_ptrIdEEEEjS9_f3ExpEEvT0_PT3_T1_NS0_13GridEvenShareISN_EET2_T4_,@function
        .size           _ZN3cub18CUB_300001_SM_10006detail6reduce18DeviceReduceKernelINS2_10policy_hubIfjN4cuda3std3__44plusIfEEE10Policy1000EN6thrust24THRUST_300001_SM_1000_NS6detail15normal_iteratorINSD_10device_ptrIdEEEEjS9_f3ExpEEvT0_PT3_T1_NS0_13GridEvenShareISN_EET2_T4_,(.L_x_799 - _ZN3cub18CUB_300001_SM_10006detail6reduce18DeviceReduceKernelINS2_10policy_hubIfjN4cuda3std3__44plusIfEEE10Policy1000EN6thrust24THRUST_300001_SM_1000_NS6detail15normal_iteratorINSD_10device_ptrIdEEEEjS9_f3ExpEEvT0_PT3_T1_NS0_13GridEvenShareISN_EET2_T4_)
        .other          _ZN3cub18CUB_300001_SM_10006detail6reduce18DeviceReduceKernelINS2_10policy_hubIfjN4cuda3std3__44plusIfEEE10Policy1000EN6thrust24THRUST_300001_SM_1000_NS6detail15normal_iteratorINSD_10device_ptrIdEEEEjS9_f3ExpEEvT0_PT3_T1_NS0_13GridEvenShareISN_EET2_T4_,@"STO_CUDA_ENTRY STV_DEFAULT"
_ZN3cub18CUB_300001_SM_10006detail6reduce18DeviceReduceKernelINS2_10policy_hubIfjN4cuda3std3__44plusIfEEE10Policy1000EN6thrust24THRUST_300001_SM_1000_NS6detail15normal_iteratorINSD_10device_ptrIdEEEEjS9_f3ExpEEvT0_PT3_T1_NS0_13GridEvenShareISN_EET2_T4_:
.text._ZN3cub18CUB_300001_SM_10006detail6reduce18DeviceReduceKernelINS2_10policy_hubIfjN4cuda3std3__44plusIfEEE10Policy1000EN6thrust24THRUST_300001_SM_1000_NS6detail15normal_iteratorINSD_10device_ptrIdEEEEjS9_f3ExpEEvT0_PT3_T1_NS0_13GridEvenShareISN_EET2_T4_:
[----:B------:R-:W-:Y:S01]  /*0000*/  LDC R1, c[0x0][0x37c] ;  /* 0x0000df00ff017b82 */ /* 0x000fe20000000800 */
[----:B------:R-:W0:Y:S07]  /*0010*/  S2R R17, SR_CTAID.X ;  /* 0x0000000000117919 */ /* 0x000e2e0000002500 */
[----:B------:R-:W0:Y:S01]  /*0020*/  LDC R6, c[0x0][0x3a8] ;  /* 0x0000ea00ff067b82 */ /* 0x000e220000000800 */
[----:B------:R-:W1:Y:S01]  /*0030*/  LDCU.64 UR8, c[0x0][0x358] ;  /* 0x00006b00ff0877ac */ /* 0x000e620008000a00 */
[----:B------:R-:W-:Y:S01]  /*0040*/  BSSY.RECONVERGENT B0, `(.L_x_314) ;  /* 0x0000730000007945 */ /* 0x000fe20003800200 */
[----:B0-----:R-:W-:-:S05]  /*0050*/  IMAD R16, R17, -0x2000, R6 ;  /* 0xffffe00011107824 */ /* 0x001fca00078e0206 */
[----:B------:R-:W-:-:S13]  /*0060*/  ISETP.GT.U32.AND P0, PT, R16, 0x1fff, PT ;  /* 0x00001fff1000780c */ /* 0x000fda0003f04070 */
[----:B-1----:R-:W-:Y:S05]  /*0070*/  @P0 BRA `(.L_x_315) ;  /* 0x0000001800240947 */ /* 0x002fea0003800000 */
[----:B------:R-:W0:Y:S01]  /*0080*/  S2R R0, SR_TID.X ;  /* 0x0000000000007919 */ /* 0x000e220000002100 */
[----:B------:R-:W-:Y:S01]  /*0090*/  BSSY.RECONVERGENT B1, `(.L_x_316) ;  /* 0x0000046000017945 */ /* 0x000fe20003800200 */
[----:B------:R-:W-:Y:S01]  /*00a0*/  IMAD.MOV.U32 R2, RZ, RZ, RZ ;  /* 0x000000ffff027224 */ /* 0x000fe200078e00ff */
[----:B0-----:R-:W-:Y:S01]  /*00b0*/  ISETP.GE.U32.AND P0, PT, R0, R16, PT ;  /* 0x000000100000720c */ /* 0x001fe20003f06070 */
[----:B------:R-:W-:-:S12]  /*00c0*/  IMAD.MOV.U32 R4, RZ, RZ, R0 ;  /* 0x000000ffff047224 */ /* 0x000fd800078e0000 */
[----:B------:R-:W-:Y:S05]  /*00d0*/  @P0 BRA `(.L_x_317) ;  /* 0x0000000400040947 */ /* 0x000fea0003800000 */
[----:B------:R-:W0:Y:S01]  /*00e0*/  LDC.64 R2, c[0x0][0x380] ;  /* 0x0000e000ff027b82 */ /* 0x000e220000000a00 */
[----:B------:R-:W-:-:S04]  /*00f0*/  IMAD R5, R17, 0x2000, R0 ;  /* 0x0000200011057824 */ /* 0x000fc800078e0200 */
        /* <DEDUP_REMOVED lines=16> */
[----:B------:R-:W-:Y:S01]  /*0200*/  MOV R9, 0x3e928af3 ;  /* 0x3e928af300097802 */ /* 0x000fe20000000f00 */
[----:B------:R-:W-:-:S05]  /*0210*/  UMOV UR5, 0x3e5ade15 ;  /* 0x3e5ade1500057882 */ /* 0x000fca0000000000 */
        /* <DEDUP_REMOVED lines=42> */
.L_x_319:
[----:B------:R-:W-:Y:S05]  /*04c0*/  BSYNC.RECONVERGENT B2 ;  /* 0x0000000000027941 */ /* 0x000fea0003800200 */
.L_x_318:
[----:B------:R0:W1:Y:S01]  /*04d0*/  F2F.F32.F64 R2, R10 ;  /* 0x0000000a00027310 */ /* 0x0000620000301000 */
[----:B------:R-:W-:-:S07]  /*04e0*/  VIADD R4, R0, 0x200 ;  /* 0x0000020000047836 */ /* 0x000fce0000000000 */
.L_x_317:
[----:B------:R-:W-:Y:S05]  /*04f0*/  BSYNC.RECONVERGENT B1 ;  /* 0x0000000000017941 */ /* 0x000fea0003800200 */
.L_x_316:
[----:B------:R-:W-:Y:S01]  /*0500*/  ISETP.GE.U32.AND P0, PT, R4, R16, PT ;  /* 0x000000100400720c */ /* 0x000fe20003f06070 */
[----:B------:R-:W-:-:S12]  /*0510*/  BSSY.RECONVERGENT B1, `(.L_x_320) ;  /* 0x00000bc000017945 */ /* 0x000fd80003800200 */
[----:B------:R-:W-:Y:S05]  /*0520*/  @P0 BRA `(.L_x_321) ;  /* 0x0000000800e80947 */ /* 0x000fea0003800000 */
[----:B------:R-:W-:Y:S01]  /*0530*/  LOP3.LUT R3, RZ, R4, RZ, 0x33, !PT ;  /* 0x00000004ff037212 */ /* 0x000fe200078e33ff */
[----:B------:R-:W-:Y:S03]  /*0540*/  BSSY.RECONVERGENT B2, `(.L_x_322) ;  /* 0x0000046000027945 */ /* 0x000fe60003800200 */
[----:B------:R-:W-:-:S04]  /*0550*/  IADD3 R18, PT, PT, R3, R6, RZ ;  /* 0x0000000603127210 */ /* 0x000fc80007ffe0ff */
[----:B------:R-:W-:-:S13]  /*0560*/  LOP3.LUT P0, RZ, R18, 0x200, RZ, 0xc0, !PT ;  /* 0x0000020012ff7812 */ /* 0x000fda000780c0ff */
[----:B------:R-:W-:Y:S05]  /*0570*/  @P0 BRA `(.L_x_323) ;  /* 0x0000000400080947 */ /* 0x000fea0003800000 */
[----:B------:R-:W2:Y:S01]  /*0580*/  LDC.64 R6, c[0x0][0x380] ;  /* 0x0000e000ff067b82 */ /* 0x000ea20000000a00 */
[----:B------:R-:W-:-:S04]  /*0590*/  IMAD R3, R17, 0x2000, R4 ;  /* 0x0000200011037824 */ /* 0x000fc800078e0204 */
[----:B--2---:R-:W-:-:S05]  /*05a0*/  IMAD.WIDE.U32 R6, R3, 0x8, R6 ;  /* 0x0000000803067825 */ /* 0x004fca00078e0006 */
        /* <DEDUP_REMOVED lines=9> */
[----:B0-----:R-:W-:Y:S01]  /*0640*/  DFMA R10, R8, -UR4, R12 ;  /* 0x80000004080a7c2b */ /* 0x001fe2000800000c */
        /* <DEDUP_REMOVED lines=34> */
[----:B------:R-:W-:Y:S01]  /*0870*/  IMAD R7, R14, 0x100000, R9 ;  /* 0x001000000e077824 */ /* 0x000fe200078e0209 */
[----:B------:R-:W-:Y:S01]  /*0880*/  MOV R6, R8 ;  /* 0x0000000800067202 */ /* 0x000fe20000000f00 */
        /* <DEDUP_REMOVED lines=13> */
.L_x_325:
[----:B------:R-:W-:Y:S05]  /*0960*/  BSYNC.RECONVERGENT B3 ;  /* 0x0000000000037941 */ /* 0x000fea0003800200 */
.L_x_324:
[----:B------:R-:W1:Y:S01]  /*0970*/  F2F.F32.F64 R7, R6 ;  /* 0x0000000600077310 */ /* 0x000e620000301000 */
[----:B------:R-:W-:Y:S02]  /*0980*/  VIADD R4, R4, 0x200 ;  /* 0x0000020004047836 */ /* 0x000fe40000000000 */
[----:B-1----:R-:W-:-:S07]  /*0990*/  FADD R2, R2, R7 ;  /* 0x0000000702027221 */ /* 0x002fce0000000000 */
.L_x_323:
[----:B------:R-:W-:Y:S05]  /*09a0*/  BSYNC.RECONVERGENT B2 ;  /* 0x0000000000027941 */ /* 0x000fea0003800200 */
.L_x_322:
[----:B------:R-:W-:-:S05]  /*09b0*/  IMAD R3, R17, -0x2000, R18 ;  /* 0xffffe00011037824 */ /* 0x000fca00078e0212 */
[----:B------:R-:W-:-:S13]  /*09c0*/  ISETP.GE.U32.AND P0, PT, R3, 0x200, PT ;  /* 0x000002000300780c */ /* 0x000fda0003f06070 */
[----:B------:R-:W-:Y:S05]  /*09d0*/  @!P0 BRA `(.L_x_321) ;  /* 0x0000000400bc8947 */ /* 0x000fea0003800000 */
[----:B------:R-:W-:Y:S02]  /*09e0*/  IMAD R17, R17, 0x2000, R4 ;  /* 0x0000200011117824 */ /* 0x000fe400078e0204 */
[----:B------:R-:W-:-:S07]  /*09f0*/  VIADD R3, R4, 0x200 ;  /* 0x0000020004037836 */ /* 0x000fce0000000000 */
.L_x_330:
[----:B------:R-:W2:Y:S02]  /*0a00*/  LDC.64 R6, c[0x0][0x380] ;  /* 0x0000e000ff067b82 */ /* 0x000ea40000000a00 */
[----:B--2---:R-:W-:-:S06]  /*0a10*/  IMAD.WIDE.U32 R4, R17, 0x8, R6 ;  /* 0x0000000811047825 */ /* 0x004fcc00078e0006 */
[----:B------:R-:W2:Y:S01]  /*0a20*/  LDG.E.64 R4, desc[UR8][R4.64] ;  /* 0x0000000804047981 */ /* 0x000ea2000c1e1b00 */
[----:B------:R-:W-:-:S05]  /*0a30*/  IADD3 R9, PT, PT, R17, 0x200, RZ ;  /* 0x0000020011097810 */ /* 0x000fca0007ffe0ff */
[----:B------:R-:W-:-:S06]  /*0a40*/  IMAD.WIDE.U32 R6, R9, 0x8, R6 ;  /* 0x0000000809067825 */ /* 0x000fcc00078e0006 */
[----:B------:R-:W3:Y:S01]  /*0a50*/  LDG.E.64 R6, desc[UR8][R6.64] ;  /* 0x0000000806067981 */ /* 0x000ee2000c1e1b00 */
[----:B------:R-:W-:Y:S01]  /*0a60*/  IMAD.MOV.U32 R22, RZ, RZ, 0x652b82fe ;  /* 0x652b82feff167424 */ /* 0x000fe200078e00ff */
[----:B------:R-:W-:Y:S01]  /*0a70*/  BSSY.RECONVERGENT B2, `(.L_x_326) ;  /* 0x000003b000027945 */ /* 0x000fe20003800200 */
[----:B------:R-:W-:Y:S02]  /*0a80*/  IMAD.MOV.U32 R23, RZ, RZ, 0x3ff71547 ;  /* 0x3ff71547ff177424 */ /* 0x000fe400078e00ff */
[----:B0-----:R-:W-:Y:S02]  /*0a90*/  IMAD.MOV.U32 R10, RZ, RZ, -0x105c611 ;  /* 0xfefa39efff0a7424 */ /* 0x001fe400078e00ff */
[----:B------:R-:W-:Y:S02]  /*0aa0*/  IMAD.MOV.U32 R11, RZ, RZ, 0x3fe62e42 ;  /* 0x3fe62e42ff0b7424 */ /* 0x000fe400078e00ff */
[----:B------:R-:W-:Y:S02]  /*0ab0*/  IMAD.MOV.U32 R12, RZ, RZ, 0x3b39803f ;  /* 0x3b39803fff0c7424 */ /* 0x000fe400078e00ff */
[----:B------:R-:W-:-:S02]  /*0ac0*/  IMAD.MOV.U32 R13, RZ, RZ, 0x3c7abc9e ;  /* 0x3c7abc9eff0d7424 */ /* 0x000fc400078e00ff */
[----:B------:R-:W-:Y:S02]  /*0ad0*/  IMAD.MOV.U32 R18, RZ, RZ, -0x35dec16 ;  /* 0xfca213eaff127424 */ /* 0x000fe400078e00ff */
[----:B------:R-:W-:Y:S02]  /*0ae0*/  IMAD.MOV.U32 R19, RZ, RZ, 0x3e928af3 ;  /* 0x3e928af3ff137424 */ /* 0x000fe400078e00ff */
[----:B------:R-:W-:Y:S02]  /*0af0*/  IMAD.MOV.U32 R20, RZ, RZ, 0x62401315 ;  /* 0x62401315ff147424 */ /* 0x000fe400078e00ff */
[----:B------:R-:W-:Y:S01]  /*0b00*/  IMAD.MOV.U32 R21, RZ, RZ, 0x3ec71dee ;  /* 0x3ec71deeff157424 */ /* 0x000fe200078e00ff */
[----:B--2---:R-:W-:Y:S01]  /*0b10*/  DFMA R8, R4, R22, 6.75539944105574400000e+15 ;  /* 0x433800000408742b */ /* 0x004fe20000000016 */
[----:B------:R-:W-:-:S07]  /*0b20*/  FSETP.GEU.AND P0, PT, |R5|, 4.1917929649353027344, PT ;  /* 0x4086232b0500780b */ /* 0x000fce0003f0e200 */
[----:B------:R-:W-:Y:S02]  /*0b30*/  DADD R28, R8, -6.75539944105574400000e+15 ;  /* 0xc3380000081c7429 */ /* 0x000fe40000000000 */
[----:B---3--:R-:W-:-:S06]  /*0b40*/  DFMA R22, R6, R22, 6.75539944105574400000e+15 ;  /* 0x433800000616742b */ /* 0x008fcc0000000016 */
[----:B------:R-:W-:-:S08]  /*0b50*/  DFMA R14, R28, -R10, R4 ;  /* 0x8000000a1c0e722b */ /* 0x000fd00000000004 */
[----:B------:R-:W-:Y:S01]  /*0b60*/  DFMA R28, R28, -R12, R14 ;  /* 0x8000000c1c1c722b */ /* 0x000fe2000000000e */
[----:B------:R-:W-:Y:S01]  /*0b70*/  MOV R14, 0x69ce2bdf ;  /* 0x69ce2bdf000e7802 */ /* 0x000fe20000000f00 */
[----:B------:R-:W-:-:S06]  /*0b80*/  IMAD.MOV.U32 R15, RZ, RZ, 0x3e5ade15 ;  /* 0x3e5ade15ff0f7424 */ /* 0x000fcc00078e00ff */
[----:B------:R-:W-:-:S08]  /*0b90*/  DFMA R24, R28, R14, R18 ;  /* 0x0000000e1c18722b */ /* 0x000fd00000000012 */
[----:B------:R-:W-:Y:S01]  /*0ba0*/  DFMA R26, R28, R24, R20 ;  /* 0x000000181c1a722b */ /* 0x000fe20000000014 */
[----:B------:R-:W-:Y:S01]  /*0bb0*/  IMAD.MOV.U32 R24, RZ, RZ, 0x7c89eb71 ;  /* 0x7c89eb71ff187424 */ /* 0x000fe200078e00ff */
[----:B------:R-:W-:-:S06]  /*0bc0*/  MOV R25, 0x3efa0199 ;  /* 0x3efa019900197802 */ /* 0x000fcc0000000f00 */
[----:B------:R-:W-:Y:S01]  /*0bd0*/  DFMA R30, R28, R26, R24 ;  /* 0x0000001a1c1e722b */ /* 0x000fe20000000018 */
[----:B------:R-:W-:Y:S02]  /*0be0*/  IMAD.MOV.U32 R26, RZ, RZ, 0x14761f65 ;  /* 0x14761f65ff1a7424 */ /* 0x000fe400078e00ff */
[----:B------:R-:W-:-:S06]  /*0bf0*/  IMAD.MOV.U32 R27, RZ, RZ, 0x3f2a01a0 ;  /* 0x3f2a01a0ff1b7424 */ /* 0x000fcc00078e00ff */
[----:B------:R-:W-:Y:S01]  /*0c00*/  DFMA R32, R28, R30, R26 ;  /* 0x0000001e1c20722b */ /* 0x000fe2000000001a */
[----:B------:R-:W-:Y:S02]  /*0c10*/  IMAD.MOV.U32 R30, RZ, RZ, 0x1852b7af ;  /* 0x1852b7afff1e7424 */ /* 0x000fe400078e00ff */
[----:B------:R-:W-:-:S06]  /*0c20*/  IMAD.MOV.U32 R31, RZ, RZ, 0x3f56c16c ;  /* 0x3f56c16cff1f7424 */ /* 0x000fcc00078e00ff */
[----:B------:R-:W-:Y:S01]  /*0c30*/  DFMA R34, R28, R32, R30 ;  /* 0x000000201c22722b */ /* 0x000fe2000000001e */
[----:B------:R-:W-:Y:S02]  /*0c40*/  IMAD.MOV.U32 R32, RZ, RZ, 0x11122322 ;  /* 0x11122322ff207424 */ /* 0x000fe400078e00ff */
[----:B------:R-:W-:-:S06]  /*0c50*/  IMAD.MOV.U32 R33, RZ, RZ, 0x3f811111 ;  /* 0x3f811111ff217424 */ /* 0x000fcc00078e00ff */
[----:B------:R-:W-:Y:S01]  /*0c60*/  DFMA R36, R28, R34, R32 ;  /* 0x000000221c24722b */ /* 0x000fe20000000020 */
[----:B------:R-:W-:Y:S01]  /*0c70*/  MOV R34, 0x555502a1 ;  /* 0x555502a100227802 */ /* 0x000fe20000000f00 */
[----:B------:R-:W-:-:S06]  /*0c80*/  IMAD.MOV.U32 R35, RZ, RZ, 0x3fa55555 ;  /* 0x3fa55555ff237424 */ /* 0x000fcc00078e00ff */
[----:B------:R-:W-:Y:S01]  /*0c90*/  DFMA R38, R28, R36, R34 ;  /* 0x000000241c26722b */ /* 0x000fe20000000022 */
[----:B------:R-:W-:Y:S02]  /*0ca0*/  IMAD.MOV.U32 R36, RZ, RZ, 0x55555511 ;  /* 0x55555511ff247424 */ /* 0x000fe400078e00ff */
[----:B------:R-:W-:-:S06]  /*0cb0*/  IMAD.MOV.U32 R37, RZ, RZ, 0x3fc55555 ;  /* 0x3fc55555ff257424 */ /* 0x000fcc00078e00ff */
[----:B------:R-:W-:Y:S01]  /*0cc0*/  DFMA R40, R28, R38, R36 ;  /* 0x000000261c28722b */ /* 0x000fe20000000024 */
[----:B------:R-:W-:Y:S02]  /*0cd0*/  IMAD.MOV.U32 R38, RZ, RZ, 0xb ;  /* 0x0000000bff267424 */ /* 0x000fe400078e00ff */
[----:B------:R-:W-:-:S06]  /*0ce0*/  IMAD.MOV.U32 R39, RZ, RZ, 0x3fe00000 ;  /* 0x3fe00000ff277424 */ /* 0x000fcc00078e00ff */
[----:B------:R-:W-:-:S08]  /*0cf0*/  DFMA R40, R28, R40, R38 ;  /* 0x000000281c28722b */ /* 0x000fd00000000026 */
[----:B------:R-:W-:-:S08]  /*0d00*/  DFMA R40, R28, R40, 1 ;  /* 0x3ff000001c28742b */ /* 0x000fd00000000028 */
[----:B------:R-:W-:-:S10]  /*0d10*/  DFMA R40, R28, R40, 1 ;  /* 0x3ff000001c28742b */ /* 0x000fd40000000028 */
[----:B------:R-:W-:Y:S01]  /*0d20*/  IMAD R29, R8, 0x100000, R41 ;  /* 0x00100000081d7824 */ /* 0x000fe200078e0229 */
[----:B------:R-:W-:Y:S01]  /*0d30*/  MOV R28, R40 ;  /* 0x00000028001c7202 */ /* 0x000fe20000000f00 */
        /* <DEDUP_REMOVED lines=8> */
[----:B------:R-:W-:Y:S02]  /*0dc0*/  @!P1 IMAD.MOV.U32 R4, RZ, RZ, R40 ;  /* 0x000000ffff049224 */ /* 0x000fe400078e0028 */
[----:B------:R-:W-:Y:S02]  /*0dd0*/  @!P1 IMAD.IADD R8, R8, 0x1, -R9 ;  /* 0x0000000108089824 */ /* 0x000fe400078e0a09 */
[----:B------:R-:W-:-:S03]  /*0de0*/  @!P1 IMAD R5, R9, 0x100000, R41 ;  /* 0x0010000009059824 */ /* 0x000fc600078e0229 */
[----:B------:R-:W-:Y:S01]  /*0df0*/  @!P1 LEA R9, R8, 0x3ff00000, 0x14 ;  /* 0x3ff0000008099811 */ /* 0x000fe200078ea0ff */
[----:B------:R-:W-:-:S06]  /*0e00*/  @!P1 IMAD.MOV.U32 R8, RZ, RZ, RZ ;  /* 0x000000ffff089224 */ /* 0x000fcc00078e00ff */
[----:B------:R-:W-:-:S11]  /*0e10*/  @!P1 DMUL R28, R4, R8 ;  /* 0x00000008041c9228 */ /* 0x000fd60000000000 */
.L_x_327:
[----:B------:R-:W-:Y:S05]  /*0e20*/  BSYNC.RECONVERGENT B2 ;  /* 0x0000000000027941 */ /* 0x000fea0003800200 */
.L_x_326:
[----:B------:R-:W-:Y:S01]  /*0e30*/  DADD R4, R22, -6.75539944105574400000e+15 ;  /* 0xc338000016047429 */ /* 0x000fe20000000000 */
[----:B------:R-:W1:Y:S01]  /*0e40*/  F2F.F32.F64 R29, R28 ;  /* 0x0000001c001d7310 */ /* 0x000e620000301000 */
[----:B------:R-:W-:Y:S01]  /*0e50*/  FSETP.GEU.AND P0, PT, |R7|, 4.1917929649353027344, PT ;  /* 0x4086232b0700780b */ /* 0x000fe20003f0e200 */
[----:B------:R-:W-:Y:S05]  /*0e60*/  BSSY.RECONVERGENT B2, `(.L_x_328) ;  /* 0x000001f000027945 */ /* 0x000fea0003800200 */
        /* <DEDUP_REMOVED lines=12> */
[----:B------:R-:W-:Y:S01]  /*0f30*/  DFMA R14, R10, R14, 1 ;  /* 0x3ff000000a0e742b */ /* 0x000fe2000000000e */
[----:B-1----:R-:W-:-:S09]  /*0f40*/  FADD R11, R29, R2 ;  /* 0x000000021d0b7221 */ /* 0x002fd20000000000 */
        /* <DEDUP_REMOVED lines=10> */
[----:B------:R-:W-:-:S04]  /*0ff0*/  @!P1 SHF.R.S32.HI R7, RZ, 0x1, R2 ;  /* 0x00000001ff079819 */ /* 0x000fc80000011402 */
[----:B------:R-:W-:Y:S01]  /*1000*/  @!P1 IADD3 R8, PT, PT, R22, -R7, RZ ;  /* 0x8000000716089210 */ /* 0x000fe20007ffe0ff */
[----:B------:R-:W-:-:S03]  /*1010*/  @!P1 IMAD R7, R7, 0x100000, R15 ;  /* 0x0010000007079824 */ /* 0x000fc600078e020f */
[----:B------:R-:W-:Y:S01]  /*1020*/  @!P1 LEA R9, R8, 0x3ff00000, 0x14 ;  /* 0x3ff0000008099811 */ /* 0x000fe200078ea0ff */
[----:B------:R-:W-:-:S06]  /*1030*/  @!P1 IMAD.MOV.U32 R8, RZ, RZ, RZ ;  /* 0x000000ffff089224 */ /* 0x000fcc00078e00ff */
[----:B------:R-:W-:-:S11]  /*1040*/  @!P1 DMUL R4, R6, R8 ;  /* 0x0000000806049228 */ /* 0x000fd60000000000 */
.L_x_329:
[----:B------:R-:W-:Y:S05]  /*1050*/  BSYNC.RECONVERGENT B2 ;  /* 0x0000000000027941 */ /* 0x000fea0003800200 */
.L_x_328:
[C---:B------:R-:W-:Y:S01]  /*1060*/  VIADD R7, R3.reuse, 0x200 ;  /* 0x0000020003077836 */ /* 0x040fe20000000000 */
[----:B------:R-:W0:Y:S01]  /*1070*/  F2F.F32.F64 R2, R4 ;  /* 0x0000000400027310 */ /* 0x000e220000301000 */
[----:B------:R-:W-:Y:S02]  /*1080*/  VIADD R3, R3, 0x400 ;  /* 0x0000040003037836 */ /* 0x000fe40000000000 */
[----:B------:R-:W-:Y:S01]  /*1090*/  VIADD R17, R17, 0x400 ;  /* 0x0000040011117836 */ /* 0x000fe20000000000 */
[----:B------:R-:W-:Y:S01]  /*10a0*/  ISETP.GE.AND P0, PT, R7, R16, PT ;  /* 0x000000100700720c */ /* 0x000fe20003f06270 */
[----:B0-----:R-:W-:-:S12]  /*10b0*/  FADD R2, R11, R2 ;  /* 0x000000020b027221 */ /* 0x001fd80000000000 */
[----:B------:R-:W-:Y:S05]  /*10c0*/  @!P0 BRA `(.L_x_330) ;  /* 0xfffffff8004c8947 */ /* 0x000fea000383ffff */
.L_x_321:
[----:B------:R-:W-:Y:S05]  /*10d0*/  BSYNC.RECONVERGENT B1 ;  /* 0x0000000000017941 */ /* 0x000fea0003800200 */
.L_x_320:
[----:B------:R-:W-:Y:S02]  /*10e0*/  ISETP.GE.AND P0, PT, R16, 0x200, PT ;  /* 0x000002001000780c */ /* 0x000fe40003f06270 */
[----:B-1----:R-:W-:-:S11]  /*10f0*/  MOV R7, R2 ;  /* 0x0000000200077202 */ /* 0x002fd60000000f00 */
        /* <DEDUP_REMOVED lines=33> */
[----:B------:R-:W2:Y:S04]  /*1310*/  LDS.128 R16, [UR4+0x10] ;  /* 0x00001004ff107984 */ /* 0x000ea80008000c00 */
[----:B------:R-:W1:Y:S04]  /*1320*/  LDS.128 R12, [UR4+0x20] ;  /* 0x00002004ff0c7984 */ /* 0x000e680008000c00 */
[----:B0-----:R-:W0:Y:S01]  /*1330*/  LDS.128 R8, [UR4+0x30] ;  /* 0x00003004ff087984 */ /* 0x001e220008000c00 */
[----:B--2---:R-:W-:-:S03]  /*1340*/  FADD R3, R4, R17 ;  /* 0x0000001104037221 */ /* 0x004fc60000000000 */
[----:B------:R-:W2:Y:S01]  /*1350*/  LDS.128 R4, [UR4+0x40] ;  /* 0x00004004ff047984 */ /* 0x000ea20008000c00 */
[----:B------:R-:W-:-:S04]  /*1360*/  FADD R0, R3, R18 ;  /* 0x0000001203007221 */ /* 0x000fc80000000000 */
[----:B------:R-:W-:-:S04]  /*1370*/  FADD R3, R0, R19 ;  /* 0x0000001300037221 */ /* 0x000fc80000000000 */
[----:B-1----:R-:W-:-:S04]  /*1380*/  FADD R12, R3, R12 ;  /* 0x0000000c030c7221 */ /* 0x002fc80000000000 */
[----:B------:R-:W-:-:S04]  /*1390*/  FADD R13, R12, R13 ;  /* 0x0000000d0c0d7221 */ /* 0x000fc80000000000 */
[----:B------:R-:W-:-:S04]  /*13a0*/  FADD R14, R13, R14 ;  /* 0x0000000e0d0e7221 */ /* 0x000fc80000000000 */
[----:B------:R-:W-:-:S04]  /*13b0*/  FADD R15, R14, R15 ;  /* 0x0000000f0e0f7221 */ /* 0x000fc80000000000 */
[----:B0-----:R-:W-:-:S04]  /*13c0*/  FADD R8, R15, R8 ;  /* 0x000000080f087221 */ /* 0x001fc80000000000 */
[----:B------:R-:W-:-:S04]  /*13d0*/  FADD R9, R8, R9 ;  /* 0x0000000908097221 */ /* 0x000fc80000000000 */
[----:B------:R-:W-:-:S04]  /*13e0*/  FADD R10, R9, R10 ;  /* 0x0000000a090a7221 */ /* 0x000fc80000000000 */
[----:B------:R-:W-:-:S04]  /*13f0*/  FADD R11, R10, R11 ;  /* 0x0000000b0a0b7221 */ /* 0x000fc80000000000 */
[----:B--2---:R-:W-:-:S04]  /*1400*/  FADD R4, R11, R4 ;  /* 0x000000040b047221 */ /* 0x004fc80000000000 */
[----:B------:R-:W-:-:S04]  /*1410*/  FADD R5, R4, R5 ;  /* 0x0000000504057221 */ /* 0x000fc80000000000 */
[----:B------:R-:W-:-:S04]  /*1420*/  FADD R6, R5, R6 ;  /* 0x0000000605067221 */ /* 0x000fc80000000000 */
[----:B------:R-:W-:Y:S01]  /*1430*/  FADD R4, R6, R7 ;  /* 0x0000000706047221 */ /* 0x000fe20000000000 */
[----:B------:R-:W-:Y:S06]  /*1440*/  BRA `(.L_x_332) ;  /* 0x0000005c00bc7947 */ /* 0x000fec0003800000 */
.L_x_331:
[----:B------:R-:W1:Y:S01]  /*1450*/  S2R R6, SR_LANEID ;  /* 0x0000000000067919 */ /* 0x000e620000000000 */
[----:B------:R-:W-:-:S04]  /*1460*/  LOP3.LUT R2, R0, 0x3e0, RZ, 0xc0, !PT ;  /* 0x000003e000027812 */ /* 0x000fc800078ec0ff */
        /* <DEDUP_REMOVED lines=12> */
[----:B------:R-:W1:Y:S01]  /*1530*/  @!P1 S2R R9, SR_CgaCtaId ;  /* 0x0000000000099919 */ /* 0x000e620000008800 */
[----:B------:R-:W-:Y:S01]  /*1540*/  @!P1 SHF.R.U32.HI R3, RZ, 0x3, R0 ;  /* 0x00000003ff039819 */ /* 0x000fe20000011600 */
[----:B------:R-:W2:Y:S03]  /*1550*/  SHFL.DOWN PT, R2, R7, 0x2, R5 ;  /* 0x0840000007027989 */ /* 0x000ea600000e0005 */
[----:B------:R-:W-:-:S06]  /*1560*/  @!P1 LOP3.LUT R3, R3, 0x7c, RZ, 0xc0, !PT ;  /* 0x0000007c03039812 */ /* 0x000fcc00078ec0ff */
[----:B--2---:R-:W-:Y:S01]  /*1570*/  @!P0 FADD R7, R7, R2 ;  /* 0x0000000207078221 */ /* 0x004fe20000000000 */
[----:B------:R-:W-:Y:S01]  /*1580*/  ISETP.GT.AND P0, PT, R4, R5, PT ;  /* 0x000000050400720c */ /* 0x000fe20003f04270 */
[----:B------:R-:W-:-:S03]  /*1590*/  VIADD R4, R6, 0x8 ;  /* 0x0000000806047836 */ /* 0x000fc60000000000 */
[----:B------:R-:W2:Y:S09]  /*15a0*/  SHFL.DOWN PT, R2, R7, 0x4, R5 ;  /* 0x0880000007027989 */ /* 0x000eb200000e0005 */
[----:B--2---:R-:W-:Y:S01]  /*15b0*/  @!P0 FADD R7, R7, R2 ;  /* 0x0000000207078221 */ /* 0x004fe20000000000 */
[----:B------:R-:W-:-:S02]  /*15c0*/  ISETP.GT.AND P0, PT, R4, R5, PT ;  /* 0x000000050400720c */ /* 0x000fc40003f04270 */
[----:B------:R-:W-:Y:S02]  /*15d0*/  IADD3 R4, PT, PT, R6, 0x10, RZ ;  /* 0x0000001006047810 */ /* 0x000fe40007ffe0ff */
        /* <DEDUP_REMOVED lines=15> */
[C---:B------:R-:W-:Y:S02]  /*16d0*/  ISETP.GT.AND P2, PT, R16.reuse, 0x20, PT ;  /* 0x000000201000780c */ /* 0x040fe40003f44270 */
[C---:B------:R-:W-:Y:S02]  /*16e0*/  ISETP.GT.AND P3, PT, R16.reuse, 0x40, PT ;  /* 0x000000401000780c */ /* 0x040fe40003f64270 */
[C---:B------:R-:W-:Y:S02]  /*16f0*/  ISETP.GT.AND P1, PT, R16.reuse, 0x60, PT ;  /* 0x000000601000780c */ /* 0x040fe40003f24270 */
[----:B------:R-:W-:Y:S01]  /*1700*/  ISETP.GT.AND P4, PT, R16, 0xc0, PT ;  /* 0x000000c01000780c */ /* 0x000fe20003f84270 */
[----:B--2---:R-:W-:-:S09]  /*1710*/  ULEA UR4, UR5, UR4, 0x18 ;  /* 0x0000000405047291 */ /* 0x004fd2000f8ec0ff */
[----:B------:R-:W1:Y:S04]  /*1720*/  LDS.128 R24, [UR4+0x10] ;  /* 0x00001004ff187984 */ /* 0x000e680008000c00 */
[----:B0-----:R-:W0:Y:S04]  /*1730*/  LDS.128 R8, [UR4+0x20] ;  /* 0x00002004ff087984 */ /* 0x001e280008000c00 */
[----:B------:R-:W2:Y:S04]  /*1740*/  LDS.128 R12, [UR4+0x30] ;  /* 0x00003004ff0c7984 */ /* 0x000ea80008000c00 */
[----:B------:R-:W3:Y:S01]  /*1750*/  LDS.128 R20, [UR4+0x40] ;  /* 0x00004004ff147984 */ /* 0x000ee20008000c00 */
[----:B-1----:R-:W-:Y:S01]  /*1760*/  @P2 FADD R4, R4, R25 ;  /* 0x0000001904042221 */ /* 0x002fe20000000000 */
[----:B------:R-:W-:-:S03]  /*1770*/  ISETP.GT.AND P2, PT, R16, 0x80, PT ;  /* 0x000000801000780c */ /* 0x000fc60003f44270 */
[----:B------:R-:W-:Y:S01]  /*1780*/  @P3 FADD R4, R4, R26 ;  /* 0x0000001a04043221 */ /* 0x000fe20000000000 */
[----:B------:R-:W-:-:S03]  /*1790*/  ISETP.GT.AND P3, PT, R16, 0xa0, PT ;  /* 0x000000a01000780c */ /* 0x000fc60003f64270 */
[----:B------:R-:W-:Y:S01]  /*17a0*/  @P1 FADD R4, R4, R27 ;  /* 0x0000001b04041221 */ /* 0x000fe20000000000 */
[----:B------:R-:W-:-:S05]  /*17b0*/  ISETP.GT.AND P1, PT, R16, 0xe0, PT ;  /* 0x000000e01000780c */ /* 0x000fca0003f24270 */
[----:B0-----:R-:W-:Y:S01]  /*17c0*/  @P2 FADD R4, R4, R8 ;  /* 0x0000000804042221 */ /* 0x001fe20000000000 */
        /* <DEDUP_REMOVED lines=20> */
.L_x_315:
[----:B------:R-:W0:Y:S01]  /*1910*/  S2R R0, SR_TID.X ;  /* 0x0000000000007919 */ /* 0x000e220000002100 */
[----:B------:R-:W1:Y:S01]  /*1920*/  LDCU.64 UR6, c[0x0][0x380] ;  /* 0x00007000ff0677ac */ /* 0x000e620008000a00 */
[----:B------:R-:W-:Y:S02]  /*1930*/  IMAD.MOV.U32 R13, RZ, RZ, 0x8 ;  /* 0x00000008ff0d7424 */ /* 0x000fe400078e00ff */
[----:B0-----:R-:W-:-:S04]  /*1940*/  IMAD R12, R17, 0x2000, R0 ;  /* 0x00002000110c7824 */ /* 0x001fc800078e0200 */
[----:B-1----:R-:W-:-:S05]  /*1950*/  IMAD.WIDE.U32 R12, R12, R13, UR6 ;  /* 0x000000060c0c7e25 */ /* 0x002fca000f8e000d */
        /* <DEDUP_REMOVED lines=43> */
[----:B------:R-:W-:Y:S01]  /*1c10*/  MOV R2, 0xfca213ea ;  /* 0xfca213ea00027802 */ /* 0x000fe20000000f00 */
        /* <DEDUP_REMOVED lines=27> */
.L_x_334:
[----:B------:R-:W-:Y:S05]  /*1dd0*/  BSYNC.RECONVERGENT B1 ;  /* 0x0000000000017941 */ /* 0x000fea0003800200 */
.L_x_333:
        /* <DEDUP_REMOVED lines=32> */
.L_x_336:
[----:B------:R-:W-:Y:S05]  /*1fe0*/  BSYNC.RECONVERGENT B1 ;  /* 0x0000000000017941 */ /* 0x000fea0003800200 */
.L_x_335:
        /* <DEDUP_REMOVED lines=32> */
.L_x_338:
[----:B------:R-:W-:Y:S05]  /*21f0*/  BSYNC.RECONVERGENT B1 ;  /* 0x0000000000017941 */ /* 0x000fea0003800200 */
.L_x_337:
        /* <DEDUP_REMOVED lines=32> */
.L_x_340:
[----:B------:R-:W-:Y:S05]  /*2400*/  BSYNC.RECONVERGENT B1 ;  /* 0x0000000000017941 */ /* 0x000fea0003800200 */
.L_x_339:
        /* <DEDUP_REMOVED lines=32> */
.L_x_342:
[----:B------:R-:W-:Y:S05]  /*2610*/  BSYNC.RECONVERGENT B1 ;  /* 0x0000000000017941 */ /* 0x000fea0003800200 */
.L_x_341:
        /* <DEDUP_REMOVED lines=32> */
.L_x_344:
[----:B------:R-:W-:Y:S05]  /*2820*/  BSYNC.RECONVERGENT B1 ;  /* 0x0000000000017941 */ /* 0x000fea0003800200 */
.L_x_343:
        /* <DEDUP_REMOVED lines=32> */
.L_x_346:
[----:B------:R-:W-:Y:S05]  /*2a30*/  BSYNC.RECONVERGENT B1 ;  /* 0x0000000000017941 */ /* 0x000fea0003800200 */
.L_x_345:
        /* <DEDUP_REMOVED lines=32> */
.L_x_348:
[----:B------:R-:W-:Y:S05]  /*2c40*/  BSYNC.RECONVERGENT B1 ;  /* 0x0000000000017941 */ /* 0x000fea0003800200 */
.L_x_347:
        /* <DEDUP_REMOVED lines=32> */
.L_x_350:
[----:B------:R-:W-:Y:S05]  /*2e50*/  BSYNC.RECONVERGENT B1 ;  /* 0x0000000000017941 */ /* 0x000fea0003800200 */
.L_x_349:
        /* <DEDUP_REMOVED lines=32> */
.L_x_352:
[----:B------:R-:W-:Y:S05]  /*3060*/  BSYNC.RECONVERGENT B1 ;  /* 0x0000000000017941 */ /* 0x000fea0003800200 */
.L_x_351:
        /* <DEDUP_REMOVED lines=32> */
.L_x_354:
[----:B------:R-:W-:Y:S05]  /*3270*/  BSYNC.RECONVERGENT B1 ;  /* 0x0000000000017941 */ /* 0x000fea0003800200 */
.L_x_353:
        /* <DEDUP_REMOVED lines=32> */
.L_x_356:
[----:B------:R-:W-:Y:S05]  /*3480*/  BSYNC.RECONVERGENT B1 ;  /* 0x0000000000017941 */ /* 0x000fea0003800200 */
.L_x_355:
        /* <DEDUP_REMOVED lines=32> */
.L_x_358:
[----:B------:R-:W-:Y:S05]  /*3690*/  BSYNC.RECONVERGENT B1 ;  /* 0x0000000000017941 */ /* 0x000fea0003800200 */
.L_x_357:
[----:B------:R-:W2:Y:S01]  /*36a0*/  LDG.E.64 R36, desc[UR8][R12.64+0xd000] ;  /* 0x00d000080c247981 */ /* 0x000ea2000c1e1b00 */
[----:B------:R-:W0:Y:S01]  /*36b0*/  F2F.F32.F64 R42, R38 ;  /* 0x00000026002a7310 */ /* 0x000e220000301000 */
[----:B------:R-:W-:Y:S07]  /*36c0*/  BSSY.RECONVERGENT B1, `(.L_x_359) ;  /* 0x0000021000017945 */ /* 0x000fee0003800200 */
[----:B------:R1:W3:Y:S01]  /*36d0*/  F2F.F32.F64 R43, R24 ;  /* 0x00000018002b7310 */ /* 0x0002e20000301000 */
        /* <DEDUP_REMOVED lines=16> */
[----:B-1----:R-:W-:Y:S02]  /*37e0*/  IMAD R25, R40, 0x100000, R47 ;  /* 0x0010000028197824 */ /* 0x002fe400078e022f */
[----:B------:R-:W-:Y:S01]  /*37f0*/  IMAD.MOV.U32 R24, RZ, RZ, R46 ;  /* 0x000000ffff187224 */ /* 0x000fe200078e002e */
[----:B0--3--:R-:W-:Y:S06]  /*3800*/  @!P0 BRA `(.L_x_360) ;  /* 0x0000000000308947 */ /* 0x009fec0003800000 */
        /* <DEDUP_REMOVED lines=12> */
.L_x_360:
[----:B------:R-:W-:Y:S05]  /*38d0*/  BSYNC.RECONVERGENT B1 ;  /* 0x0000000000017941 */ /* 0x000fea0003800200 */
.L_x_359:
[----:B------:R-:W2:Y:S04]  /*38e0*/  LDG.E.64 R36, desc[UR8][R12.64+0xe000] ;  /* 0x00e000080c247981 */ /* 0x000ea8000c1e1b00 */
[----:B------:R-:W3:Y:S01]  /*38f0*/  LDG.E.64 R40, desc[UR8][R12.64+0xf000] ;  /* 0x00f000080c287981 */ /* 0x000ee2000c1e1b00 */
[----:B------:R0:W1:Y:S01]  /*3900*/  F2F.F32.F64 R48, R10 ;  /* 0x0000000a00307310 */ /* 0x0000620000301000 */
[----:B------:R-:W4:Y:S01]  /*3910*/  LDC R7, c[0x0][0x3ac] ;  /* 0x0000eb00ff077b82 */ /* 0x000f220000000800 */
[----:B------:R-:W-:Y:S06]  /*3920*/  BSSY.RECONVERGENT B1, `(.L_x_361) ;  /* 0x000003a000017945 */ /* 0x000fec0003800200 */
[----:B------:R0:W0:Y:S08]  /*3930*/  F2F.F32.F64 R9, R8 ;  /* 0x0000000800097310 */ /* 0x0000300000301000 */
        /* <DEDUP_REMOVED lines=9> */
[----:B------:R0:W0:Y:S01]  /*39d0*/  F2F.F32.F64 R25, R24 ;  /* 0x0000001800197310 */ /* 0x0000220000301000 */
[----:B--2---:R-:W-:Y:S01]  /*39e0*/  DFMA R38, R36, R4, 6.75539944105574400000e+15 ;  /* 0x433800002426742b */ /* 0x004fe20000000004 */
[----:B------:R-:W-:-:S07]  /*39f0*/  FSETP.GEU.AND P0, PT, |R37|, 4.1917929649353027344, PT ;  /* 0x4086232b2500780b */ /* 0x000fce0003f0e200 */
[----:B------:R-:W-:-:S08]  /*3a00*/  DADD R44, R38, -6.75539944105574400000e+15 ;  /* 0xc3380000262c7429 */ /* 0x000fd00000000000 */
[----:B------:R-:W-:-:S08]  /*3a10*/  DFMA R46, R44, -UR10, R36 ;  /* 0x8000000a2c2e7c2b */ /* 0x000fd00008000024 */
[----:B------:R-:W-:Y:S02]  /*3a20*/  DFMA R44, R44, -UR12, R46 ;  /* 0x8000000c2c2c7c2b */ /* 0x000fe4000800002e */
[----:B---3--:R-:W-:-:S08]  /*3a30*/  DFMA R46, R40, R4, 6.75539944105574400000e+15 ;  /* 0x43380000282e742b */ /* 0x008fd00000000004 */
[----:B------:R-:W-:-:S08]  /*3a40*/  DADD R50, R46, -6.75539944105574400000e+15 ;  /* 0xc33800002e327429 */ /* 0x000fd00000000000 */
[----:B------:R-:W-:-:S08]  /*3a50*/  DFMA R12, R50, -UR10, R40 ;  /* 0x8000000a320c7c2b */ /* 0x000fd00008000028 */
[----:B0-----:R-:W-:Y:S02]  /*3a60*/  DFMA R10, R50, -UR12, R12 ;  /* 0x8000000c320a7c2b */ /* 0x001fe4000800000c */
[----:B------:R-:W-:-:S06]  /*3a70*/  DFMA R12, R44, UR14, R2 ;  /* 0x0000000e2c0c7c2b */ /* 0x000fcc0008000002 */
[----:B------:R-:W-:Y:S02]  /*3a80*/  DFMA R50, R10, UR14, R2 ;  /* 0x0000000e0a327c2b */ /* 0x000fe40008000002 */
        /* <DEDUP_REMOVED lines=18> */
[----:B------:R-:W-:-:S06]  /*3bb0*/  DFMA R44, R44, R12, 1 ;  /* 0x3ff000002c2c742b */ /* 0x000fcc000000000c */
[----:B------:R-:W-:-:S04]  /*3bc0*/  DFMA R10, R10, R50, 1 ;  /* 0x3ff000000a0a742b */ /* 0x000fc80000000032 */
[----:B------:R-:W-:Y:S02]  /*3bd0*/  IMAD R13, R38, 0x100000, R45 ;  /* 0x00100000260d7824 */ /* 0x000fe400078e022d */
[----:B------:R-:W-:Y:S01]  /*3be0*/  IMAD.MOV.U32 R12, RZ, RZ, R44 ;  /* 0x000000ffff0c7224 */ /* 0x000fe200078e002c */
[----:B-1--4-:R-:W-:Y:S06]  /*3bf0*/  @!P0 BRA `(.L_x_362) ;  /* 0x0000000000308947 */ /* 0x012fec0003800000 */
        /* <DEDUP_REMOVED lines=12> */
.L_x_362:
[----:B------:R-:W-:Y:S05]  /*3cc0*/  BSYNC.RECONVERGENT B1 ;  /* 0x0000000000017941 */ /* 0x000fea0003800200 */
.L_x_361:
[----:B------:R-:W-:Y:S01]  /*3cd0*/  FSETP.GEU.AND P0, PT, |R41|, 4.1917929649353027344, PT ;  /* 0x4086232b2900780b */ /* 0x000fe20003f0e200 */
[----:B------:R0:W1:Y:S01]  /*3ce0*/  F2F.F32.F64 R15, R12 ;  /* 0x0000000c000f7310 */ /* 0x0000620000301000 */
[----:B------:R-:W-:Y:S01]  /*3cf0*/  BSSY.RECONVERGENT B1, `(.L_x_363) ;  /* 0x0000010000017945 */ /* 0x000fe20003800200 */
[----:B------:R-:W-:Y:S01]  /*3d00*/  LEA R37, R46, R11, 0x14 ;  /* 0x0000000b2e257211 */ /* 0x000fe200078ea0ff */
[----:B------:R-:W-:-:S09]  /*3d10*/  IMAD.MOV.U32 R36, RZ, RZ, R10 ;  /* 0x000000ffff247224 */ /* 0x000fd200078e000a */
        /* <DEDUP_REMOVED lines=13> */
.L_x_364:
[----:B------:R-:W-:Y:S05]  /*3df0*/  BSYNC.RECONVERGENT B1 ;  /* 0x0000000000017941 */ /* 0x000fea0003800200 */
.L_x_363:
[----:B------:R-:W1:Y:S01]  /*3e00*/  F2F.F32.F64 R36, R36 ;  /* 0x0000002400247310 */ /* 0x000e620000301000 */
[----:B------:R-:W-:Y:S02]  /*3e10*/  IMAD.SHL.U32 R11, R7, 0x2000, RZ ;  /* 0x00002000070b7824 */ /* 0x000fe400078e00ff */
[----:B------:R-:W-:Y:S01]  /*3e20*/  FADD R42, R42, R43 ;  /* 0x0000002b2a2a7221 */ /* 0x000fe20000000000 */
[----:B------:R-:W-:Y:S01]  /*3e30*/  FADD R9, R48, R9 ;  /* 0x0000000930097221 */ /* 0x000fe20000000000 */
[----:B------:R-:W-:Y:S01]  /*3e40*/  FADD R14, R14, R19 ;  /* 0x000000130e0e7221 */ /* 0x000fe20000000000 */
[----:B------:R-:W-:Y:S01]  /*3e50*/  FADD R23, R20, R23 ;  /* 0x0000001714177221 */ /* 0x000fe20000000000 */
[----:B------:R-:W-:Y:S01]  /*3e60*/  ISETP.GE.U32.AND P0, PT, R16, R11, PT ;  /* 0x0000000b1000720c */ /* 0x000fe20003f06070 */
[----:B------:R-:W-:Y:S01]  /*3e70*/  FADD R26, R26, R29 ;  /* 0x0000001d1a1a7221 */ /* 0x000fe20000000000 */
[----:B------:R-:W-:Y:S01]  /*3e80*/  FADD R33, R30, R33 ;  /* 0x000000211e217221 */ /* 0x000fe20000000000 */
[----:B------:R-:W-:Y:S01]  /*3e90*/  FADD R25, R34, R25 ;  /* 0x0000001922197221 */ /* 0x000fe20000000000 */
[----:B------:R-:W-:Y:S01]  /*3ea0*/  FADD R9, R42, R9 ;  /* 0x000000092a097221 */ /* 0x000fe20000000000 */
[----:B------:R-:W-:Y:S01]  /*3eb0*/  FADD R14, R14, R23 ;  /* 0x000000170e0e7221 */ /* 0x000fe20000000000 */
[----:B------:R-:W-:Y:S01]  /*3ec0*/  FADD R26, R26, R33 ;  /* 0x000000211a1a7221 */ /* 0x000fe20000000000 */
[----:B-1----:R-:W-:-:S02]  /*3ed0*/  FADD R8, R15, R36 ;  /* 0x000000240f087221 */ /* 0x002fc40000000000 */
[----:B------:R-:W-:Y:S02]  /*3ee0*/  FADD R9, R9, R14 ;  /* 0x0000000e09097221 */ /* 0x000fe40000000000 */
[----:B------:R-:W-:-:S04]  /*3ef0*/  FADD R25, R25, R8 ;  /* 0x0000000819197221 */ /* 0x000fc80000000000 */
[----:B------:R-:W-:-:S04]  /*3f00*/  FADD R26, R26, R25 ;  /* 0x000000191a1a7221 */ /* 0x000fc80000000000 */
[----:B------:R-:W-:Y:S01]  /*3f10*/  FADD R10, R9, R26 ;  /* 0x0000001a090a7221 */ /* 0x000fe20000000000 */
[----:B------:R-:W-:Y:S06]  /*3f20*/  @!P0 BRA `(.L_x_365) ;  /* 0x0000003000388947 */ /* 0x000fec0003800000 */
[--C-:B------:R-:W-:Y:S01]  /*3f30*/  IMAD R19, R17, 0x2000, R11.reuse ;  /* 0x0000200011137824 */ /* 0x100fe200078e020b */
[----:B------:R-:W-:Y:S01]  /*3f40*/  IADD3 R18, PT, PT, R6, -0x2000, RZ ;  /* 0xffffe00006127810 */ /* 0x000fe20007ffe0ff */
[----:B------:R-:W-:Y:S01]  /*3f50*/  UMOV UR4, URZ ;  /* 0x000000ff00047c82 */ /* 0x000fe20008000000 */
[----:B------:R-:W-:Y:S02]  /*3f60*/  IMAD.MOV.U32 R8, RZ, RZ, R11 ;  /* 0x000000ffff087224 */ /* 0x000fe400078e000b */
[C---:B------:R-:W-:Y:S01]  /*3f70*/  ISETP.GT.U32.AND P0, PT, R19.reuse, R18, PT ;  /* 0x000000121300720c */ /* 0x040fe20003f04070 */
[----:B------:R-:W-:-:S12]  /*3f80*/  VIADD R11, R19, 0x200 ;  /* 0x00000200130b7836 */ /* 0x000fd80000000000 */
[----:B------:R-:W-:Y:S05]  /*3f90*/  @P0 BRA `(.L_x_366) ;  /* 0x00000024006c0947 */ /* 0x000fea0003800000 */
[----:B------:R-:W0:Y:S02]  /*3fa0*/  LDCU.64 UR6, c[0x0][0x380] ;  /* 0x00007000ff0677ac */ /* 0x000e240008000a00 */
.L_x_399:
[----:B------:R-:W-:Y:S02]  /*3fb0*/  IMAD.IADD R20, R0, 0x1, R19 ;  /* 0x0000000100147824 */ /* 0x000fe400078e0213 */
[----:B------:R-:W-:-:S04]  /*3fc0*/  IMAD.MOV.U32 R21, RZ, RZ, 0x8 ;  /* 0x00000008ff157424 */ /* 0x000fc800078e00ff */
[----:B0-----:R-:W-:-:S05]  /*3fd0*/  IMAD.WIDE.U32 R20, R20, R21, UR6 ;  /* 0x0000000614147e25 */ /* 0x001fca000f8e0015 */
        /* <DEDUP_REMOVED lines=38> */
[----:B------:R-:W-:Y:S01]  /*4240*/  FSEL R36, R26, RZ, P0 ;  /* 0x000000ff1a247208 */ /* 0x000fe20000000000 */
[----:B------:R-:W-:Y:S01]  /*4250*/  @!P1 IMAD.MOV.U32 R26, RZ, RZ, R40 ;  /* 0x000000ffff1a9224 */ /* 0x000fe200078e0028 */
[----:B------:R-:W-:Y:S01]  /*4260*/  @!P1 IADD3 R38, PT, PT, R38, -R39, RZ ;  /* 0x8000002726269210 */ /* 0x000fe20007ffe0ff */
[----:B------:R-:W-:-:S03]  /*4270*/  @!P1 IMAD R27, R39, 0x100000, R41 ;  /* 0x00100000271b9824 */ /* 0x000fc600078e0229 */
[----:B------:R-:W-:Y:S01]  /*4280*/  @!P1 LEA R39, R38, 0x3ff00000, 0x14 ;  /* 0x3ff0000026279811 */ /* 0x000fe200078ea0ff */
[----:B------:R-:W-:-:S06]  /*4290*/  @!P1 IMAD.MOV.U32 R38, RZ, RZ, RZ ;  /* 0x000000ffff269224 */ /* 0x000fcc00078e00ff */
[----:B------:R-:W-:-:S11]  /*42a0*/  @!P1 DMUL R36, R26, R38 ;  /* 0x000000261a249228 */ /* 0x000fd60000000000 */
.L_x_368:
[----:B------:R-:W-:Y:S05]  /*42b0*/  BSYNC.RECONVERGENT B1 ;  /* 0x0000000000017941 */ /* 0x000fea0003800200 */
.L_x_367:
        /* <DEDUP_REMOVED lines=28> */
[----:B------:R-:W-:Y:S01]  /*4480*/  @!P1 LEA R25, R39, R41, 0x14 ;  /* 0x0000002927199211 */ /* 0x000fe200078ea0ff */
[----:B------:R-:W-:-:S05]  /*4490*/  @!P1 IMAD.IADD R38, R38, 0x1, -R39 ;  /* 0x0000000126269824 */ /* 0x000fca00078e0a27 */
[----:B------:R-:W-:Y:S01]  /*44a0*/  @!P1 LEA R39, R38, 0x3ff00000, 0x14 ;  /* 0x3ff0000026279811 */ /* 0x000fe200078ea0ff */
[----:B------:R-:W-:-:S06]  /*44b0*/  @!P1 IMAD.MOV.U32 R38, RZ, RZ, RZ ;  /* 0x000000ffff269224 */ /* 0x000fcc00078e00ff */
[----:B------:R-:W-:-:S11]  /*44c0*/  @!P1 DMUL R26, R24, R38 ;  /* 0x00000026181a9228 */ /* 0x000fd60000000000 */
.L_x_370:
[----:B------:R-:W-:Y:S05]  /*44d0*/  BSYNC.RECONVERGENT B1 ;  /* 0x0000000000017941 */ /* 0x000fea0003800200 */
.L_x_369:
        /* <DEDUP_REMOVED lines=27> */
[----:B------:R-:W-:Y:S01]  /*4690*/  @!P1 MOV R12, R40 ;  /* 0x00000028000c9202 */ /* 0x000fe20000000f00 */
[----:B------:R-:W-:Y:S02]  /*46a0*/  @!P1 IMAD.IADD R38, R38, 0x1, -R39 ;  /* 0x0000000126269824 */ /* 0x000fe400078e0a27 */
[----:B------:R-:W-:-:S03]  /*46b0*/  @!P1 IMAD R13, R39, 0x100000, R41 ;  /* 0x00100000270d9824 */ /* 0x000fc600078e0229 */
[----:B------:R-:W-:Y:S01]  /*46c0*/  @!P1 LEA R39, R38, 0x3ff00000, 0x14 ;  /* 0x3ff0000026279811 */ /* 0x000fe200078ea0ff */
[----:B------:R-:W-:-:S06]  /*46d0*/  @!P1 IMAD.MOV.U32 R38, RZ, RZ, RZ ;  /* 0x000000ffff269224 */ /* 0x000fcc00078e00ff */
[----:B------:R-:W-:-:S11]  /*46e0*/  @!P1 DMUL R24, R12, R38 ;  /* 0x000000260c189228 */ /* 0x000fd60000000000 */
.L_x_372:
[----:B------:R-:W-:Y:S05]  /*46f0*/  BSYNC.RECONVERGENT B1 ;  /* 0x0000000000017941 */ /* 0x000fea0003800200 */
.L_x_371:
        /* <DEDUP_REMOVED lines=30> */
[----:B------:R-:W-:Y:S02]  /*48e0*/  @!P1 LEA R39, R38, 0x3ff00000, 0x14 ;  /* 0x3ff0000026279811 */ /* 0x000fe400078ea0ff */
[----:B------:R-:W-:-:S06]  /*48f0*/  @!P1 MOV R38, RZ ;  /* 0x000000ff00269202 */ /* 0x000fcc0000000f00 */
[----:B------:R-:W-:-:S11]  /*4900*/  @!P1 DMUL R12, R14, R38 ;  /* 0x000000260e0c9228 */ /* 0x000fd60000000000 */
.L_x_374:
[----:B------:R-:W-:Y:S05]  /*4910*/  BSYNC.RECONVERGENT B1 ;  /* 0x0000000000017941 */ /* 0x000fea0003800200 */
.L_x_373:
        /* <DEDUP_REMOVED lines=33> */
.L_x_376:
[----:B------:R-:W-:Y:S05]  /*4b30*/  BSYNC.RECONVERGENT B1 ;  /* 0x0000000000017941 */ /* 0x000fea0003800200 */
.L_x_375:
        /* <DEDUP_REMOVED lines=33> */
.L_x_378:
[----:B------:R-:W-:Y:S05]  /*4d50*/  BSYNC.RECONVERGENT B1 ;  /* 0x0000000000017941 */ /* 0x000fea0003800200 */
.L_x_377:
        /* <DEDUP_REMOVED lines=33> */
.L_x_380:
[----:B------:R-:W-:Y:S05]  /*4f70*/  BSYNC.RECONVERGENT B1 ;  /* 0x0000000000017941 */ /* 0x000fea0003800200 */
.L_x_379:
        /* <DEDUP_REMOVED lines=33> */
.L_x_382:
[----:B------:R-:W-:Y:S05]  /*5190*/  BSYNC.RECONVERGENT B1 ;  /* 0x0000000000017941 */ /* 0x000fea0003800200 */
.L_x_381:
        /* <DEDUP_REMOVED lines=33> */
.L_x_384:
[----:B------:R-:W-:Y:S05]  /*53b0*/  BSYNC.RECONVERGENT B1 ;  /* 0x0000000000017941 */ /* 0x000fea0003800200 */
.L_x_383:
        /* <DEDUP_REMOVED lines=33> */
.L_x_386:
[----:B------:R-:W-:Y:S05]  /*55d0*/  BSYNC.RECONVERGENT B1 ;  /* 0x0000000000017941 */ /* 0x000fea0003800200 */
.L_x_385:
        /* <DEDUP_REMOVED lines=33> */
.L_x_388:
[----:B------:R-:W-:Y:S05]  /*57f0*/  BSYNC.RECONVERGENT B1 ;  /* 0x0000000000017941 */ /* 0x000fea0003800200 */
.L_x_387:
        /* <DEDUP_REMOVED lines=33> */
.L_x_390:
[----:B------:R-:W-:Y:S05]  /*5a10*/  BSYNC.RECONVERGENT B1 ;  /* 0x0000000000017941 */ /* 0x000fea0003800200 */
.L_x_389:
[----:B------:R-:W2:Y:S01]  /*5a20*/  LDG.E.64 R38, desc[UR8][R20.64+0xc000] ;  /* 0x00c0000814267981 */ /* 0x000ea2000c1e1b00 */
[----:B------:R0:W1:Y:S01]  /*5a30*/  F2F.F32.F64 R43, R36 ;  /* 0x00000024002b7310 */ /* 0x0000620000301000 */
        /* <DEDUP_REMOVED lines=16> */
[----:B0-----:R-:W-:-:S10]  /*5b40*/  DFMA R36, R34, R44, 1 ;  /* 0x3ff000002224742b */ /* 0x001fd4000000002c */
[----:B------:R-:W-:Y:S01]  /*5b50*/  LEA R35, R40, R37, 0x14 ;  /* 0x0000002528237211 */ /* 0x000fe200078ea0ff */
[----:B------:R-:W-:Y:S01]  /*5b60*/  IMAD.MOV.U32 R34, RZ, RZ, R36 ;  /* 0x000000ffff227224 */ /* 0x000fe200078e0024 */
[----:B-1----:R-:W-:Y:S06]  /*5b70*/  @!P0 BRA `(.L_x_392) ;  /* 0x0000000000308947 */ /* 0x002fec0003800000 */
        /* <DEDUP_REMOVED lines=12> */
.L_x_392:
[----:B------:R-:W-:Y:S05]  /*5c40*/  BSYNC.RECONVERGENT B1 ;  /* 0x0000000000017941 */ /* 0x000fea0003800200 */
.L_x_391:
        /* <DEDUP_REMOVED lines=19> */
[----:B-1----:R-:W-:-:S10]  /*5d80*/  DFMA R24, R36, R46, 1 ;  /* 0x3ff000002418742b */ /* 0x002fd4000000002e */
[----:B------:R-:W-:Y:S02]  /*5d90*/  IMAD R37, R40, 0x100000, R25 ;  /* 0x0010000028257824 */ /* 0x000fe400078e0219 */
[----:B------:R-:W-:Y:S01]  /*5da0*/  IMAD.MOV.U32 R36, RZ, RZ, R24 ;  /* 0x000000ffff247224 */ /* 0x000fe200078e0018 */
[----:B0--3--:R-:W-:Y:S06]  /*5db0*/  @!P0 BRA `(.L_x_394) ;  /* 0x0000000000308947 */ /* 0x009fec0003800000 */
[----:B------:R-:W-:Y:S01]  /*5dc0*/  FSETP.GEU.AND P1, PT, |R39|, 4.2275390625, PT ;  /* 0x408748002700780b */ /* 0x000fe20003f2e200 */
[C---:B------:R-:W-:Y:S02]  /*5dd0*/  DSETP.GEU.AND P0, PT, R38.reuse, RZ, PT ;  /* 0x000000ff2600722a */ /* 0x040fe40003f0e000 */
[----:B------:R-:W-:-:S10]  /*5de0*/  DADD R38, R38, +INF ;  /* 0x7ff0000026267429 */ /* 0x000fd40000000000 */
[----:B------:R-:W-:Y:S02]  /*5df0*/  @!P1 LEA.HI R26, R40, R40, RZ, 0x1 ;  /* 0x00000028281a9211 */ /* 0x000fe400078f08ff */
[----:B------:R-:W-:Y:S02]  /*5e00*/  FSEL R36, R38, RZ, P0 ;  /* 0x000000ff26247208 */ /* 0x000fe40000000000 */
[----:B------:R-:W-:Y:S02]  /*5e10*/  @!P1 SHF.R.S32.HI R27, RZ, 0x1, R26 ;  /* 0x00000001ff1b9819 */ /* 0x000fe4000001141a */
[----:B------:R-:W-:Y:S02]  /*5e20*/  FSEL R37, R39, RZ, P0 ;  /* 0x000000ff27257208 */ /* 0x000fe40000000000 */
[----:B------:R-:W-:Y:S01]  /*5e30*/  @!P1 IADD3 R26, PT, PT, R40, -R27, RZ ;  /* 0x8000001b281a9210 */ /* 0x000fe20007ffe0ff */
[----:B------:R-:W-:-:S03]  /*5e40*/  @!P1 IMAD R25, R27, 0x100000, R25 ;  /* 0x001000001b199824 */ /* 0x000fc600078e0219 */
[----:B------:R-:W-:Y:S01]  /*5e50*/  @!P1 LEA R27, R26, 0x3ff00000, 0x14 ;  /* 0x3ff000001a1b9811 */ /* 0x000fe200078ea0ff */
[----:B------:R-:W-:-:S06]  /*5e60*/  @!P1 IMAD.MOV.U32 R26, RZ, RZ, RZ ;  /* 0x000000ffff1a9224 */ /* 0x000fcc00078e00ff */
[----:B------:R-:W-:-:S11]  /*5e70*/  @!P1 DMUL R36, R24, R26 ;  /* 0x0000001a18249228 */ /* 0x000fd60000000000 */
.L_x_394:
[----:B------:R-:W-:Y:S05]  /*5e80*/  BSYNC.RECONVERGENT B1 ;  /* 0x0000000000017941 */ /* 0x000fea0003800200 */
.L_x_393:
[----:B------:R-:W2:Y:S04]  /*5e90*/  LDG.E.64 R26, desc[UR8][R20.64+0xe000] ;  /* 0x00e00008141a7981 */ /* 0x000ea8000c1e1b00 */
[----:B------:R-:W3:Y:S01]  /*5ea0*/  LDG.E.64 R24, desc[UR8][R20.64+0xf000] ;  /* 0x00f0000814187981 */ /* 0x000ee2000c1e1b00 */
[----:B------:R0:W1:Y:S01]  /*5eb0*/  F2F.F32.F64 R44, R12 ;  /* 0x0000000c002c7310 */ /* 0x0000620000301000 */
[----:B------:R-:W-:Y:S07]  /*5ec0*/  BSSY.RECONVERGENT B1, `(.L_x_395) ;  /* 0x0000038000017945 */ /* 0x000fee0003800200 */
        /* <DEDUP_REMOVED lines=20> */
[----:B----4-:R-:W-:Y:S02]  /*6010*/  DFMA R6, R12, UR14, R2 ;  /* 0x0000000e0c067c2b */ /* 0x010fe40008000002 */
        /* <DEDUP_REMOVED lines=16> */
[----:B------:R-:W-:-:S08]  /*6120*/  DFMA R20, R46, R20, 1 ;  /* 0x3ff000002e14742b */ /* 0x000fd00000000014 */
[----:B------:R-:W-:Y:S02]  /*6130*/  DFMA R46, R46, R20, 1 ;  /* 0x3ff000002e2e742b */ /* 0x000fe40000000014 */
[----:B------:R-:W-:-:S08]  /*6140*/  DFMA R20, R12, R6, 1 ;  /* 0x3ff000000c14742b */ /* 0x000fd00000000006 */
[----:B------:R-:W-:Y:S02]  /*6150*/  IMAD R51, R38, 0x100000, R47 ;  /* 0x0010000026337824 */ /* 0x000fe400078e022f */
[----:B------:R-:W-:Y:S01]  /*6160*/  IMAD.MOV.U32 R50, RZ, RZ, R46 ;  /* 0x000000ffff327224 */ /* 0x000fe200078e002e */
[----:B-1----:R-:W-:Y:S06]  /*6170*/  @!P0 BRA `(.L_x_396) ;  /* 0x0000000000308947 */ /* 0x002fec0003800000 */
        /* <DEDUP_REMOVED lines=12> */
.L_x_396:
[----:B------:R-:W-:Y:S05]  /*6240*/  BSYNC.RECONVERGENT B1 ;  /* 0x0000000000017941 */ /* 0x000fea0003800200 */
.L_x_395:
[----:B------:R-:W0:Y:S01]  /*6250*/  LDC.64 R6, c[0x0][0x3a8] ;  /* 0x0000ea00ff067b82 */ /* 0x000e220000000a00 */
[----:B------:R-:W1:Y:S01]  /*6260*/  F2F.F32.F64 R17, R50 ;  /* 0x0000003200117310 */ /* 0x000e620000301000 */
[----:B------:R-:W-:Y:S01]  /*6270*/  FSETP.GEU.AND P0, PT, |R25|, 4.1917929649353027344, PT ;  /* 0x4086232b1900780b */ /* 0x000fe20003f0e200 */
[----:B------:R-:W-:Y:S01]  /*6280*/  DFMA R20, R12, R20, 1 ;  /* 0x3ff000000c14742b */ /* 0x000fe20000000014 */
[----:B------:R-:W-:Y:S01]  /*6290*/  FADD R43, R43, R10 ;  /* 0x0000000a2b2b7221 */ /* 0x000fe20000000000 */
[----:B------:R-:W-:Y:S01]  /*62a0*/  FADD R42, R42, R45 ;  /* 0x0000002d2a2a7221 */ /* 0x000fe20000000000 */
[----:B------:R-:W-:Y:S01]  /*62b0*/  BSSY.RECONVERGENT B1, `(.L_x_397) ;  /* 0x0000017000017945 */ /* 0x000fe20003800200 */
[----:B------:R-:W-:Y:S01]  /*62c0*/  FADD R23, R8, R23 ;  /* 0x0000001708177221 */ /* 0x000fe20000000000 */
[----:B------:R-:W-:Y:S01]  /*62d0*/  FADD R15, R44, R15 ;  /* 0x0000000f2c0f7221 */ /* 0x000fe20000000000 */
[----:B------:R-:W-:Y:S01]  /*62e0*/  FADD R42, R43, R42 ;  /* 0x0000002a2b2a7221 */ /* 0x000fe20000000000 */
[----:B------:R-:W-:Y:S01]  /*62f0*/  FADD R16, R16, R49 ;  /* 0x0000003110107221 */ /* 0x000fe20000000000 */
[----:B------:R-:W-:Y:S01]  /*6300*/  FADD R28, R28, R31 ;  /* 0x0000001f1c1c7221 */ /* 0x000fe20000000000 */
[----:B------:R-:W-:Y:S01]  /*6310*/  FADD R32, R32, R35 ;  /* 0x0000002320207221 */ /* 0x000fe20000000000 */
[----:B------:R-:W-:-:S02]  /*6320*/  IMAD R9, R40, 0x100000, R21 ;  /* 0x0010000028097824 */ /* 0x000fc400078e0215 */
[----:B------:R-:W-:Y:S02]  /*6330*/  IMAD.MOV.U32 R8, RZ, RZ, R20 ;  /* 0x000000ffff087224 */ /* 0x000fe400078e0014 */
[----:B-1----:R-:W-:Y:S01]  /*6340*/  FADD R17, R36, R17 ;  /* 0x0000001124117221 */ /* 0x002fe20000000000 */
        /* <DEDUP_REMOVED lines=10> */
[----:B------:R-:W-:Y:S02]  /*63f0*/  @!P1 LEA R13, R12, 0x3ff00000, 0x14 ;  /* 0x3ff000000c0d9811 */ /* 0x000fe400078ea0ff */
[----:B------:R-:W-:-:S06]  /*6400*/  @!P1 MOV R12, RZ ;  /* 0x000000ff000c9202 */ /* 0x000fcc0000000f00 */
[----:B------:R-:W-:-:S11]  /*6410*/  @!P1 DMUL R8, R20, R12 ;  /* 0x0000000c14089228 */ /* 0x000fd60000000000 */
.L_x_398:
[----:B------:R-:W-:Y:S05]  /*6420*/  BSYNC.RECONVERGENT B1 ;  /* 0x0000000000017941 */ /* 0x000fea0003800200 */
.L_x_397:
[----:B0-----:R-:W-:Y:S01]  /*6430*/  IMAD.IADD R10, R6, 0x1, -R19 ;  /* 0x00000001060a7824 */ /* 0x001fe200078e0a13 */
[----:B------:R-:W0:Y:S01]  /*6440*/  F2F.F32.F64 R8, R8 ;  /* 0x0000000800087310 */ /* 0x000e220000301000 */
[----:B------:R-:W-:Y:S02]  /*6450*/  IMAD.SHL.U32 R12, R7, 0x2000, RZ ;  /* 0x00002000070c7824 */ /* 0x000fe400078e00ff */
[----:B------:R-:W-:Y:S01]  /*6460*/  FADD R15, R15, R16 ;  /* 0x000000100f0f7221 */ /* 0x000fe20000000000 */
[----:B------:R-:W-:Y:S01]  /*6470*/  FADD R23, R23, R28 ;  /* 0x0000001c17177221 */ /* 0x000fe20000000000 */
[----:B------:R-:W-:Y:S01]  /*6480*/  FADD R32, R32, R17 ;  /* 0x0000001120207221 */ /* 0x000fe20000000000 */
[----:B------:R-:W-:Y:S01]  /*6490*/  ISETP.GE.U32.AND P0, PT, R10, R12, PT ;  /* 0x0000000c0a00720c */ /* 0x000fe20003f06070 */
[----:B------:R-:W-:Y:S02]  /*64a0*/  FADD R15, R42, R15 ;  /* 0x0000000f2a0f7221 */ /* 0x000fe40000000000 */
[----:B------:R-:W-:-:S04]  /*64b0*/  FADD R32, R23, R32 ;  /* 0x0000002017207221 */ /* 0x000fc80000000000 */
[----:B------:R-:W-:-:S04]  /*64c0*/  FADD R15, R15, R32 ;  /* 0x000000200f0f7221 */ /* 0x000fc80000000000 */
[----:B0-----:R-:W-:Y:S02]  /*64d0*/  FADD R10, R8, R15 ;  /* 0x0000000f080a7221 */ /* 0x001fe40000000000 */
[----:B------:R-:W-:Y:S05]  /*64e0*/  @!P0 BRA `(.L_x_365) ;  /* 0x0000000800c88947 */ /* 0x000fea0003800000 */
[C---:B------:R-:W-:Y:S01]  /*64f0*/  IMAD.IADD R19, R12.reuse, 0x1, R19 ;  /* 0x000000010c137824 */ /* 0x040fe200078e0213 */
[----:B------:R-:W-:Y:S01]  /*6500*/  UIADD3 UR4, UPT, UPT, UR4, 0x1, URZ ;  /* 0x0000000104047890 */ /* 0x000fe2000fffe0ff */
[----:B------:R-:W-:-:S03]  /*6510*/  IMAD.IADD R11, R12, 0x1, R11 ;  /* 0x000000010c0b7824 */ /* 0x000fc600078e020b */
[----:B------:R-:W-:-:S13]  /*6520*/  ISETP.GT.U32.AND P0, PT, R19, R18, PT ;  /* 0x000000121300720c */ /* 0x000fda0003f04070 */
[----:B------:R-:W-:Y:S05]  /*6530*/  @!P0 BRA `(.L_x_399) ;  /* 0xffffffd8009c8947 */ /* 0x000fea000383ffff */
[----:B------:R-:W-:-:S07]  /*6540*/  IMAD.MOV.U32 R8, RZ, RZ, R12 ;  /* 0x000000ffff087224 */ /* 0x000fce00078e000c */
.L_x_366:
[----:B------:R-:W-:-:S13]  /*6550*/  ISETP.GE.U32.AND P0, PT, R19, R6, PT ;  /* 0x000000061300720c */ /* 0x000fda0003f06070 */
[----:B------:R-:W-:Y:S05]  /*6560*/  @P0 BRA `(.L_x_365) ;  /* 0x0000000800a80947 */ /* 0x000fea0003800000 */
[----:B------:R-:W-:Y:S01]  /*6570*/  IADD3 R9, PT, PT, -R19, R6, RZ ;  /* 0x0000000613097210 */ /* 0x000fe20007ffe1ff */
[----:B------:R-:W-:Y:S03]  /*6580*/  BSSY.RECONVERGENT B1, `(.L_x_365) ;  /* 0x00000a8000017945 */ /* 0x000fe60003800200 */
[----:B------:R-:W-:-:S13]  /*6590*/  ISETP.GE.AND P0, PT, R0, R9, PT ;  /* 0x000000090000720c */ /* 0x000fda0003f06270 */
[----:B------:R-:W-:Y:S05]  /*65a0*/  @P0 BRA `(.L_x_400) ;  /* 0x0000000800940947 */ /* 0x000fea0003800000 */
[----:B------:R-:W0:Y:S01]  /*65b0*/  S2R R15, SR_CTAID.X ;  /* 0x00000000000f7919 */ /* 0x000e220000002500 */
[----:B------:R-:W-:Y:S01]  /*65c0*/  LOP3.LUT R13, RZ, R0, RZ, 0x33, !PT ;  /* 0x00000000ff0d7212 */ /* 0x000fe200078e33ff */
[----:B------:R-:W-:Y:S01]  /*65d0*/  IMAD R7, R7, UR4, RZ ;  /* 0x0000000407077c24 */ /* 0x000fe2000f8e02ff */
[----:B------:R-:W-:Y:S03]  /*65e0*/  BSSY.RECONVERGENT B2, `(.L_x_401) ;  /* 0x0000030000027945 */ /* 0x000fe60003800200 */
[----:B------:R-:W-:Y:S02]  /*65f0*/  IMAD.IADD R13, R13, 0x1, R6 ;  /* 0x000000010d0d7824 */ /* 0x000fe400078e0206 */
[----:B------:R-:W-:-:S03]  /*6600*/  IMAD.MOV.U32 R6, RZ, RZ, R0 ;  /* 0x000000ffff067224 */ /* 0x000fc600078e0000 */
[----:B------:R-:W-:Y:S01]  /*6610*/  LOP3.LUT P0, RZ, R13, 0x200, RZ, 0xc0, !PT ;  /* 0x000002000dff7812 */ /* 0x000fe2000780c0ff */
[----:B0-----:R-:W-:-:S04]  /*6620*/  IMAD R8, R15, 0x2000, R8 ;  /* 0x000020000f087824 */ /* 0x001fc800078e0208 */
[----:B------:R-:W-:-:S04]  /*6630*/  IMAD.IADD R8, R13, 0x1, -R8 ;  /* 0x000000010d087824 */ /* 0x000fc800078e0a08 */
[----:B------:R-:W-:-:S04]  /*6640*/  IMAD R8, R7, -0x2000, R8 ;  /* 0xffffe00007087824 */ /* 0x000fc800078e0208 */
[----:B------:R-:W-:Y:S05]  /*6650*/  @P0 BRA `(.L_x_402) ;  /* 0x0000000000a00947 */ /* 0x000fea0003800000 */
[----:B------:R-:W-:Y:S01]  /*6660*/  MOV R7, 0x8 ;  /* 0x0000000800077802 */ /* 0x000fe20000000f00 */
[----:B------:R-:W-:-:S04]  /*6670*/  IMAD.IADD R6, R0, 0x1, R19 ;  /* 0x0000000100067824 */ /* 0x000fc800078e0213 */
[----:B------:R-:W-:-:S06]  /*6680*/  IMAD.WIDE.U32 R6, R6, R7, UR6 ;  /* 0x0000000606067e25 */ /* 0x000fcc000f8e0007 */
        /* <DEDUP_REMOVED lines=33> */
.L_x_404:
[----:B------:R-:W-:Y:S05]  /*68a0*/  BSYNC.RECONVERGENT B3 ;  /* 0x0000000000037941 */ /* 0x000fea0003800200 */
.L_x_403:
[----:B------:R-:W0:Y:S01]  /*68b0*/  F2F.F32.F64 R3, R2 ;  /* 0x0000000200037310 */ /* 0x000e220000301000 */
[----:B------:R-:W-:Y:S01]  /*68c0*/  IADD3 R6, PT, PT, R0, 0x200, RZ ;  /* 0x0000020000067810 */ /* 0x000fe20007ffe0ff */
[----:B0-----:R-:W-:-:S07]  /*68d0*/  FADD R10, R10, R3 ;  /* 0x000000030a0a7221 */ /* 0x001fce0000000000 */
.L_x_402:
[----:B------:R-:W-:Y:S05]  /*68e0*/  BSYNC.RECONVERGENT B2 ;  /* 0x0000000000027941 */ /* 0x000fea0003800200 */
.L_x_401:
[----:B------:R-:W-:-:S13]  /*68f0*/  ISETP.GE.U32.AND P0, PT, R8, 0x200, PT ;  /* 0x000002000800780c */ /* 0x000fda0003f06070 */
[----:B------:R-:W-:Y:S05]  /*6900*/  @!P0 BRA `(.L_x_400) ;  /* 0x0000000400bc8947 */ /* 0x000fea0003800000 */
[C---:B------:R-:W-:Y:S02]  /*6910*/  IMAD.IADD R11, R6.reuse, 0x1, R11 ;  /* 0x00000001060b7824 */ /* 0x040fe400078e020b */
[----:B------:R-:W-:-:S07]  /*6920*/  VIADD R8, R6, 0x200 ;  /* 0x0000020006087836 */ /* 0x000fce0000000000 */
.L_x_409:
[----:B------:R-:W0:Y:S01]  /*6930*/  LDC.64 R4, c[0x0][0x380] ;  /* 0x0000e000ff047b82 */ /* 0x000e220000000a00 */
[----:B------:R-:W-:-:S04]  /*6940*/  VIADD R3, R11, 0xfffffe00 ;  /* 0xfffffe000b037836 */ /* 0x000fc80000000000 */
[----:B0-----:R-:W-:-:S06]  /*6950*/  IMAD.WIDE.U32 R2, R3, 0x8, R4 ;  /* 0x0000000803027825 */ /* 0x001fcc00078e0004 */
[----:B------:R-:W2:Y:S01]  /*6960*/  LDG.E.64 R2, desc[UR8][R2.64] ;  /* 0x0000000802027981 */ /* 0x000ea2000c1e1b00 */
[----:B------:R-:W-:-:S06]  /*6970*/  IMAD.WIDE.U32 R4, R11, 0x8, R4 ;  /* 0x000000080b047825 */ /* 0x000fcc00078e0004 */
[----:B------:R-:W3:Y:S01]  /*6980*/  LDG.E.64 R4, desc[UR8][R4.64] ;  /* 0x0000000804047981 */ /* 0x000ee2000c1e1b00 */
[----:B------:R-:W-:Y:S01]  /*6990*/  IMAD.MOV.U32 R22, RZ, RZ, 0x652b82fe ;  /* 0x652b82feff167424 */ /* 0x000fe200078e00ff */
[----:B------:R-:W-:Y:S01]  /*69a0*/  MOV R12, 0xfefa39ef ;  /* 0xfefa39ef000c7802 */ /* 0x000fe20000000f00 */
[----:B------:R-:W-:Y:S01]  /*69b0*/  IMAD.MOV.U32 R23, RZ, RZ, 0x3ff71547 ;  /* 0x3ff71547ff177424 */ /* 0x000fe200078e00ff */
[----:B------:R-:W-:Y:S01]  /*69c0*/  MOV R18, 0xfca213ea ;  /* 0xfca213ea00127802 */ /* 0x000fe20000000f00 */
[----:B------:R-:W-:Y:S01]  /*69d0*/  IMAD.MOV.U32 R13, RZ, RZ, 0x3fe62e42 ;  /* 0x3fe62e42ff0d7424 */ /* 0x000fe200078e00ff */
[----:B------:R-:W-:Y:S01]  /*69e0*/  BSSY.RECONVERGENT B2, `(.L_x_405) ;  /* 0x0000037000027945 */ /* 0x000fe20003800200 */
[----:B------:R-:W-:Y:S02]  /*69f0*/  IMAD.MOV.U32 R14, RZ, RZ, 0x3b39803f ;  /* 0x3b39803fff0e7424 */ /* 0x000fe400078e00ff */
[----:B------:R-:W-:Y:S02]  /*6a00*/  IMAD.MOV.U32 R15, RZ, RZ, 0x3c7abc9e ;  /* 0x3c7abc9eff0f7424 */ /* 0x000fe400078e00ff */
[----:B------:R-:W-:-:S02]  /*6a10*/  IMAD.MOV.U32 R19, RZ, RZ, 0x3e928af3 ;  /* 0x3e928af3ff137424 */ /* 0x000fc400078e00ff */
[----:B------:R-:W-:Y:S02]  /*6a20*/  IMAD.MOV.U32 R20, RZ, RZ, 0x62401315 ;  /* 0x62401315ff147424 */ /* 0x000fe400078e00ff */
[----:B------:R-:W-:Y:S01]  /*6a30*/  IMAD.MOV.U32 R21, RZ, RZ, 0x3ec71dee ;  /* 0x3ec71deeff157424 */ /* 0x000fe200078e00ff */
[-C--:B--2---:R-:W-:Y:S01]  /*6a40*/  DFMA R6, R2, R22.reuse, 6.75539944105574400000e+15 ;  /* 0x433800000206742b */ /* 0x084fe20000000016 */
[----:B------:R-:W-:Y:S01]  /*6a50*/  FSETP.GEU.AND P0, PT, |R3|, 4.1917929649353027344, PT ;  /* 0x4086232b0300780b */ /* 0x000fe20003f0e200 */
[----:B---3--:R-:W-:-:S06]  /*6a60*/  DFMA R22, R4, R22, 6.75539944105574400000e+15 ;  /* 0x433800000416742b */ /* 0x008fcc0000000016 */
[----:B------:R-:W-:-:S08]  /*6a70*/  DADD R28, R6, -6.75539944105574400000e+15 ;  /* 0xc3380000061c7429 */ /* 0x000fd00000000000 */
[----:B------:R-:W-:-:S08]  /*6a80*/  DFMA R16, R28, -R12, R2 ;  /* 0x8000000c1c10722b */ /* 0x000fd00000000002 */
[----:B------:R-:W-:Y:S01]  /*6a90*/  DFMA R28, R28, -R14, R16 ;  /* 0x8000000e1c1c722b */ /* 0x000fe20000000010 */
[----:B------:R-:W-:Y:S02]  /*6aa0*/  IMAD.MOV.U32 R16, RZ, RZ, 0x69ce2bdf ;  /* 0x69ce2bdfff107424 */ /* 0x000fe400078e00ff */
[----:B------:R-:W-:-:S06]  /*6ab0*/  IMAD.MOV.U32 R17, RZ, RZ, 0x3e5ade15 ;  /* 0x3e5ade15ff117424 */ /* 0x000fcc00078e00ff */
[----:B------:R-:W-:-:S08]  /*6ac0*/  DFMA R24, R28, R16, R18 ;  /* 0x000000101c18722b */ /* 0x000fd00000000012 */
        /* <DEDUP_REMOVED lines=40> */
.L_x_406:
[----:B------:R-:W-:Y:S05]  /*6d50*/  BSYNC.RECONVERGENT B2 ;  /* 0x0000000000027941 */ /* 0x000fea0003800200 */
.L_x_405:
[----:B------:R-:W-:Y:S01]  /*6d60*/  DADD R2, R22, -6.75539944105574400000e+15 ;  /* 0xc338000016027429 */ /* 0x000fe20000000000 */
[----:B------:R-:W0:Y:S01]  /*6d70*/  F2F.F32.F64 R29, R28 ;  /* 0x0000001c001d7310 */ /* 0x000e220000301000 */
        /* <DEDUP_REMOVED lines=15> */
[----:B0-----:R-:W-:-:S09]  /*6e70*/  FADD R13, R29, R10 ;  /* 0x0000000a1d0d7221 */ /* 0x001fd20000000000 */
[----:B------:R-:W-:Y:S01]  /*6e80*/  LEA R3, R22, R17, 0x14 ;  /* 0x0000001116037211 */ /* 0x000fe200078ea0ff */
[----:B------:R-:W-:Y:S01]  /*6e90*/  IMAD.MOV.U32 R2, RZ, RZ, R16 ;  /* 0x000000ffff027224 */ /* 0x000fe200078e0010 */
        /* <DEDUP_REMOVED lines=14> */
.L_x_408:
[----:B------:R-:W-:Y:S05]  /*6f80*/  BSYNC.RECONVERGENT B2 ;  /* 0x0000000000027941 */ /* 0x000fea0003800200 */
.L_x_407:
[C---:B------:R-:W-:Y:S01]  /*6f90*/  IADD3 R4, PT, PT, R8.reuse, 0x200, RZ ;  /* 0x0000020008047810 */ /* 0x040fe20007ffe0ff */
[----:B------:R-:W0:Y:S01]  /*6fa0*/  F2F.F32.F64 R2, R2 ;  /* 0x0000000200027310 */ /* 0x000e220000301000 */
[----:B------:R-:W-:Y:S02]  /*6fb0*/  VIADD R8, R8, 0x400 ;  /* 0x0000040008087836 */ /* 0x000fe40000000000 */
[----:B------:R-:W-:Y:S01]  /*6fc0*/  ISETP.GE.AND P0, PT, R4, R9, PT ;  /* 0x000000090400720c */ /* 0x000fe20003f06270 */
[----:B------:R-:W-:Y:S02]  /*6fd0*/  VIADD R11, R11, 0x400 ;  /* 0x000004000b0b7836 */ /* 0x000fe40000000000 */
[----:B0-----:R-:W-:-:S10]  /*6fe0*/  FADD R10, R13, R2 ;  /* 0x000000020d0a7221 */ /* 0x001fd40000000000 */
[----:B------:R-:W-:Y:S05]  /*6ff0*/  @!P0 BRA `(.L_x_409) ;  /* 0xfffffff8004c8947 */ /* 0x000fea000383ffff */
.L_x_400:
[----:B------:R-:W-:Y:S05]  /*7000*/  BSYNC.RECONVERGENT B1 ;  /* 0x0000000000017941 */ /* 0x000fea0003800200 */
.L_x_365:
[----:B------:R-:W0:Y:S01]  /*7010*/  S2R R7, SR_LANEID ;  /* 0x0000000000077919 */ /* 0x000e220000000000 */
[----:B------:R-:W-:-:S05]  /*7020*/  IMAD.MOV.U32 R3, RZ, RZ, R10 ;  /* 0x000000ffff037224 */ /* 0x000fca00078e000a */
        /* <DEDUP_REMOVED lines=30> */
[----:B------:R-:W0:Y:S04]  /*7210*/  LDS.128 R16, [UR4+0x10] ;  /* 0x00001004ff107984 */ /* 0x000e280008000c00 */
[----:B------:R-:W1:Y:S04]  /*7220*/  LDS.128 R12, [UR4+0x20] ;  /* 0x00002004ff0c7984 */ /* 0x000e680008000c00 */
[----:B------:R-:W2:Y:S01]  /*7230*/  LDS.128 R8, [UR4+0x30] ;  /* 0x00003004ff087984 */ /* 0x000ea20008000c00 */
[----:B0-----:R-:W-:-:S03]  /*7240*/  FADD R3, R4, R17 ;  /* 0x0000001104037221 */ /* 0x001fc60000000000 */
[----:B---3--:R-:W0:Y:S01]  /*7250*/  LDS.128 R4, [UR4+0x40] ;  /* 0x00004004ff047984 */ /* 0x008e220008000c00 */
        /* <DEDUP_REMOVED lines=10> */
[----:B0-----:R-:W-:-:S04]  /*7300*/  FADD R4, R11, R4 ;  /* 0x000000040b047221 */ /* 0x001fc80000000000 */
[----:B------:R-:W-:-:S04]  /*7310*/  FADD R5, R4, R5 ;  /* 0x0000000504057221 */ /* 0x000fc80000000000 */
[----:B------:R-:W-:-:S04]  /*7320*/  FADD R6, R5, R6 ;  /* 0x0000000605067221 */ /* 0x000fc80000000000 */
[----:B------:R-:W-:-:S07]  /*7330*/  FADD R4, R6, R7 ;  /* 0x0000000706047221 */ /* 0x000fce0000000000 */
.L_x_332:
[----:B------:R-:W-:Y:S05]  /*7340*/  BSYNC.RECONVERGENT B0 ;  /* 0x0000000000007941 */ /* 0x000fea0003800200 */
.L_x_314:
[----:B------:R-:W-:Y:S05]  /*7350*/  @P0 EXIT ;  /* 0x000000000000094d */ /* 0x000fea0003800000 */
[----:B--23--:R-:W2:Y:S01]  /*7360*/  S2R R5, SR_CTAID.X ;  /* 0x0000000000057919 */ /* 0x00cea20000002500 */
[----:B-1----:R-:W2:Y:S02]  /*7370*/  LDC.64 R2, c[0x0][0x388] ;  /* 0x0000e200ff027b82 */ /* 0x002ea40000000a00 */
[----:B--2---:R-:W-:-:S05]  /*7380*/  IMAD.WIDE.U32 R2, R5, 0x4, R2 ;  /* 0x0000000405027825 */ /* 0x004fca00078e0002 */
[----:B------:R-:W-:Y:S01]  /*7390*/  STG.E desc[UR8][R2.64], R4 ;  /* 0x0000000402007986 */ /* 0x000fe2000c101908 */
[----:B------:R-:W-:Y:S05]  /*73a0*/  EXIT ;  /* 0x000000000000794d */ /* 0x000fea0003800000 */
.L_x_410:
        /* <DEDUP_REMOVED lines=13> */
.L_x_799:


//--------------------- .text._ZN3cub18CUB_300001_SM_10006detail6reduce28DeviceReduceSingleTileKernelINS2_10policy_hubIfjN4cuda3std3__44plusIfEEE10Policy1000EN6thrust24THRUST_300001_SM_1000_NS6detail15normal_iteratorINSD_10device_ptrIdEEEEPdjS9_df3ExpEEvT0_T1_T2_T3_T4_T6_ --------------------------
	.section	.text._ZN3cub18CUB_300001_SM_10006detail6reduce28DeviceReduceSingleTileKernelINS2_10policy_hubIfjN4cuda3std3__44plusIfEEE10Policy1000EN6thrust24THRUST_300001_SM_1000_NS6detail15normal_iteratorINSD_10device_ptrIdEEEEPdjS9_df3ExpEEvT0_T1_T2_T3_T4_T6_,"ax",@progbits
	.align	128
        .global         _ZN3cub18CUB_300001_SM_10006detail6reduce28DeviceReduceSingleTileKernelINS2_10policy_hubIfjN4cuda3std3__44plusIfEEE10Policy1000EN6thrust24THRUST_300001_SM_1000_NS6detail15normal_iteratorINSD_10device_ptrIdEEEEPdjS9_df3ExpEEvT0_T1_T2_T3_T4_T6_
        .type           _ZN3cub18CUB_300001_SM_10006detail6reduce28DeviceReduceSingleTileKernelINS2_10policy_hubIfjN4cuda3std3__44plusIfEEE10Policy1000EN6thrust24THRUST_300001_SM_1000_NS6detail15normal_iteratorINSD_10device_ptrIdEEEEPdjS9_df3ExpEEvT0_T1_T2_T3_T4_T6_,@function
        .size           _ZN3cub18CUB_300001_SM_10006detail6reduce28DeviceReduceSingleTileKernelINS2_10policy_hubIfjN4cuda3std3__44plusIfEEE10Policy1000EN6thrust24THRUST_300001_SM_1000_NS6detail15normal_iteratorINSD_10device_ptrIdEEEEPdjS9_df3ExpEEvT0_T1_T2_T3_T4_T6_,(.L_x_800 - _ZN3cub18CUB_300001_SM_10006detail6reduce28DeviceReduceSingleTileKernelINS2_10policy_hubIfjN4cuda3std3__44plusIfEEE10Policy1000EN6thrust24THRUST_300001_SM_1000_NS6detail15normal_iteratorINSD_10device_ptrIdEEEEPdjS9_df3ExpEEvT0_T1_T2_T3_T4_T6_)
        .other          _ZN3cub18CUB_300001_SM_10006detail6reduce28DeviceReduceSingleTileKernelINS2_10policy_hubIfjN4cuda3std3__44plusIfEEE10Policy1000EN6thrust24THRUST_300001_SM_1000_NS6detail15normal_iteratorINSD_10device_ptrIdEEEEPdjS9_df3ExpEEvT0_T1_T2_T3_T4_T6_,@"STO_CUDA_ENTRY STV_DEFAULT"
_ZN3cub18CUB_300001_SM_10006detail6reduce28DeviceReduceSingleTileKernelINS2_10policy_hubIfjN4cuda3std3__44plusIfEEE10Policy1000EN6thrust24THRUST_300001_SM_1000_NS6detail15normal_iteratorINSD_10device_ptrIdEEEEPdjS9_df3ExpEEvT0_T1_T2_T3_T4_T6_:
.text._ZN3cub18CUB_300001_SM_10006detail6reduce28DeviceReduceSingleTileKernelINS2_10policy_hubIfjN4cuda3std3__44plusIfEEE10Policy1000EN6thrust24THRUST_300001_SM_1000_NS6detail15normal_iteratorINSD_10device_ptrIdEEEEPdjS9_df3ExpEEvT0_T1_T2_T3_T4_T6_:
[----:B------:R-:W-:Y:S01]  /*0000*/  LDC R1, c[0x0][0x37c] ;  /* 0x0000df00ff017b82 */ /* 0x000fe20000000800 */
[----:B------:R-:W0:Y:S01]  /*0010*/  LDCU UR4, c[0x0][0x390] ;  /* 0x00007200ff0477ac */ /* 0x000e220008000800 */
[----:B------:R-:W1:Y:S01]  /*0020*/  LDCU.64 UR6, c[0x0][0x358] ;  /* 0x00006b00ff0677ac */ /* 0x000e620008000a00 */
[----:B0-----:R-:W-:-:S09]  /*0030*/  UISETP.NE.AND UP0, UPT, UR4, URZ, UPT ;  /* 0x000000ff0400728c */ /* 0x001fd2000bf05270 */
        /* <DEDUP_REMOVED lines=8> */
.L_x_411:
[----:B------:R-:W-:Y:S01]  /*00c0*/  UISETP.GT.U32.AND UP0, UPT, UR4, 0x1fff, UPT ;  /* 0x00001fff0400788c */ /* 0x000fe2000bf04070 */
[----:B------:R-:W-:Y:S08]  /*00d0*/  BSSY.RECONVERGENT B0, `(.L_x_412) ;  /* 0x0000769000007945 */ /* 0x000ff00003800200 */
        /* <DEDUP_REMOVED lines=65> */
[----:B------:R-:W-:Y:S02]  /*04f0*/  @!P1 LEA R3, R2, 0x3ff00000, 0x14 ;  /* 0x3ff0000002039811 */ /* 0x000fe400078ea0ff */
[----:B------:R-:W-:-:S06]  /*0500*/  @!P1 MOV R2, RZ ;  /* 0x000000ff00029202 */ /* 0x000fcc0000000f00 */
[----:B------:R-:W-:-:S11]  /*0510*/  @!P1 DMUL R8, R6, R2 ;  /* 0x0000000206089228 */ /* 0x000fd60000000000 */
.L_x_417:
[----:B------:R-:W-:Y:S05]  /*0520*/  BSYNC.RECONVERGENT B2 ;  /* 0x0000000000027941 */ /* 0x000fea0003800200 */
.L_x_416:
[----:B------:R0:W1:Y:S01]  /*0530*/  F2F.F32.F64 R2, R8 ;  /* 0x0000000800027310 */ /* 0x0000620000301000 */
[----:B------:R-:W-:-:S07]  /*0540*/  VIADD R3, R0, 0x200 ;  /* 0x0000020000037836 */ /* 0x000fce0000000000 */
.L_x_415:
[----:B------:R-:W-:Y:S05]  /*0550*/  BSYNC.RECONVERGENT B1 ;  /* 0x0000000000017941 */ /* 0x000fea0003800200 */
.L_x_414:
        /* <DEDUP_REMOVED lines=17> */
.L_x_424:
        /* <DEDUP_REMOVED lines=16> */
[----:B------:R-:W-:Y:S01]  /*0770*/  MOV R4, 0xfca213ea ;  /* 0xfca213ea00047802 */ /* 0x000fe20000000f00 */
[----:B------:R-:W-:Y:S01]  /*0780*/  IMAD.MOV.U32 R5, RZ, RZ, 0x3e928af3 ;  /* 0x3e928af3ff057424 */ /* 0x000fe200078e00ff */
        /* <DEDUP_REMOVED lines=43> */
.L_x_423:
[----:B--2---:R-:W-:Y:S05]  /*0a40*/  BSYNC.RECONVERGENT B3 ;  /* 0x0000000000037941 */ /* 0x004fea0003800200 */
.L_x_422:
        /* <DEDUP_REMOVED lines=8> */
.L_x_421:
[----:B--2---:R-:W-:Y:S05]  /*0ad0*/  BSYNC.RECONVERGENT B2 ;  /* 0x0000000000027941 */ /* 0x004fea0003800200 */
.L_x_420:
[----:B------:R-:W-:-:S13]  /*0ae0*/  ISETP.GE.U32.AND P0, PT, R15, 0x600, PT ;  /* 0x000006000f00780c */ /* 0x000fda0003f06070 */
[----:B------:R-:W-:Y:S05]  /*0af0*/  @!P0 BRA `(.L_x_419) ;  /* 0x0000000800dc8947 */ /* 0x000fea0003800000 */
[----:B------:R-:W2:Y:S02]  /*0b00*/  LDC.64 R4, c[0x0][0x380] ;  /* 0x0000e000ff047b82 */ /* 0x000ea40000000a00 */
[----:B--2---:R-:W-:-:S03]  /*0b10*/  IMAD.WIDE.U32 R4, R3, 0x8, R4 ;  /* 0x0000000803047825 */ /* 0x004fc600078e0004 */
[----:B------:R-:W-:-:S04]  /*0b20*/  IADD3 R4, P0, PT, R4, 0x2000, RZ ;  /* 0x0000200004047810 */ /* 0x000fc80007f1e0ff */
[----:B------:R-:W-:-:S09]  /*0b30*/  IADD3.X R5, PT, PT, RZ, R5, RZ, P0, !PT ;  /* 0x00000005ff057210 */ /* 0x000fd200007fe4ff */
.L_x_433:
[----:B------:R-:W2:Y:S04]  /*0b40*/  LDG.E.64 R20, desc[UR6][R4.64+-0x2000] ;  /* 0xffe0000604147981 */ /* 0x000ea8000c1e1b00 */
[----:B------:R-:W3:Y:S04]  /*0b50*/  LDG.E.64 R14, desc[UR6][R4.64+-0x1000] ;  /* 0xfff00006040e7981 */ /* 0x000ee8000c1e1b00 */
[----:B0-----:R-:W4:Y:S04]  /*0b60*/  LDG.E.64 R8, desc[UR6][R4.64] ;  /* 0x0000000604087981 */ /* 0x001f28000c1e1b00 */
[----:B------:R-:W5:Y:S01]  /*0b70*/  LDG.E.64 R6, desc[UR6][R4.64+0x1000] ;  /* 0x0010000604067981 */ /* 0x000f62000c1e1b00 */
        /* <DEDUP_REMOVED lines=10> */
[----:B------:R-:W-:-:S02]  /*0c20*/  IMAD.MOV.U32 R44, RZ, RZ, -0x35dec16 ;  /* 0xfca213eaff2c7424 */ /* 0x000fc400078e00ff */
        /* <DEDUP_REMOVED lines=13> */
[----:B------:R-:W-:Y:S02]  /*0d00*/  DADD R24, R10, -6.75539944105574400000e+15 ;  /* 0xc33800000a187429 */ /* 0x000fe40000000000 */
        /* <DEDUP_REMOVED lines=22> */
[----:B------:R-:W-:Y:S01]  /*0e70*/  MOV R41, 0x3f811111 ;  /* 0x3f81111100297802 */ /* 0x000fe20000000f00 */
        /* <DEDUP_REMOVED lines=47> */
[----:B------:R-:W-:Y:S01]  /*1170*/  @!P1 IMAD.IADD R18, R18, 0x1, -R19 ;  /* 0x0000000112129824 */ /* 0x000fe200078e0a13 */
[----:B------:R-:W-:-:S04]  /*1180*/  @!P1 LEA R19, R19, R31, 0x14 ;  /* 0x0000001f13139211 */ /* 0x000fc800078ea0ff */
[----:B------:R-:W-:Y:S01]  /*1190*/  @!P1 LEA R21, R18, 0x3ff00000, 0x14 ;  /* 0x3ff0000012159811 */ /* 0x000fe200078ea0ff */
[----:B------:R-:W-:-:S06]  /*11a0*/  @!P1 IMAD.MOV.U32 R18, RZ, RZ, R30 ;  /* 0x000000ffff129224 */ /* 0x000fcc00078e001e */
[----:B------:R-:W-:-:S11]  /*11b0*/  @!P1 DMUL R26, R18, R20 ;  /* 0x00000014121a9228 */ /* 0x000fd60000000000 */
.L_x_426:
[----:B------:R-:W-:Y:S05]  /*11c0*/  BSYNC.RECONVERGENT B2 ;  /* 0x0000000000027941 */ /* 0x000fea0003800200 */
.L_x_425:
        /* <DEDUP_REMOVED lines=21> */
.L_x_428:
[----:B------:R-:W-:Y:S05]  /*1320*/  BSYNC.RECONVERGENT B2 ;  /* 0x0000000000027941 */ /* 0x000fea0003800200 */
.L_x_427:
[----:B------:R-:W-:Y:S01]  /*1330*/  FSETP.GEU.AND P0, PT, |R9|, 4.1917929649353027344, PT ;  /* 0x4086232b0900780b */ /* 0x000fe20003f0e200 */
[----:B------:R0:W3:Y:S01]  /*1340*/  F2F.F32.F64 R18, R18 ;  /* 0x0000001200127310 */ /* 0x0000e20000301000 */
[----:B------:R-:W-:Y:S01]  /*1350*/  BSSY.RECONVERGENT B2, `(.L_x_429) ;  /* 0x0000012000027945 */ /* 0x000fe20003800200 */
[----:B------:R-:W-:Y:S01]  /*1360*/  DFMA R36, R22, R36, 1 ;  /* 0x3ff000001624742b */ /* 0x000fe20000000024 */
[----:B------:R-:W-:Y:S01]  /*1370*/  IMAD R15, R10, 0x100000, R35 ;  /* 0x001000000a0f7824 */ /* 0x000fe200078e0223 */
[----:B------:R-:W-:-:S08]  /*1380*/  MOV R14, R34 ;  /* 0x00000022000e7202 */ /* 0x000fd00000000f00 */
        /* <DEDUP_REMOVED lines=14> */
.L_x_430:
[----:B------:R-:W-:Y:S05]  /*1470*/  BSYNC.RECONVERGENT B2 ;  /* 0x0000000000027941 */ /* 0x000fea0003800200 */
.L_x_429:
        /* <DEDUP_REMOVED lines=23> */
.L_x_432:
[----:B------:R-:W-:Y:S05]  /*15f0*/  BSYNC.RECONVERGENT B2 ;  /* 0x0000000000027941 */ /* 0x000fea0003800200 */
.L_x_431:
[----:B------:R-:W-:Y:S01]  /*1600*/  VIADD R3, R3, 0x800 ;  /* 0x0000080003037836 */ /* 0x000fe20000000000 */
[----:B------:R-:W0:Y:S01]  /*1610*/  F2F.F32.F64 R2, R8 ;  /* 0x0000000800027310 */ /* 0x000e220000301000 */
[----:B------:R-:W-:-:S03]  /*1620*/  IADD3 R4, P1, PT, R4, 0x4000, RZ ;  /* 0x0000400004047810 */ /* 0x000fc60007f3e0ff */
[----:B------:R-:W-:Y:S02]  /*1630*/  ISETP.GE.AND P0, PT, R3, UR5, PT ;  /* 0x0000000503007c0c */ /* 0x000fe4000bf06270 */
[----:B------:R-:W-:Y:S02]  /*1640*/  IMAD.X R5, RZ, RZ, R5, P1 ;  /* 0x000000ffff057224 */ /* 0x000fe400008e0605 */
[----:B0-----:R-:W-:-:S09]  /*1650*/  FADD R2, R27, R2 ;  /* 0x000000021b027221 */ /* 0x001fd20000000000 */
[----:B------:R-:W-:Y:S05]  /*1660*/  @!P0 BRA `(.L_x_433) ;  /* 0xfffffff400348947 */ /* 0x000fea000383ffff */
.L_x_419:
[----:B--2---:R-:W-:Y:S05]  /*1670*/  BSYNC.RECONVERGENT B1 ;  /* 0x0000000000017941 */ /* 0x004fea0003800200 */
.L_x_418:
[----:B------:R-:W2:Y:S01]  /*1680*/  LDC R16, c[0x0][0x390] ;  /* 0x0000e400ff107b82 */ /* 0x000ea20000000800 */
[----:B-1----:R-:W-:Y:S01]  /*1690*/  IMAD.MOV.U32 R5, RZ, RZ, R2 ;  /* 0x000000ffff057224 */ /* 0x002fe200078e0002 */
[----:B--2---:R-:W-:-:S13]  /*16a0*/  ISETP.GE.AND P0, PT, R16, 0x200, PT ;  /* 0x000002001000780c */ /* 0x004fda0003f06270 */
[----:B------:R-:W-:Y:S05]  /*16b0*/  @!P0 BRA `(.L_x_434) ;  /* 0x0000000000d08947 */ /* 0x000fea0003800000 */
[----:B------:R-:W1:Y:S01]  /*16c0*/  S2R R7, SR_LANEID ;  /* 0x0000000000077919 */ /* 0x000e620000000000 */
[----:B------:R-:W2:Y:S02]  /*16d0*/  SHFL.DOWN PT, R2, R5, 0x1, 0x1f ;  /* 0x08201f0005027f89 */ /* 0x000ea400000e0000 */
[----:B--2---:R-:W-:Y:S01]  /*16e0*/  FADD R2, R2, R5 ;  /* 0x0000000502027221 */ /* 0x004fe20000000000 */
[C---:B-1----:R-:W-:Y:S02]  /*16f0*/  ISETP.GT.AND P0, PT, R7.reuse, 0x1e, PT ;  /* 0x0000001e0700780c */ /* 0x042fe40003f04270 */
        /* <DEDUP_REMOVED lines=25> */
[----:B------:R-:W2:Y:S01]  /*1890*/  S2UR UR5, SR_CgaCtaId ;  /* 0x00000000000579c3 */ /* 0x000ea20000008800 */
[----:B------:R-:W-:Y:S02]  /*18a0*/  UMOV UR4, 0x400 ;  /* 0x0000040000047882 */ /* 0x000fe40000000000 */
[----:B--2---:R-:W-:-:S09]  /*18b0*/  ULEA UR4, UR5, UR4, 0x18 ;  /* 0x0000000405047291 */ /* 0x004fd2000f8ec0ff */
[----:B------:R-:W2:Y:S04]  /*18c0*/  LDS.128 R16, [UR4+0x10] ;  /* 0x00001004ff107984 */ /* 0x000ea80008000c00 */
[----:B-1----:R-:W1:Y:S04]  /*18d0*/  LDS.128 R4, [UR4+0x20] ;  /* 0x00002004ff047984 */ /* 0x002e680008000c00 */
[----:B0-----:R-:W0:Y:S04]  /*18e0*/  LDS.128 R8, [UR4+0x30] ;  /* 0x00003004ff087984 */ /* 0x001e280008000c00 */
[----:B------:R-:W3:Y:S01]  /*18f0*/  LDS.128 R12, [UR4+0x40] ;  /* 0x00004004ff0c7984 */ /* 0x000ee20008000c00 */
[----:B--2---:R-:W-:-:S04]  /*1900*/  FADD R3, R2, R17 ;  /* 0x0000001102037221 */ /* 0x004fc80000000000 */
        /* <DEDUP_REMOVED lines=15> */
.L_x_434:
[----:B------:R-:W1:Y:S01]  /*1a00*/  S2R R6, SR_LANEID ;  /* 0x0000000000067919 */ /* 0x000e620000000000 */
[----:B------:R-:W-:-:S05]  /*1a10*/  LOP3.LUT R2, R0, 0x3e0, RZ, 0xc0, !PT ;  /* 0x000003e000027812 */ /* 0x000fca00078ec0ff */
[----:B------:R-:W-:Y:S01]  /*1a20*/  VIADD R3, R2, 0x20 ;  /* 0x0000002002037836 */ /* 0x000fe20000000000 */
[----:B------:R-:W-:-:S04]  /*1a30*/  LOP3.LUT R2, RZ, R2, RZ, 0x33, !PT ;  /* 0x00000002ff027212 */ /* 0x000fc800078e33ff */
[----:B------:R-:W-:Y:S01]  /*1a40*/  ISETP.GT.AND P0, PT, R3, R16, PT ;  /* 0x000000100300720c */ /* 0x000fe20003f04270 */
[----:B------:R-:W-:-:S05]  /*1a50*/  IMAD.IADD R2, R2, 0x1, R16 ;  /* 0x0000000102027824 */ /* 0x000fca00078e0210 */
[----:B------:R-:W-:-:S05]  /*1a60*/  SEL R3, R2, 0x1f, P0 ;  /* 0x0000001f02037807 */ /* 0x000fca0000000000 */
[----:B------:R-:W2:Y:S01]  /*1a70*/  SHFL.DOWN PT, R2, R5, 0x1, R3 ;  /* 0x0820000005027989 */ /* 0x000ea200000e0003 */
[C---:B-1----:R-:W-:Y:S01]  /*1a80*/  ISETP.GE.AND P0, PT, R6.reuse, R3, PT ;  /* 0x000000030600720c */ /* 0x042fe20003f06270 */
[C---:B------:R-:W-:Y:S01]  /*1a90*/  VIADD R4, R6.reuse, 0x2 ;  /* 0x0000000206047836 */ /* 0x040fe20000000000 */
[----:B------:R-:W-:-:S11]  /*1aa0*/  ISETP.NE.AND P1, PT, R6, RZ, PT ;  /* 0x000000ff0600720c */ /* 0x000fd60003f25270 */
[----:B--2---:R-:W-:Y:S01]  /*1ab0*/  @!P0 FADD R5, R2, R5 ;  /* 0x0000000502058221 */ /* 0x004fe20000000000 */
[-C--:B------:R-:W-:Y:S01]  /*1ac0*/  ISETP.GT.AND P0, PT, R4, R3.reuse, PT ;  /* 0x000000030400720c */ /* 0x080fe20003f04270 */
[----:B------:R-:W-:Y:S01]  /*1ad0*/  VIADD R4, R6, 0x4 ;  /* 0x0000000406047836 */ /* 0x000fe20000000000 */
[----:B------:R-:W1:Y:S02]  /*1ae0*/  @!P1 S2R R7, SR_CgaCtaId ;  /* 0x0000000000079919 */ /* 0x000e640000008800 */
[----:B------:R-:W2:Y:S09]  /*1af0*/  SHFL.DOWN PT, R2, R5, 0x2, R3 ;  /* 0x0840000005027989 */ /* 0x000eb200000e0003 */
[----:B--2---:R-:W-:Y:S01]  /*1b00*/  @!P0 FADD R5, R5, R2 ;  /* 0x0000000205058221 */ /* 0x004fe20000000000 */
[----:B------:R-:W-:Y:S01]  /*1b10*/  ISETP.GT.AND P0, PT, R4, R3, PT ;  /* 0x000000030400720c */ /* 0x000fe20003f04270 */
[----:B------:R-:W-:-:S03]  /*1b20*/  VIADD R4, R6, 0x8 ;  /* 0x0000000806047836 */ /* 0x000fc60000000000 */
[----:B------:R-:W2:Y:S09]  /*1b30*/  SHFL.DOWN PT, R2, R5, 0x4, R3 ;  /* 0x0880000005027989 */ /* 0x000eb200000e0003 */
[----:B--2---:R-:W-:Y:S01]  /*1b40*/  @!P0 FADD R5, R5, R2 ;  /* 0x0000000205058221 */ /* 0x004fe20000000000 */
[----:B------:R-:W-:-:S02]  /*1b50*/  ISETP.GT.AND P0, PT, R4, R3, PT ;  /* 0x000000030400720c */ /* 0x000fc40003f04270 */
[----:B------:R-:W-:Y:S02]  /*1b60*/  IADD3 R4, PT, PT, R6, 0x10, RZ ;  /* 0x0000001006047810 */ /* 0x000fe40007ffe0ff */
[----:B------:R-:W2:Y:S01]  /*1b70*/  SHFL.DOWN PT, R2, R5, 0x8, R3 ;  /* 0x0900000005027989 */ /* 0x000ea200000e0003 */
[----:B------:R-:W-:-:S04]  /*1b80*/  @!P1 MOV R6, 0x400 ;  /* 0x0000040000069802 */ /* 0x000fc80000000f00 */
[----:B-1----:R-:W-:-:S04]  /*1b90*/  @!P1 LEA R7, R7, R6, 0x18 ;  /* 0x0000000607079211 */ /* 0x002fc800078ec0ff */
[----:B--2---:R-:W-:Y:S01]  /*1ba0*/  @!P0 FADD R5, R5, R2 ;  /* 0x0000000205058221 */ /* 0x004fe20000000000 */
[----:B------:R-:W-:Y:S02]  /*1bb0*/  ISETP.GT.AND P0, PT, R4, R3, PT ;  /* 0x000000030400720c */ /* 0x000fe40003f04270 */
[----:B------:R-:W-:Y:S02]  /*1bc0*/  @!P1 SHF.R.U32.HI R4, RZ, 0x3, R0 ;  /* 0x00000003ff049819 */ /* 0x000fe40000011600 */
[----:B------:R-:W1:Y:S02]  /*1bd0*/  SHFL.DOWN PT, R2, R5, 0x10, R3 ;  /* 0x0a00000005027989 */ /* 0x000e6400000e0003 */
[----:B------:R-:W-:-:S05]  /*1be0*/  @!P1 LOP3.LUT R4, R4, 0x7c, RZ, 0xc0, !PT ;  /* 0x0000007c04049812 */ /* 0x000fca00078ec0ff */
[----:B------:R-:W-:Y:S02]  /*1bf0*/  @!P1 IMAD.IADD R7, R4, 0x1, R7 ;  /* 0x0000000104079824 */ /* 0x000fe400078e0207 */
[----:B-1----:R-:W-:Y:S01]  /*1c00*/  @!P0 FADD R5, R5, R2 ;  /* 0x0000000205058221 */ /* 0x002fe20000000000 */
[----:B------:R-:W-:-:S03]  /*1c10*/  ISETP.NE.AND P0, PT, R0, RZ, PT ;  /* 0x000000ff0000720c */ /* 0x000fc60003f05270 */
[----:B------:R-:W-:-:S05]  /*1c20*/  IMAD.MOV.U32 R2, RZ, RZ, R5 ;  /* 0x000000ffff027224 */ /* 0x000fca00078e0005 */
[----:B------:R2:W-:Y:S01]  /*1c30*/  @!P1 STS [R7+0x10], R2 ;  /* 0x0000100207009388 */ /* 0x0005e20000000800 */
[----:B------:R-:W-:Y:S06]  /*1c40*/  BAR.SYNC.DEFER_BLOCKING 0x0 ;  /* 0x0000000000007b1d */ /* 0x000fec0000010000 */
[----:B------:R-:W-:Y:S05]  /*1c50*/  @P0 BRA `(.L_x_435) ;  /* 0x0000005800c00947 */ /* 0x000fea0003800000 */
[----:B------:R-:W1:Y:S01]  /*1c60*/  S2UR UR5, SR_CgaCtaId ;  /* 0x00000000000579c3 */ /* 0x000e620000008800 */
[----:B------:R-:W-:Y:S01]  /*1c70*/  UMOV UR4, 0x400 ;  /* 0x0000040000047882 */ /* 0x000fe20000000000 */
[C---:B------:R-:W-:Y:S02]  /*1c80*/  ISETP.GT.AND P2, PT, R16.reuse, 0x20, PT ;  /* 0x000000201000780c */ /* 0x040fe40003f44270 */
[C---:B------:R-:W-:Y:S02]  /*1c90*/  ISETP.GT.AND P3, PT, R16.reuse, 0x40, PT ;  /* 0x000000401000780c */ /* 0x040fe40003f64270 */
[C---:B------:R-:W-:Y:S02]  /*1ca0*/  ISETP.GT.AND P1, PT, R16.reuse, 0x60, PT ;  /* 0x000000601000780c */ /* 0x040fe40003f24270 */
[----:B------:R-:W-:Y:S01]  /*1cb0*/  ISETP.GT.AND P4, PT, R16, 0xc0, PT ;  /* 0x000000c01000780c */ /* 0x000fe20003f84270 */
[----:B-1----:R-:W-:-:S09]  /*1cc0*/  ULEA UR4, UR5, UR4, 0x18 ;  /* 0x0000000405047291 */ /* 0x002fd2000f8ec0ff */
[----:B------:R-:W1:Y:S04]  /*1cd0*/  LDS.128 R20, [UR4+0x10] ;  /* 0x00001004ff147984 */ /* 0x000e680008000c00 */
[----:B--2---:R-:W2:Y:S04]  /*1ce0*/  LDS.128 R4, [UR4+0x20] ;  /* 0x00002004ff047984 */ /* 0x004ea80008000c00 */
[----:B0-----:R-:W0:Y:S04]  /*1cf0*/  LDS.128 R8, [UR4+0x30] ;  /* 0x00003004ff087984 */ /* 0x001e280008000c00 */
[----:B------:R-:W3:Y:S01]  /*1d00*/  LDS.128 R12, [UR4+0x40] ;  /* 0x00004004ff0c7984 */ /* 0x000ee20008000c00 */
[----:B-1----:R-:W-:Y:S01]  /*1d10*/  @P2 FADD R2, R2, R21 ;  /* 0x0000001502022221 */ /* 0x002fe20000000000 */
[----:B------:R-:W-:-:S03]  /*1d20*/  ISETP.GT.AND P2, PT, R16, 0x80, PT ;  /* 0x000000801000780c */ /* 0x000fc60003f44270 */
[----:B------:R-:W-:Y:S01]  /*1d30*/  @P3 FADD R2, R2, R22 ;  /* 0x0000001602023221 */ /* 0x000fe20000000000 */
[----:B------:R-:W-:-:S03]  /*1d40*/  ISETP.GT.AND P3, PT, R16, 0xa0, PT ;  /* 0x000000a01000780c */ /* 0x000fc60003f64270 */
[----:B------:R-:W-:Y:S01]  /*1d50*/  @P1 FADD R2, R2, R23 ;  /* 0x0000001702021221 */ /* 0x000fe20000000000 */
[----:B------:R-:W-:-:S05]  /*1d60*/  ISETP.GT.AND P1, PT, R16, 0xe0, PT ;  /* 0x000000e01000780c */ /* 0x000fca0003f24270 */
        /* <DEDUP_REMOVED lines=21> */
.L_x_413:
[----:B------:R-:W0:Y:S01]  /*1ec0*/  S2R R9, SR_TID.X ;  /* 0x0000000000097919 */ /* 0x000e220000002100 */
[----:B------:R-:W1:Y:S02]  /*1ed0*/  LDCU.64 UR8, c[0x0][0x380] ;  /* 0x00007000ff0877ac */ /* 0x000e640008000a00 */
[----:B-1----:R-:W-:Y:S02]  /*1ee0*/  IMAD.U32 R6, RZ, RZ, UR8 ;  /* 0x00000008ff067e24 */ /* 0x002fe4000f8e00ff */
[----:B------:R-:W-:Y:S02]  /*1ef0*/  IMAD.U32 R7, RZ, RZ, UR9 ;  /* 0x00000009ff077e24 */ /* 0x000fe4000f8e00ff */
        /* <DEDUP_REMOVED lines=49> */
[----:B------:R0:W2:Y:S06]  /*2210*/  LDG.E.64 R34, desc[UR6][R38.64+0xf000] ;  /* 0x00f0000626227981 */ /* 0x0000ac000c1e1b00 */
[----:B------:R-:W-:-:S08]  /*2220*/  DFMA R36, R98, R36, UR18 ;  /* 0x0000001262247e2b */ /* 0x000fd00008000024 */
[----:B------:R-:W-:-:S08]  /*2230*/  DFMA R36, R98, R36, UR20 ;  /* 0x0000001462247e2b */ /* 0x000fd00008000024 */
[----:B------:R-:W-:-:S08]  /*2240*/  DFMA R36, R98, R36, UR22 ;  /* 0x0000001662247e2b */ /* 0x000fd00008000024 */
[----:B------:R-:W-:Y:S02]  /*2250*/  DFMA R36, R98, R36, UR24 ;  /* 0x0000001862247e2b */ /* 0x000fe40008000024 */
[----:B---3--:R-:W-:-:S06]  /*2260*/  DFMA R76, R78, R4, 6.75539944105574400000e+15 ;  /* 0x433800004e4c742b */ /* 0x008fcc0000000004 */
[----:B0-----:R-:W-:Y:S02]  /*2270*/  DFMA R38, R98, R36, UR26 ;  /* 0x0000001a62267e2b */ /* 0x001fe40008000024 */
        /* <DEDUP_REMOVED lines=179> */
[----:B------:R-:W-:Y:S01]  /*2db0*/  IMAD R105, R96, 0x100000, R99 ;  /* 0x0010000060697824 */ /* 0x000fe200078e0263 */
[----:B------:R-:W-:Y:S01]  /*2dc0*/  MOV R104, R98 ;  /* 0x0000006200687202 */ /* 0x000fe20000000f00 */
[----:B------:R-:W-:Y:S08]  /*2dd0*/  @!P0 BRA `(.L_x_437) ;  /* 0x0000000000308947 */ /* 0x000ff00003800000 */
        /* <DEDUP_REMOVED lines=12> */
.L_x_437:
[----:B------:R-:W-:Y:S05]  /*2ea0*/  BSYNC.RECONVERGENT B1 ;  /* 0x0000000000017941 */ /* 0x000fea0003800200 */
.L_x_436:
        /* <DEDUP_REMOVED lines=22> */
.L_x_439:
[----:B------:R-:W-:Y:S05]  /*3010*/  BSYNC.RECONVERGENT B1 ;  /* 0x0000000000017941 */ /* 0x000fea0003800200 */
.L_x_438:
[----:B------:R-:W-:Y:S01]  /*3020*/  FSETP.GEU.AND P0, PT, |R43|, 4.1917929649353027344, PT ;  /* 0x4086232b2b00780b */ /* 0x000fe20003f0e200 */
[----:B------:R0:W2:Y:S01]  /*3030*/  F2F.F32.F64 R79, R102 ;  /* 0x00000066004f7310 */ /* 0x0000a20000301000 */
[----:B------:R-:W-:Y:S01]  /*3040*/  DFMA R76, R100, -UR10, R106 ;  /* 0x8000000a644c7c2b */ /* 0x000fe2000800006a */
[----:B------:R-:W-:Y:S01]  /*3050*/  BSSY.RECONVERGENT B1, `(.L_x_440) ;  /* 0x0000013000017945 */ /* 0x000fe20003800200 */
[----:B------:R-:W-:Y:S01]  /*3060*/  DFMA R104, R96, -UR8, R34 ;  /* 0x8000000860687c2b */ /* 0x000fe20008000022 */
[----:B------:R-:W-:Y:S01]  /*3070*/  IMAD R93, R44, 0x100000, R75 ;  /* 0x001000002c5d7824 */ /* 0x000fe200078e024b */
[----:B------:R-:W-:Y:S01]  /*3080*/  DFMA R100, R94, UR12, R2 ;  /* 0x0000000c5e647c2b */ /* 0x000fe20008000002 */
[----:B------:R-:W-:Y:S01]  /*3090*/  MOV R92, R74 ;  /* 0x0000004a005c7202 */ /* 0x000fe20000000f00 */
        /* <DEDUP_REMOVED lines=14> */
.L_x_441:
[----:B------:R-:W-:Y:S05]  /*3180*/  BSYNC.RECONVERGENT B1 ;  /* 0x0000000000017941 */ /* 0x000fea0003800200 */
.L_x_440:
        /* <DEDUP_REMOVED lines=22> */
.L_x_443:
[----:B------:R-:W-:Y:S05]  /*32f0*/  BSYNC.RECONVERGENT B1 ;  /* 0x0000000000017941 */ /* 0x000fea0003800200 */
.L_x_442:
[----:B------:R-:W-:Y:S01]  /*3300*/  FSETP.GEU.AND P0, PT, |R13|, 4.1917929649353027344, PT ;  /* 0x4086232b0d00780b */ /* 0x000fe20003f0e200 */
[----:B------:R0:W4:Y:S01]  /*3310*/  F2F.F32.F64 R11, R44 ;  /* 0x0000002c000b7310 */ /* 0x0001220000301000 */
[----:B------:R-:W-:Y:S01]  /*3320*/  BSSY.RECONVERGENT B1, `(.L_x_444) ;  /* 0x0000014000017945 */ /* 0x000fe20003800200 */
[----:B------:R-:W-:Y:S01]  /*3330*/  DFMA R54, R42, UR12, R2 ;  /* 0x0000000c2a367c2b */ /* 0x000fe20008000002 */
[----:B------:R-:W-:Y:S01]  /*3340*/  IMAD R37, R38, 0x100000, R57 ;  /* 0x0010000026257824 */ /* 0x000fe200078e0239 */
[----:B------:R-:W-:Y:S01]  /*3350*/  DFMA R74, R76, R74, UR14 ;  /* 0x0000000e4c4a7e2b */ /* 0x000fe2000800004a */
[----:B------:R-:W-:Y:S01]  /*3360*/  MOV R36, R56 ;  /* 0x0000003800247202 */ /* 0x000fe20000000f00 */
        /* <DEDUP_REMOVED lines=15> */
.L_x_445:
[----:B------:R-:W-:Y:S05]  /*3460*/  BSYNC.RECONVERGENT B1 ;  /* 0x0000000000017941 */ /* 0x000fea0003800200 */
.L_x_444:
        /* <DEDUP_REMOVED lines=22> */
.L_x_447:
[----:B------:R-:W-:Y:S05]  /*35d0*/  BSYNC.RECONVERGENT B1 ;  /* 0x0000000000017941 */ /* 0x000fea0003800200 */
.L_x_446:
[----:B------:R-:W-:Y:S01]  /*35e0*/  FSETP.GEU.AND P0, PT, |R17|, 4.1917929649353027344, PT ;  /* 0x4086232b1100780b */ /* 0x000fe20003f0e200 */
[----:B------:R0:W0:Y:S01]  /*35f0*/  F2F.F32.F64 R13, R12 ;  /* 0x0000000c000d7310 */ /* 0x0000220000301000 */
[----:B------:R-:W-:Y:S01]  /*3600*/  BSSY.RECONVERGENT B1, `(.L_x_448) ;  /* 0x0000014000017945 */ /* 0x000fe20003800200 */
[----:B------:R-:W-:Y:S01]  /*3610*/  DFMA R54, R42, R54, UR16 ;  /* 0x000000102a367e2b */ /* 0x000fe20008000036 */
[----:B------:R-:W-:Y:S01]  /*3620*/  IMAD R15, R52, 0x100000, R67 ;  /* 0x00100000340f7824 */ /* 0x000fe200078e0243 */
[----:B------:R-:W-:Y:S01]  /*3630*/  DFMA R74, R76, R74, UR18 ;  /* 0x000000124c4a7e2b */ /* 0x000fe2000800004a */
[----:B------:R-:W-:Y:S01]  /*3640*/  MOV R14, R66 ;  /* 0x00000042000e7202 */ /* 0x000fe20000000f00 */
        /* <DEDUP_REMOVED lines=15> */
.L_x_449:
[----:B------:R-:W-:Y:S05]  /*3740*/  BSYNC.RECONVERGENT B1 ;  /* 0x0000000000017941 */ /* 0x000fea0003800200 */
.L_x_448:
        /* <DEDUP_REMOVED lines=22> */
.L_x_451:
[----:B------:R-:W-:Y:S05]  /*38b0*/  BSYNC.RECONVERGENT B1 ;  /* 0x0000000000017941 */ /* 0x000fea0003800200 */
.L_x_450:
[----:B------:R-:W-:Y:S01]  /*38c0*/  FSETP.GEU.AND P0, PT, |R21|, 4.1917929649353027344, PT ;  /* 0x4086232b1500780b */ /* 0x000fe20003f0e200 */
[----:B0-----:R0:W0:Y:S01]  /*38d0*/  F2F.F32.F64 R15, R16 ;  /* 0x00000010000f7310 */ /* 0x0010220000301000 */
        /* <DEDUP_REMOVED lines=20> */
.L_x_453:
[----:B------:R-:W-:Y:S05]  /*3a20*/  BSYNC.RECONVERGENT B1 ;  /* 0x0000000000017941 */ /* 0x000fea0003800200 */
.L_x_452:
        /* <DEDUP_REMOVED lines=22> */
.L_x_455:
[----:B------:R-:W-:Y:S05]  /*3b90*/  BSYNC.RECONVERGENT B1 ;  /* 0x0000000000017941 */ /* 0x000fea0003800200 */
.L_x_454:
[----:B------:R-:W-:Y:S01]  /*3ba0*/  FSETP.GEU.AND P0, PT, |R25|, 4.1917929649353027344, PT ;  /* 0x4086232b1900780b */ /* 0x000fe20003f0e200 */
[----:B------:R0:W0:Y:S01]  /*3bb0*/  F2F.F32.F64 R17, R16 ;  /* 0x0000001000117310 */ /* 0x0000220000301000 */
[----:B------:R-:W-:Y:S01]  /*3bc0*/  BSSY.RECONVERGENT B1, `(.L_x_456) ;  /* 0x0000014000017945 */ /* 0x000fe20003800200 */
[----:B------:R-:W-:Y:S01]  /*3bd0*/  DFMA R54, R42, R54, UR24 ;  /* 0x000000182a367e2b */ /* 0x000fe20008000036 */
[----:B-1----:R-:W-:Y:S01]  /*3be0*/  IMAD R19, R60, 0x100000, R85 ;  /* 0x001000003c137824 */ /* 0x002fe200078e0255 */
[----:B------:R-:W-:Y:S01]  /*3bf0*/  DFMA R74, R76, R74, UR26 ;  /* 0x0000001a4c4a7e2b */ /* 0x000fe2000800004a */
[----:B------:R-:W-:Y:S01]  /*3c00*/  MOV R18, R84 ;  /* 0x0000005400127202 */ /* 0x000fe20000000f00 */
        /* <DEDUP_REMOVED lines=15> */
.L_x_457:
[----:B------:R-:W-:Y:S05]  /*3d00*/  BSYNC.RECONVERGENT B1 ;  /* 0x0000000000017941 */ /* 0x000fea0003800200 */
.L_x_456:
        /* <DEDUP_REMOVED lines=22> */
.L_x_459:
[----:B------:R-:W-:Y:S05]  /*3e70*/  BSYNC.RECONVERGENT B1 ;  /* 0x0000000000017941 */ /* 0x000fea0003800200 */
.L_x_458:
[----:B------:R-:W-:Y:S01]  /*3e80*/  FSETP.GEU.AND P0, PT, |R29|, 4.1917929649353027344, PT ;  /* 0x4086232b1d00780b */ /* 0x000fe20003f0e200 */
[----:B------:R0:W0:Y:S01]  /*3e90*/  F2F.F32.F64 R23, R20 ;  /* 0x0000001400177310 */ /* 0x0000220000301000 */
[----:B------:R-:W-:Y:S01]  /*3ea0*/  BSSY.RECONVERGENT B1, `(.L_x_460) ;  /* 0x0000013000017945 */ /* 0x000fe20003800200 */
[----:B------:R-:W-:Y:S01]  /*3eb0*/  DFMA R100, R94, R100, 1 ;  /* 0x3ff000005e64742b */ /* 0x000fe20000000064 */
[----:B------:R-:W-:Y:S01]  /*3ec0*/  IMAD R19, R64, 0x100000, R99 ;  /* 0x0010000040137824 */ /* 0x000fe200078e0263 */
[----:B------:R-:W-:Y:S01]  /*3ed0*/  DFMA R54, R42, R54, UR28 ;  /* 0x0000001c2a367e2b */ /* 0x000fe20008000036 */
[----:B------:R-:W-:Y:S01]  /*3ee0*/  MOV R18, R98 ;  /* 0x0000006200127202 */ /* 0x000fe20000000f00 */
        /* <DEDUP_REMOVED lines=14> */
.L_x_461:
[----:B------:R-:W-:Y:S05]  /*3fd0*/  BSYNC.RECONVERGENT B1 ;  /* 0x0000000000017941 */ /* 0x000fea0003800200 */
.L_x_460:
        /* <DEDUP_REMOVED lines=20> */
.L_x_463:
[----:B------:R-:W-:Y:S05]  /*4120*/  BSYNC.RECONVERGENT B1 ;  /* 0x0000000000017941 */ /* 0x000fea0003800200 */
.L_x_462:
[----:B------:R-:W-:Y:S01]  /*4130*/  FSETP.GEU.AND P0, PT, |R33|, 4.1917929649353027344, PT ;  /* 0x4086232b2100780b */ /* 0x000fe20003f0e200 */
[----:B------:R0:W0:Y:S01]  /*4140*/  F2F.F32.F64 R25, R20 ;  /* 0x0000001400197310 */ /* 0x0000220000301000 */
[----:B------:R-:W-:Y:S01]  /*4150*/  BSSY.RECONVERGENT B1, `(.L_x_464) ;  /* 0x0000011000017945 */ /* 0x000fe20003800200 */
[----:B------:R-:W-:Y:S01]  /*4160*/  DFMA R54, R42, R54, 1 ;  /* 0x3ff000002a36742b */ /* 0x000fe20000000036 */
[----:B-1----:R-:W-:Y:S01]  /*4170*/  IMAD R19, R80, 0x100000, R75 ;  /* 0x0010000050137824 */ /* 0x002fe200078e024b */
[----:B------:R-:W-:-:S08]  /*4180*/  MOV R18, R74 ;  /* 0x0000004a00127202 */ /* 0x000fd00000000f00 */
        /* <DEDUP_REMOVED lines=13> */
.L_x_465:
[----:B------:R-:W-:Y:S05]  /*4260*/  BSYNC.RECONVERGENT B1 ;  /* 0x0000000000017941 */ /* 0x000fea0003800200 */
.L_x_464:
        /* <DEDUP_REMOVED lines=18> */
.L_x_467:
[----:B------:R-:W-:Y:S05]  /*4390*/  BSYNC.RECONVERGENT B1 ;  /* 0x0000000000017941 */ /* 0x000fea0003800200 */
.L_x_466:
[----:B------:R-:W1:Y:S01]  /*43a0*/  F2F.F32.F64 R20, R20 ;  /* 0x0000001400147310 */ /* 0x000e620000301000 */
[----:B--2---:R-:W-:Y:S01]  /*43b0*/  FADD R0, R0, R79 ;  /* 0x0000004f00007221 */ /* 0x004fe20000000000 */
[----:B---34-:R-:W-:Y:S01]  /*43c0*/  FADD R11, R8, R11 ;  /* 0x0000000b080b7221 */ /* 0x018fe20000000000 */
[----:B------:R-:W-:Y:S01]  /*43d0*/  UIADD3 UR5, UPT, UPT, UR4, -0x2000, URZ ;  /* 0xffffe00004057890 */ /* 0x000fe2000fffe0ff */
[----:B------:R-:W-:Y:S01]  /*43e0*/  FADD R10, R10, R13 ;  /* 0x0000000d0a0a7221 */ /* 0x000fe20000000000 */
[----:B------:R-:W-:Y:S01]  /*43f0*/  FADD R15, R12, R15 ;  /* 0x0000000f0c0f7221 */ /* 0x000fe20000000000 */
[----:B------:R-:W-:Y:S01]  /*4400*/  FADD R8, R0, R11 ;  /* 0x0000000b00087221 */ /* 0x000fe20000000000 */
[----:B------:R-:W-:Y:S01]  /*4410*/  FADD R14, R14, R17 ;  /* 0x000000110e0e7221 */ /* 0x000fe20000000000 */
[----:B------:R-:W-:Y:S01]  /*4420*/  FADD R11, R16, R23 ;  /* 0x00000017100b7221 */ /* 0x000fe20000000000 */
[----:B------:R-:W-:Y:S01]  /*4430*/  FADD R0, R22, R25 ;  /* 0x0000001916007221 */ /* 0x000fe20000000000 */
[----:B------:R-:W-:Y:S01]  /*4440*/  UISETP.GE.U32.AND UP0, UPT, UR5, 0x2000, UPT ;  /* 0x000020000500788c */ /* 0x000fe2000bf06070 */
[----:B------:R-:W-:Y:S01]  /*4450*/  FADD R15, R10, R15 ;  /* 0x0000000f0a0f7221 */ /* 0x000fe20000000000 */
[----:B------:R-:W-:Y:S01]  /*4460*/  FADD R11, R14, R11 ;  /* 0x0000000b0e0b7221 */ /* 0x000fe20000000000 */
[----:B-1----:R-:W-:-:S02]  /*4470*/  FADD R13, R27, R20 ;  /* 0x000000141b0d7221 */ /* 0x002fc40000000000 */
[----:B------:R-:W-:Y:S01]  /*4480*/  FADD R15, R8, R15 ;  /* 0x0000000f080f7221 */ /* 0x000fe20000000000 */
[----:B------:R-:W-:Y:S02]  /*4490*/  IMAD.MOV.U32 R8, RZ, RZ, 0x2000 ;  /* 0x00002000ff087424 */ /* 0x000fe400078e00ff */
[----:B------:R-:W-:-:S04]  /*44a0*/  FADD R0, R0, R13 ;  /* 0x0000000d00007221 */ /* 0x000fc80000000000 */
[----:B------:R-:W-:-:S04]  /*44b0*/  FADD R0, R11, R0 ;  /* 0x000000000b007221 */ /* 0x000fc80000000000 */
[----:B------:R-:W-:Y:S01]  /*44c0*/  FADD R0, R15, R0 ;  /* 0x000000000f007221 */ /* 0x000fe20000000000 */
[----:B------:R-:W-:Y:S06]  /*44d0*/  BRA.U !UP0, `(.L_x_468) ;  /* 0x00000025083c7547 */ /* 0x000fec000b800000 */
[----:B------:R-:W0:Y:S01]  /*44e0*/  LDC.64 R6, c[0x0][0x380] ;  /* 0x0000e000ff067b82 */ /* 0x000e220000000a00 */
[----:B------:R-:W-:Y:S01]  /*44f0*/  MOV R8, 0x2000 ;  /* 0x0000200000087802 */ /* 0x000fe20000000f00 */
[----:B------:R-:W1:Y:S06]  /*4500*/  LDCU UR4, c[0x0][0x390] ;  /* 0x00007200ff0477ac */ /* 0x000e6c0008000800 */
.L_x_502:
[----:B------:R-:W-:-:S04]  /*4510*/  IMAD.IADD R47, R9, 0x1, R8 ;  /* 0x00000001092f7824 */ /* 0x000fc800078e0208 */
[----:B0-----:R-:W-:-:S05]  /*4520*/  IMAD.WIDE.U32 R46, R47, 0x8, R6 ;  /* 0x000000082f2e7825 */ /* 0x001fca00078e0006 */
        /* <DEDUP_REMOVED lines=40> */
[----:B0-----:R-:W-:Y:S02]  /*47b0*/  DFMA R46, R18, R4, 6.75539944105574400000e+15 ;  /* 0x43380000122e742b */ /* 0x001fe40000000004 */
        /* <DEDUP_REMOVED lines=181> */
.L_x_470:
[----:B-1----:R-:W-:Y:S05]  /*5310*/  BSYNC.RECONVERGENT B1 ;  /* 0x0000000000017941 */ /* 0x002fea0003800200 */
.L_x_469:
        /* <DEDUP_REMOVED lines=22> */
.L_x_472:
[----:B------:R-:W-:Y:S05]  /*5480*/  BSYNC.RECONVERGENT B1 ;  /* 0x0000000000017941 */ /* 0x000fea0003800200 */
.L_x_471:
        /* <DEDUP_REMOVED lines=22> */
.L_x_474:
[----:B------:R-:W-:Y:S05]  /*55f0*/  BSYNC.RECONVERGENT B1 ;  /* 0x0000000000017941 */ /* 0x000fea0003800200 */
.L_x_473:
        /* <DEDUP_REMOVED lines=22> */
.L_x_476:
[----:B------:R-:W-:Y:S05]  /*5760*/  BSYNC.RECONVERGENT B1 ;  /* 0x0000000000017941 */ /* 0x000fea0003800200 */
.L_x_475:
        /* <DEDUP_REMOVED lines=22> */
.L_x_478:
[----:B------:R-:W-:Y:S05]  /*58d0*/  BSYNC.RECONVERGENT B1 ;  /* 0x0000000000017941 */ /* 0x000fea0003800200 */
.L_x_477:
        /* <DEDUP_REMOVED lines=22> */
.L_x_480:
[----:B------:R-:W-:Y:S05]  /*5a40*/  BSYNC.RECONVERGENT B1 ;  /* 0x0000000000017941 */ /* 0x000fea0003800200 */
.L_x_479:
        /* <DEDUP_REMOVED lines=22> */
.L_x_482:
[----:B------:R-:W-:Y:S05]  /*5bb0*/  BSYNC.RECONVERGENT B1 ;  /* 0x0000000000017941 */ /* 0x000fea0003800200 */
.L_x_481:
        /* <DEDUP_REMOVED lines=16> */
[----:B0-----:R-:W-:-:S04]  /*5cc0*/  @!P1 SHF.R.S32.HI R17, RZ, 0x1, R14 ;  /* 0x00000001ff119819 */ /* 0x001fc8000001140e */
[----:B------:R-:W-:Y:S01]  /*5cd0*/  @!P1 LEA R71, R17, R71, 0x14 ;  /* 0x0000004711479211 */ /* 0x000fe200078ea0ff */
[----:B------:R-:W-:-:S05]  /*5ce0*/  @!P1 IMAD.IADD R16, R50, 0x1, -R17 ;  /* 0x0000000132109824 */ /* 0x000fca00078e0a11 */
[----:B------:R-:W-:Y:S01]  /*5cf0*/  @!P1 LEA R17, R16, 0x3ff00000, 0x14 ;  /* 0x3ff0000010119811 */ /* 0x000fe200078ea0ff */
[----:B------:R-:W-:-:S06]  /*5d00*/  @!P1 IMAD.MOV.U32 R16, RZ, RZ, RZ ;  /* 0x000000ffff109224 */ /* 0x000fcc00078e00ff */
[----:B------:R-:W-:-:S11]  /*5d10*/  @!P1 DMUL R18, R70, R16 ;  /* 0x0000001046129228 */ /* 0x000fd60000000000 */
.L_x_484:
[----:B------:R-:W-:Y:S05]  /*5d20*/  BSYNC.RECONVERGENT B1 ;  /* 0x0000000000017941 */ /* 0x000fea0003800200 */
.L_x_483:
        /* <DEDUP_REMOVED lines=22> */
.L_x_486:
[----:B------:R-:W-:Y:S05]  /*5e90*/  BSYNC.RECONVERGENT B1 ;  /* 0x0000000000017941 */ /* 0x000fea0003800200 */
.L_x_485:
        /* <DEDUP_REMOVED lines=22> */
.L_x_488:
[----:B------:R-:W-:Y:S05]  /*6000*/  BSYNC.RECONVERGENT B1 ;  /* 0x0000000000017941 */ /* 0x000fea0003800200 */
.L_x_487:
        /* <DEDUP_REMOVED lines=22> */
.L_x_490:
[----:B------:R-:W-:Y:S05]  /*6170*/  BSYNC.RECONVERGENT B1 ;  /* 0x0000000000017941 */ /* 0x000fea0003800200 */
.L_x_489:
        /* <DEDUP_REMOVED lines=22> */
.L_x_492:
[----:B------:R-:W-:Y:S05]  /*62e0*/  BSYNC.RECONVERGENT B1 ;  /* 0x0000000000017941 */ /* 0x000fea0003800200 */
.L_x_491:
        /* <DEDUP_REMOVED lines=22> */
.L_x_494:
[----:B------:R-:W-:Y:S05]  /*6450*/  BSYNC.RECONVERGENT B1 ;  /* 0x0000000000017941 */ /* 0x000fea0003800200 */
.L_x_493:
[----:B------:R-:W-:Y:S01]  /*6460*/  FSETP.GEU.AND P0, PT, |R33|, 4.1917929649353027344, PT ;  /* 0x4086232b2100780b */ /* 0x000fe20003f0e200 */
[----:B------:R0:W0:Y:S01]  /*6470*/  F2F.F32.F64 R27, R20 ;  /* 0x00000014001b7310 */ /* 0x0000220000301000 */
[----:B------:R-:W-:Y:S01]  /*6480*/  BSSY.RECONVERGENT B1, `(.L_x_495) ;  /* 0x0000013000017945 */ /* 0x000fe20003800200 */
[----:B------:R-:W-:Y:S01]  /*6490*/  DFMA R38, R58, R38, 1 ;  /* 0x3ff000003a26742b */ /* 0x000fe20000000026 */
[----:B-1----:R-:W-:Y:S01]  /*64a0*/  IMAD R23, R66, 0x100000, R99 ;  /* 0x0010000042177824 */ /* 0x002fe200078e0263 */
[----:B------:R-:W-:Y:S01]  /*64b0*/  DFMA R40, R74, R40, UR28 ;  /* 0x0000001c4a287e2b */ /* 0x000fe20008000028 */
[----:B------:R-:W-:-:S07]  /*64c0*/  IMAD.MOV.U32 R22, RZ, RZ, R98 ;  /* 0x000000ffff167224 */ /* 0x000fce00078e0062 */
        /* <DEDUP_REMOVED lines=8> */
[----:B------:R-:W-:-:S04]  /*6550*/  @!P1 SHF.R.S32.HI R21, RZ, 0x1, R18 ;  /* 0x00000001ff159819 */ /* 0x000fc80000011412 */
[----:B------:R-:W-:Y:S01]  /*6560*/  @!P1 IADD3 R24, PT, PT, R66, -R21, RZ ;  /* 0x8000001542189210 */ /* 0x000fe20007ffe0ff */
[----:B------:R-:W-:-:S03]  /*6570*/  @!P1 IMAD R21, R21, 0x100000, R99 ;  /* 0x0010000015159824 */ /* 0x000fc600078e0263 */
[----:B------:R-:W-:Y:S01]  /*6580*/  @!P1 LEA R25, R24, 0x3ff00000, 0x14 ;  /* 0x3ff0000018199811 */ /* 0x000fe200078ea0ff */
[----:B------:R-:W-:-:S06]  /*6590*/  @!P1 IMAD.MOV.U32 R24, RZ, RZ, RZ ;  /* 0x000000ffff189224 */ /* 0x000fcc00078e00ff */
[----:B------:R-:W-:-:S11]  /*65a0*/  @!P1 DMUL R22, R20, R24 ;  /* 0x0000001814169228 */ /* 0x000fd60000000000 */
.L_x_496:
[----:B------:R-:W-:Y:S05]  /*65b0*/  BSYNC.RECONVERGENT B1 ;  /* 0x0000000000017941 */ /* 0x000fea0003800200 */
.L_x_495:
        /* <DEDUP_REMOVED lines=17> */
[----:B------:R-:W-:Y:S02]  /*66d0*/  @!P1 LEA R25, R24, 0x3ff00000, 0x14 ;  /* 0x3ff0000018199811 */ /* 0x000fe400078ea0ff */
[----:B------:R-:W-:-:S06]  /*66e0*/  @!P1 MOV R24, RZ ;  /* 0x000000ff00189202 */ /* 0x000fcc0000000f00 */
[----:B------:R-:W-:-:S11]  /*66f0*/  @!P1 DMUL R20, R22, R24 ;  /* 0x0000001816149228 */ /* 0x000fd60000000000 */
.L_x_498:
[----:B------:R-:W-:Y:S05]  /*6700*/  BSYNC.RECONVERGENT B1 ;  /* 0x0000000000017941 */ /* 0x000fea0003800200 */
.L_x_497:
        /* <DEDUP_REMOVED lines=30> */
.L_x_500:
[----:B------:R-:W-:Y:S05]  /*68f0*/  BSYNC.RECONVERGENT B1 ;  /* 0x0000000000017941 */ /* 0x000fea0003800200 */
.L_x_499:
[----:B------:R-:W-:Y:S01]  /*6900*/  IADD3 R12, PT, PT, -R8, UR4, RZ ;  /* 0x00000004080c7c10 */ /* 0x000fe2000fffe1ff */
[----:B------:R-:W0:Y:S01]  /*6910*/  F2F.F32.F64 R0, R10 ;  /* 0x0000000a00007310 */ /* 0x000e220000301000 */
[----:B------:R-:W-:Y:S01]  /*6920*/  FADD R16, R17, R16 ;  /* 0x0000001011107221 */ /* 0x000fe20000000000 */
[----:B------:R-:W-:Y:S01]  /*6930*/  FADD R19, R18, R19 ;  /* 0x0000001312137221 */ /* 0x000fe20000000000 */
[----:B------:R-:W-:Y:S01]  /*6940*/  ISETP.GE.U32.AND P0, PT, R12, 0x2000, PT ;  /* 0x000020000c00780c */ /* 0x000fe20003f06070 */
[----:B------:R-:W-:Y:S02]  /*6950*/  FADD R23, R60, R23 ;  /* 0x000000173c177221 */ /* 0x000fe40000000000 */
[----:B------:R-:W-:-:S04]  /*6960*/  FADD R16, R16, R19 ;  /* 0x0000001310107221 */ /* 0x000fc80000000000 */
[----:B------:R-:W-:-:S04]  /*6970*/  FADD R23, R23, R16 ;  /* 0x0000001017177221 */ /* 0x000fc80000000000 */
[----:B0-----:R-:W-:Y:S02]  /*6980*/  FADD R0, R0, R23 ;  /* 0x0000001700007221 */ /* 0x001fe40000000000 */
[----:B------:R-:W-:Y:S05]  /*6990*/  @!P0 BRA `(.L_x_501) ;  /* 0x0000000800a48947 */ /* 0x000fea0003800000 */
[----:B------:R-:W-:-:S05]  /*69a0*/  VIADD R8, R8, 0x2000 ;  /* 0x0000200008087836 */ /* 0x000fca0000000000 */
[----:B------:R-:W-:-:S13]  /*69b0*/  ISETP.GT.U32.AND P0, PT, R8, UR5, PT ;  /* 0x0000000508007c0c */ /* 0x000fda000bf04070 */
[----:B------:R-:W-:Y:S05]  /*69c0*/  @!P0 BRA `(.L_x_502) ;  /* 0xffffffd800d08947 */ /* 0x000fea000383ffff */
.L_x_468:
[----:B------:R-:W-:-:S13]  /*69d0*/  ISETP.GE.U32.AND P0, PT, R8, UR4, PT ;  /* 0x0000000408007c0c */ /* 0x000fda000bf06070 */
        /* <DEDUP_REMOVED lines=11> */
[----:B------:R-:W-:-:S05]  /*6a90*/  IADD3 R11, PT, PT, R9, R8, RZ ;  /* 0x00000008090b7210 */ /* 0x000fca0007ffe0ff */
[----:B------:R-:W-:-:S06]  /*6aa0*/  IMAD.WIDE.U32 R6, R11, 0x8, R6 ;  /* 0x000000080b067825 */ /* 0x000fcc00078e0006 */
        /* <DEDUP_REMOVED lines=33> */
.L_x_507:
[----:B------:R-:W-:Y:S05]  /*6cc0*/  BSYNC.RECONVERGENT B3 ;  /* 0x0000000000037941 */ /* 0x000fea0003800200 */
.L_x_506:
[----:B------:R-:W0:Y:S01]  /*6cd0*/  F2F.F32.F64 R3, R2 ;  /* 0x0000000200037310 */ /* 0x000e220000301000 */
[----:B------:R-:W-:Y:S02]  /*6ce0*/  VIADD R11, R9, 0x200 ;  /* 0x00000200090b7836 */ /* 0x000fe40000000000 */
[----:B0-----:R-:W-:-:S07]  /*6cf0*/  FADD R0, R0, R3 ;  /* 0x0000000300007221 */ /* 0x001fce0000000000 */
.L_x_505:
[----:B------:R-:W-:Y:S05]  /*6d00*/  BSYNC.RECONVERGENT B2 ;  /* 0x0000000000027941 */ /* 0x000fea0003800200 */
.L_x_504:
[----:B------:R-:W-:-:S13]  /*6d10*/  ISETP.GE.U32.AND P0, PT, R16, 0x200, PT ;  /* 0x000002001000780c */ /* 0x000fda0003f06070 */
[----:B------:R-:W-:Y:S05]  /*6d20*/  @!P0 BRA `(.L_x_503) ;  /* 0x0000000400bc8947 */ /* 0x000fea0003800000 */
[----:B------:R-:W0:Y:S01]  /*6d30*/  LDC.64 R2, c[0x0][0x380] ;  /* 0x0000e000ff027b82 */ /* 0x000e220000000a00 */
[C---:B------:R-:W-:Y:S02]  /*6d40*/  IMAD.IADD R5, R11.reuse, 0x1, R8 ;  /* 0x000000010b057824 */ /* 0x040fe400078e0208 */
[----:B------:R-:W-:-:S07]  /*6d50*/  VIADD R4, R11, 0x200 ;  /* 0x000002000b047836 */ /* 0x000fce0000000000 */
.L_x_512:
[----:B0-----:R-:W-:-:S05]  /*6d60*/  IMAD.WIDE.U32 R14, R5, 0x8, R2 ;  /* 0x00000008050e7825 */ /* 0x001fca00078e0002 */
[----:B------:R-:W2:Y:S01]  /*6d70*/  LDG.E.64 R24, desc[UR6][R14.64] ;  /* 0x000000060e187981 */ /* 0x000ea2000c1e1b00 */
[----:B------:R-:W-:-:S05]  /*6d80*/  IADD3 R13, PT, PT, R5, 0x200, RZ ;  /* 0x00000200050d7810 */ /* 0x000fca0007ffe0ff */
[----:B------:R-:W-:-:S06]  /*6d90*/  IMAD.WIDE.U32 R12, R13, 0x8, R2 ;  /* 0x000000080d0c7825 */ /* 0x000fcc00078e0002 */
[----:B------:R-:W3:Y:S01]  /*6da0*/  LDG.E.64 R12, desc[UR6][R12.64] ;  /* 0x000000060c0c7981 */ /* 0x000ee2000c1e1b00 */
[----:B------:R-:W-:Y:S01]  /*6db0*/  IMAD.MOV.U32 R6, RZ, RZ, 0x652b82fe ;  /* 0x652b82feff067424 */ /* 0x000fe200078e00ff */
[----:B------:R-:W-:Y:S01]  /*6dc0*/  MOV R30, 0xfca213ea ;  /* 0xfca213ea001e7802 */ /* 0x000fe20000000f00 */
[----:B------:R-:W-:Y:S01]  /*6dd0*/  IMAD.MOV.U32 R7, RZ, RZ, 0x3ff71547 ;  /* 0x3ff71547ff077424 */ /* 0x000fe200078e00ff */
[----:B------:R-:W-:Y:S01]  /*6de0*/  BSSY.RECONVERGENT B2, `(.L_x_508) ;  /* 0x0000046000027945 */ /* 0x000fe20003800200 */
[----:B------:R-:W-:Y:S02]  /*6df0*/  IMAD.MOV.U32 R20, RZ, RZ, -0x105c611 ;  /* 0xfefa39efff147424 */ /* 0x000fe400078e00ff */
[----:B------:R-:W-:Y:S02]  /*6e00*/  IMAD.MOV.U32 R21, RZ, RZ, 0x3fe62e42 ;  /* 0x3fe62e42ff157424 */ /* 0x000fe400078e00ff */
[----:B------:R-:W-:Y:S02]  /*6e10*/  IMAD.MOV.U32 R22, RZ, RZ, 0x3b39803f ;  /* 0x3b39803fff167424 */ /* 0x000fe400078e00ff */
[----:B------:R-:W-:-:S02]  /*6e20*/  IMAD.MOV.U32 R23, RZ, RZ, 0x3c7abc9e ;  /* 0x3c7abc9eff177424 */ /* 0x000fc400078e00ff */
[----:B------:R-:W-:Y:S02]  /*6e30*/  IMAD.MOV.U32 R28, RZ, RZ, 0x69ce2bdf ;  /* 0x69ce2bdfff1c7424 */ /* 0x000fe400078e00ff */
[----:B------:R-:W-:Y:S02]  /*6e40*/  IMAD.MOV.U32 R29, RZ, RZ, 0x3e5ade15 ;  /* 0x3e5ade15ff1d7424 */ /* 0x000fe400078e00ff */
        /* <DEDUP_REMOVED lines=8> */
[----:B------:R-:W-:Y:S02]  /*6ed0*/  DFMA R18, R16, -R22, R18 ;  /* 0x800000161012722b */ /* 0x000fe40000000012 */
[----:B------:R-:W-:-:S06]  /*6ee0*/  DADD R16, R6, -6.75539944105574400000e+15 ;  /* 0xc338000006107429 */ /* 0x000fcc0000000000 */
[----:B------:R-:W-:Y:S02]  /*6ef0*/  DFMA R14, R18, R28, R30 ;  /* 0x0000001c120e722b */ /* 0x000fe4000000001e */
[----:B------:R-:W-:-:S06]  /*6f00*/  DFMA R20, R16, -R20, R12 ;  /* 0x800000141014722b */ /* 0x000fcc000000000c */
[----:B------:R-:W-:Y:S02]  /*6f10*/  DFMA R14, R18, R14, R32 ;  /* 0x0000000e120e722b */ /* 0x000fe40000000020 */
[----:B------:R-:W-:Y:S01]  /*6f20*/  DFMA R20, R16, -R22, R20 ;  /* 0x800000161014722b */ /* 0x000fe20000000014 */
[----:B------:R-:W-:Y:S02]  /*6f30*/  IMAD.MOV.U32 R22, RZ, RZ, 0x7c89eb71 ;  /* 0x7c89eb71ff167424 */ /* 0x000fe400078e00ff */
[----:B------:R-:W-:-:S05]  /*6f40*/  IMAD.MOV.U32 R23, RZ, RZ, 0x3efa0199 ;  /* 0x3efa0199ff177424 */ /* 0x000fca00078e00ff */
[----:B------:R-:W-:Y:S02]  /*6f50*/  DFMA R16, R20, R28, R30 ;  /* 0x0000001c1410722b */ /* 0x000fe4000000001e */
[----:B------:R-:W-:Y:S01]  /*6f60*/  DFMA R14, R18, R14, R22 ;  /* 0x0000000e120e722b */ /* 0x000fe20000000016 */
[----:B------:R-:W-:Y:S01]  /*6f70*/  IMAD.MOV.U32 R28, RZ, RZ, 0x14761f65 ;  /* 0x14761f65ff1c7424 */ /* 0x000fe200078e00ff */
[----:B------:R-:W-:Y:S01]  /*6f80*/  MOV R31, 0x3f56c16c ;  /* 0x3f56c16c001f7802 */ /* 0x000fe20000000f00 */
[----:B------:R-:W-:Y:S02]  /*6f90*/  IMAD.MOV.U32 R29, RZ, RZ, 0x3f2a01a0 ;  /* 0x3f2a01a0ff1d7424 */ /* 0x000fe400078e00ff */
[----:B------:R-:W-:Y:S01]  /*6fa0*/  IMAD.MOV.U32 R30, RZ, RZ, 0x1852b7af ;  /* 0x1852b7afff1e7424 */ /* 0x000fe200078e00ff */
[----:B------:R-:W-:-:S03]  /*6fb0*/  DFMA R16, R20, R16, R32 ;  /* 0x000000101410722b */ /* 0x000fc60000000020 */
[----:B------:R-:W-:-:S05]  /*6fc0*/  DFMA R14, R18, R14, R28 ;  /* 0x0000000e120e722b */ /* 0x000fca000000001c */
[----:B------:R-:W-:Y:S01]  /*6fd0*/  DFMA R16, R20, R16, R22 ;  /* 0x000000101410722b */ /* 0x000fe20000000016 */
[----:B------:R-:W-:Y:S02]  /*6fe0*/  IMAD.MOV.U32 R22, RZ, RZ, 0x11122322 ;  /* 0x11122322ff167424 */ /* 0x000fe400078e00ff */
[----:B------:R-:W-:Y:S01]  /*6ff0*/  DFMA R14, R18, R14, R30 ;  /* 0x0000000e120e722b */ /* 0x000fe2000000001e */
[----:B------:R-:W-:-:S04]  /*7000*/  IMAD.MOV.U32 R23, RZ, RZ, 0x3f811111 ;  /* 0x3f811111ff177424 */ /* 0x000fc800078e00ff */
        /* <DEDUP_REMOVED lines=12> */
[----:B------:R-:W-:-:S03]  /*70d0*/  DFMA R16, R20, R16, R28 ;  /* 0x000000101410722b */ /* 0x000fc6000000001c */
[----:B------:R-:W-:-:S05]  /*70e0*/  DFMA R14, R18, R14, R22 ;  /* 0x0000000e120e722b */ /* 0x000fca0000000016 */
[----:B------:R-:W-:-:S03]  /*70f0*/  DFMA R16, R20, R16, R30 ;  /* 0x000000101410722b */ /* 0x000fc6000000001e */
[----:B------:R-:W-:-:S05]  /*7100*/  DFMA R14, R18, R14, 1 ;  /* 0x3ff00000120e742b */ /* 0x000fca000000000e */
[----:B------:R-:W-:-:S03]  /*7110*/  DFMA R16, R20, R16, R22 ;  /* 0x000000101410722b */ /* 0x000fc60000000016 */
[----:B------:R-:W-:-:S05]  /*7120*/  DFMA R18, R18, R14, 1 ;  /* 0x3ff000001212742b */ /* 0x000fca000000000e */
[----:B------:R-:W-:-:S05]  /*7130*/  DFMA R22, R20, R16, 1 ;  /* 0x3ff000001416742b */ /* 0x000fca0000000010 */
        /* <DEDUP_REMOVED lines=9> */
[----:B------:R-:W-:Y:S01]  /*71d0*/  FSEL R15, R15, RZ, P0 ;  /* 0x000000ff0f0f7208 */ /* 0x000fe20000000000 */
[----:B------:R-:W-:Y:S01]  /*71e0*/  @!P1 IMAD.MOV.U32 R18, RZ, RZ, RZ ;  /* 0x000000ffff129224 */ /* 0x000fe200078e00ff */
[----:B------:R-:W-:-:S05]  /*71f0*/  @!P1 SHF.R.S32.HI R17, RZ, 0x1, R8 ;  /* 0x00000001ff119819 */ /* 0x000fca0000011408 */
[----:B------:R-:W-:Y:S02]  /*7200*/  @!P1 IMAD.IADD R26, R26, 0x1, -R17 ;  /* 0x000000011a1a9824 */ /* 0x000fe400078e0a11 */
[----:B------:R-:W-:-:S03]  /*7210*/  @!P1 IMAD R17, R17, 0x100000, R19 ;  /* 0x0010000011119824 */ /* 0x000fc600078e0213 */
[----:B------:R-:W-:-:S06]  /*7220*/  @!P1 LEA R19, R26, 0x3ff00000, 0x14 ;  /* 0x3ff000001a139811 */ /* 0x000fcc00078ea0ff */
[----:B------:R-:W-:-:S11]  /*7230*/  @!P1 DMUL R14, R16, R18 ;  /* 0x00000012100e9228 */ /* 0x000fd60000000000 */
.L_x_509:
[----:B------:R-:W-:Y:S05]  /*7240*/  BSYNC.RECONVERGENT B2 ;  /* 0x0000000000027941 */ /* 0x000fea0003800200 */
.L_x_508:
[----:B------:R-:W0:Y:S01]  /*7250*/  F2F.F32.F64 R15, R14 ;  /* 0x0000000e000f7310 */ /* 0x000e220000301000 */
[----:B------:R-:W-:Y:S01]  /*7260*/  FSETP.GEU.AND P0, PT, |R13|, 4.1917929649353027344, PT ;  /* 0x4086232b0d00780b */ /* 0x000fe20003f0e200 */
[----:B------:R-:W-:Y:S01]  /*7270*/  DFMA R22, R20, R22, 1 ;  /* 0x3ff000001416742b */ /* 0x000fe20000000016 */
[----:B------:R-:W-:Y:S09]  /*7280*/  BSSY.RECONVERGENT B2, `(.L_x_510) ;  /* 0x0000012000027945 */ /* 0x000ff20003800200 */
[----:B------:R-:W-:-:S02]  /*7290*/  IMAD R17, R6, 0x100000, R23 ;  /* 0x0010000006117824 */ /* 0x000fc400078e0217 */
        /* <DEDUP_REMOVED lines=16> */
.L_x_511:
[----:B------:R-:W-:Y:S05]  /*73a0*/  BSYNC.RECONVERGENT B2 ;  /* 0x0000000000027941 */ /* 0x000fea0003800200 */
.L_x_510:
[C---:B------:R-:W-:Y:S01]  /*73b0*/  VIADD R7, R4.reuse, 0x200 ;  /* 0x0000020004077836 */ /* 0x040fe20000000000 */
[----:B------:R-:W0:Y:S01]  /*73c0*/  F2F.F32.F64 R0, R16 ;  /* 0x0000001000007310 */ /* 0x000e220000301000 */
[----:B------:R-:W-:Y:S02]  /*73d0*/  VIADD R4, R4, 0x400 ;  /* 0x0000040004047836 */ /* 0x000fe40000000000 */
[----:B------:R-:W-:Y:S01]  /*73e0*/  VIADD R5, R5, 0x400 ;  /* 0x0000040005057836 */ /* 0x000fe20000000000 */
[----:B------:R-:W-:Y:S01]  /*73f0*/  ISETP.GE.AND P0, PT, R7, R10, PT ;  /* 0x0000000a0700720c */ /* 0x000fe20003f06270 */
[----:B0-----:R-:W-:-:S12]  /*7400*/  FADD R0, R11, R0 ;  /* 0x000000000b007221 */ /* 0x001fd80000000000 */
[----:B------:R-:W-:Y:S05]  /*7410*/  @!P0 BRA `(.L_x_512) ;  /* 0xfffffff800508947 */ /* 0x000fea000383ffff */
.L_x_503:
[----:B------:R-:W-:Y:S05]  /*7420*/  BSYNC.RECONVERGENT B1 ;  /* 0x0000000000017941 */ /* 0x000fea0003800200 */
.L_x_501:
        /* <DEDUP_REMOVED lines=32> */
[----:B------:R-:W1:Y:S04]  /*7630*/  LDS.128 R16, [UR4+0x10] ;  /* 0x00001004ff107984 */ /* 0x000e680008000c00 */
[----:B0-----:R-:W0:Y:S04]  /*7640*/  LDS.128 R4, [UR4+0x20] ;  /* 0x00002004ff047984 */ /* 0x001e280008000c00 */
[----:B------:R-:W2:Y:S04]  /*7650*/  LDS.128 R8, [UR4+0x30] ;  /* 0x00003004ff087984 */ /* 0x000ea80008000c00 */
[----:B------:R-:W3:Y:S01]  /*7660*/  LDS.128 R12, [UR4+0x40] ;  /* 0x00004004ff0c7984 */ /* 0x000ee20008000c00 */
[----:B-1----:R-:W-:-:S04]  /*7670*/  FADD R3, R2, R17 ;  /* 0x0000001102037221 */ /* 0x002fc80000000000 */
        /* <DEDUP_REMOVED lines=14> */
.L_x_435:
[----:B------:R-:W-:Y:S05]  /*7760*/  BSYNC.RECONVERGENT B0 ;  /* 0x0000000000007941 */ /* 0x000fea0003800200 */
.L_x_412:
[----:B------:R-:W-:Y:S05]  /*7770*/  @P0 EXIT ;  /* 0x000000000000094d */ /* 0x000fea0003800000 */
[----:B------:R-:W3:Y:S01]  /*7780*/  LDCU.64 UR4, c[0x0][0x398] ;  /* 0x00007300ff0477ac */ /* 0x000ee20008000a00 */
[----:B01----:R-:W0:Y:S01]  /*7790*/  LDC.64 R4, c[0x0][0x388] ;  /* 0x0000e200ff047b82 */ /* 0x003e220000000a00 */
[----:B---3--:R-:W1:Y:S02]  /*77a0*/  F2F.F32.F64 R3, UR4 ;  /* 0x0000000400037d10 */ /* 0x008e640008301000 */
[----:B-1----:R-:W-:-:S06]  /*77b0*/  FADD R3, R3, R2 ;  /* 0x0000000203037221 */ /* 0x002fcc0000000000 */
[----:B--2---:R-:W0:Y:S02]  /*77c0*/  F2F.F64.F32 R2, R3 ;  /* 0x0000000300027310 */ /* 0x004e240000201800 */
[----:B0-----:R-:W-:Y:S01]  /*77d0*/  STG.E.64 desc[UR6][R4.64], R2 ;  /* 0x0000000204007986 */ /* 0x001fe2000c101b06 */
[----:B------:R-:W-:Y:S05]  /*77e0*/  EXIT ;  /* 0x000000000000794d */ /* 0x000fea0003800000 */
.L_x_513:
        /* <DEDUP_REMOVED lines=9> */
.L_x_800:


//--------------------- .text._ZN3cub18CUB_300001_SM_10006detail9transform16transform_kernelINS2_10policy_hubILb1EN4cuda3std3__45tupleIJN6thrust24THRUST_300001_SM_1000_NS6detail15normal_iteratorINSA_10device_ptrIdEEEEEEEE10policy1000El7SigmoidSF_JPdEEEvT0_iT1_T2_DpNS2_10kernel_argIT3_EE --------------------------
	.section	.text._ZN3cub18CUB_300001_SM_10006detail9transform16transform_kernelINS2_10policy_hubILb1EN4cuda3std3__45tupleIJN6thrust24THRUST_300001_SM_1000_NS6detail15normal_iteratorINSA_10device_ptrIdEEEEEEEE10policy1000El7SigmoidSF_JPdEEEvT0_iT1_T2_DpNS2_10kernel_argIT3_EE,"ax",@progbits
	.align	128
        .global         _ZN3cub18CUB_300001_SM_10006detail9transform16transform_kernelINS2_10policy_hubILb1EN4cuda3std3__45tupleIJN6thrust24THRUST_300001_SM_1000_NS6detail15normal_iteratorINSA_10device_ptrIdEEEEEEEE10policy1000El7SigmoidSF_JPdEEEvT0_iT1_T2_DpNS2_10kernel_argIT3_EE
        .type           _ZN3cub18CUB_300001_SM_10006detail9transform16transform_kernelINS2_10policy_hubILb1EN4cuda3std3__45tupleIJN6thrust24THRUST_300001_SM_1000_NS6detail15normal_iteratorINSA_10device_ptrIdEEEEEEEE10policy1000El7SigmoidSF_JPdEEEvT0_iT1_T2_DpNS2_10kernel_argIT3_EE,@function
        .size           _ZN3cub18CUB_300001_SM_10006detail9transform16transform_kernelINS2_10policy_hubILb1EN4cuda3std3__45tupleIJN6thrust24THRUST_300001_SM_1000_NS6detail15normal_iteratorINSA_10device_ptrIdEEEEEEEE10policy1000El7SigmoidSF_JPdEEEvT0_iT1_T2_DpNS2_10kernel_argIT3_EE,(.L_x_791 - _ZN3cub18CUB_300001_SM_10006detail9transform16transform_kernelINS2_10policy_hubILb1EN4cuda3std3__45tupleIJN6thrust24THRUST_300001_SM_1000_NS6detail15normal_iteratorINSA_10device_ptrIdEEEEEEEE10policy1000El7SigmoidSF_JPdEEEvT0_iT1_T2_DpNS2_10kernel_argIT3_EE)
        .other          _ZN3cub18CUB_300001_SM_10006detail9transform16transform_kernelINS2_10policy_hubILb1EN4cuda3std3__45tupleIJN6thrust24THRUST_300001_SM_1000_NS6detail15normal_iteratorINSA_10device_ptrIdEEEEEEEE10policy1000El7SigmoidSF_JPdEEEvT0_iT1_T2_DpNS2_10kernel_argIT3_EE,@"STO_CUDA_ENTRY STV_DEFAULT"
_ZN3cub18CUB_300001_SM_10006detail9transform16transform_kernelINS2_10policy_hubILb1EN4cuda3std3__45tupleIJN6thrust24THRUST_300001_SM_1000_NS6detail15normal_iteratorINSA_10device_ptrIdEEEEEEEE10policy1000El7SigmoidSF_JPdEEEvT0_iT1_T2_DpNS2_10kernel_argIT3_EE:
.text._ZN3cub18CUB_300001_SM_10006detail9transform16transform_kernelINS2_10policy_hubILb1EN4cuda3std3__45tupleIJN6thrust24THRUST_300001_SM_1000_NS6detail15normal_iteratorINSA_10device_ptrIdEEEEEEEE10policy1000El7SigmoidSF_JPdEEEvT0_iT1_T2_DpNS2_10kernel_argIT3_EE:
[----:B------:R-:W-:Y:S08]  /*0000*/  LDC R1, c[0x0][0x37c] ;  /* 0x0000df00ff017b82 */ /* 0x000ff00000000800 */
[----:B------:R-:W0:Y:S01]  /*0010*/  LDC R0, c[0x0][0x388] ;  /* 0x0000e200ff007b82 */ /* 0x000e220000000800 */
[----:B------:R-:W1:Y:S01]  /*0020*/  LDCU.64 UR6, c[0x0][0x380] ;  /* 0x00007000ff0677ac */ /* 0x000e620008000a00 */
[----:B------:R-:W2:Y:S01]  /*0030*/  S2R R2, SR_TID.X ;  /* 0x0000000000027919 */ /* 0x000ea20000002100 */
[----:B------:R-:W-:Y:S05]  /*0040*/  BSSY.RECONVERGENT B0, `(.L_x_514) ;  /* 0x000001a000007945 */ /* 0x000fea0003800200 */
[----:B------:R-:W3:Y:S01]  /*0050*/  S2UR UR4, SR_CTAID.X ;  /* 0x00000000000479c3 */ /* 0x000ee20000002500 */
[----:B0-----:R-:W-:-:S05]  /*0060*/  IMAD.SHL.U32 R3, R0, 0x80, RZ ;  /* 0x0000008000037824 */ /* 0x001fca00078e00ff */
[----:B------:R-:W-:Y:S01]  /*0070*/  SHF.R.S32.HI R4, RZ, 0x1f, R3 ;  /* 0x0000001fff047819 */ /* 0x000fe20000011403 */
[----:B---3--:R-:W-:-:S04]  /*0080*/  IMAD.WIDE.U32 R6, R3, UR4, RZ ;  /* 0x0000000403067c25 */ /* 0x008fc8000f8e00ff */
[----:B------:R-:W-:Y:S01]  /*0090*/  IMAD R11, R4, UR4, RZ ;  /* 0x00000004040b7c24 */ /* 0x000fe2000f8e02ff */
[----:B-1----:R-:W-:Y:S01]  /*00a0*/  IADD3 R8, P1, PT, -R6, UR6, RZ ;  /* 0x0000000606087c10 */ /* 0x002fe2000ff3e1ff */
[----:B--2---:R-:W-:Y:S02]  /*00b0*/  IMAD.SHL.U32 R10, R2, 0x80, RZ ;  /* 0x00000080020a7824 */ /* 0x004fe400078e00ff */
[----:B------:R-:W-:Y:S01]  /*00c0*/  IMAD.IADD R11, R7, 0x1, R11 ;  /* 0x00000001070b7824 */ /* 0x000fe200078e020b */
[----:B------:R-:W-:-:S04]  /*00d0*/  ISETP.LT.U32.AND P0, PT, R8, R3, PT ;  /* 0x000000030800720c */ /* 0x000fc80003f01070 */
[----:B------:R-:W-:-:S04]  /*00e0*/  IADD3.X R5, PT, PT, ~R11, UR7, RZ, P1, !PT ;  /* 0x000000070b057c10 */ /* 0x000fc80008ffe5ff */
[----:B------:R-:W-:-:S04]  /*00f0*/  ISETP.LT.AND.EX P0, PT, R5, R4, PT, P0 ;  /* 0x000000040500720c */ /* 0x000fc80003f01300 */
[----:B------:R-:W-:-:S05]  /*0100*/  SEL R4, R8, R3, P0 ;  /* 0x0000000308047207 */ /* 0x000fca0000000000 */
[----:B------:R-:W-:-:S05]  /*0110*/  IMAD.SHL.U32 R5, R4, 0x8, RZ ;  /* 0x0000000804057824 */ /* 0x000fca00078e00ff */
[----:B------:R-:W-:-:S13]  /*0120*/  ISETP.GE.AND P0, PT, R10, R5, PT ;  /* 0x000000050a00720c */ /* 0x000fda0003f06270 */
[----:B------:R-:W-:Y:S05]  /*0130*/  @P0 BRA `(.L_x_515) ;  /* 0x0000000000280947 */ /* 0x000fea0003800000 */
[----:B------:R-:W0:Y:S02]  /*0140*/  LDC.64 R8, c[0x0][0x398] ;  /* 0x0000e600ff087b82 */ /* 0x000e240000000a00 */
[----:B0-----:R-:W-:-:S04]  /*0150*/  LEA R8, P0, R6, R8, 0x3 ;  /* 0x0000000806087211 */ /* 0x001fc800078018ff */
[----:B------:R-:W-:-:S03]  /*0160*/  LEA.HI.X R9, R6, R9, R11, 0x3, P0 ;  /* 0x0000000906097211 */ /* 0x000fc600000f1c0b */
[----:B------:R-:W-:-:S07]  /*0170*/  IMAD.WIDE.U32 R8, R2, 0x80, R8 ;  /* 0x0000008002087825 */ /* 0x000fce00078e0008 */
.L_x_516:
[----:B------:R-:W-:Y:S01]  /*0180*/  VIADD R10, R10, 0x4000 ;  /* 0x000040000a0a7836 */ /* 0x000fe20000000000 */
[----:B------:R0:W-:Y:S04]  /*0190*/  CCTL.E.PF2 [R8] ;  /* 0x000000000800798f */ /* 0x0001e80000800100 */
[----:B------:R-:W-:Y:S02]  /*01a0*/  ISETP.GE.AND P0, PT, R10, R5, PT ;  /* 0x000000050a00720c */ /* 0x000fe40003f06270 */
[----:B0-----:R-:W-:-:S05]  /*01b0*/  IADD3 R8, P1, PT, R8, 0x4000, RZ ;  /* 0x0000400008087810 */ /* 0x001fca0007f3e0ff */
[----:B------:R-:W-:-:S06]  /*01c0*/  IMAD.X R9, RZ, RZ, R9, P1 ;  /* 0x000000ffff097224 */ /* 0x000fcc00008e0609 */
[----:B------:R-:W-:Y:S05]  /*01d0*/  @!P0 BRA `(.L_x_516) ;  /* 0xfffffffc00e88947 */ /* 0x000fea000383ffff */
.L_x_515:
[----:B------:R-:W-:Y:S05]  /*01e0*/  BSYNC.RECONVERGENT B0 ;  /* 0x0000000000007941 */ /* 0x000fea0003800200 */
.L_x_514:
[----:B------:R-:W0:Y:S01]  /*01f0*/  LDCU.128 UR8, c[0x0][0x390] ;  /* 0x00007200ff0877ac */ /* 0x000e220008000c00 */
[----:B------:R-:W-:Y:S01]  /*0200*/  ISETP.NE.AND P0, PT, R3, R4, PT ;  /* 0x000000040300720c */ /* 0x000fe20003f05270 */
[C---:B------:R-:W-:Y:S01]  /*0210*/  IMAD.SHL.U32 R7, R6.reuse, 0x8, RZ ;  /* 0x0000000806077824 */ /* 0x040fe200078e00ff */
[----:B------:R-:W-:Y:S01]  /*0220*/  SHF.L.U64.HI R5, R6, 0x3, R11 ;  /* 0x0000000306057819 */ /* 0x000fe2000001020b */
[----:B------:R-:W1:Y:S03]  /*0230*/  LDCU.64 UR4, c[0x0][0x358] ;  /* 0x00006b00ff0477ac */ /* 0x000e660008000a00 */
[C---:B0-----:R-:W-:Y:S02]  /*0240*/  IADD3 R8, P1, PT, R7.reuse, UR10, RZ ;  /* 0x0000000a07087c10 */ /* 0x041fe4000ff3e0ff */
[----:B------:R-:W-:Y:S02]  /*0250*/  IADD3 R6, P2, PT, R7, UR8, RZ ;  /* 0x0000000807067c10 */ /* 0x000fe4000ff5e0ff */
[----:B------:R-:W-:-:S02]  /*0260*/  IADD3.X R9, PT, PT, R5, UR11, RZ, P1, !PT ;  /* 0x0000000b05097c10 */ /* 0x000fc40008ffe4ff */
[----:B------:R-:W-:Y:S01]  /*0270*/  IADD3.X R7, PT, PT, R5, UR9, RZ, P2, !PT ;  /* 0x0000000905077c10 */ /* 0x000fe200097fe4ff */
[----:B-1----:R-:W-:Y:S08]  /*0280*/  @!P0 BRA `(.L_x_517) ;  /* 0x00000010004c8947 */ /* 0x002ff00003800000 */
[----:B------:R-:W-:-:S13]  /*0290*/  ISETP.GE.AND P0, PT, R0, 0x1, PT ;  /* 0x000000010000780c */ /* 0x000fda0003f06270 */
[----:B------:R-:W-:Y:S05]  /*02a0*/  @!P0 EXIT ;  /* 0x000000000000894d */ /* 0x000fea0003800000 */
[----:B------:R-:W-:Y:S01]  /*02b0*/  ISETP.NE.AND P0, PT, R0, 0x1, PT ;  /* 0x000000010000780c */ /* 0x000fe20003f05270 */
[----:B------:R-:W-:-:S12]  /*02c0*/  IMAD.MOV.U32 R5, RZ, RZ, RZ ;  /* 0x000000ffff057224 */ /* 0x000fd800078e00ff */
[----:B------:R-:W-:Y:S05]  /*02d0*/  @!P0 BRA `(.L_x_518) ;  /* 0x0000000800c48947 */ /* 0x000fea0003800000 */
[----:B------:R-:W-:Y:S01]  /*02e0*/  LOP3.LUT R0, R0, 0x7ffffffe, RZ, 0xc0, !PT ;  /* 0x7ffffffe00007812 */ /* 0x000fe200078ec0ff */
[----:B------:R-:W-:-:S03]  /*02f0*/  IMAD.MOV.U32 R5, RZ, RZ, R2 ;  /* 0x000000ffff057224 */ /* 0x000fc600078e0002 */
[----:B------:R-:W-:-:S07]  /*0300*/  IADD3 R18, PT, PT, -R0, RZ, RZ ;  /* 0x000000ff00127210 */ /* 0x000fce0007ffe1ff */
.L_x_531:
[C---:B------:R-:W-:Y:S01]  /*0310*/  ISETP.GE.AND P1, PT, R5.reuse, R4, PT ;  /* 0x000000040500720c */ /* 0x040fe20003f26270 */
[----:B------:R-:W-:Y:S01]  /*0320*/  VIADD R18, R18, 0x2 ;  /* 0x0000000212127836 */ /* 0x000fe20000000000 */
[----:B------:R-:W-:Y:S01]  /*0330*/  BSSY.RECONVERGENT B0, `(.L_x_519) ;  /* 0x0000054000007945 */ /* 0x000fe20003800200 */
[----:B------:R-:W-:-:S03]  /*0340*/  VIADD R19, R5, 0x80 ;  /* 0x0000008005137836 */ /* 0x000fc60000000000 */
[----:B------:R-:W-:-:S07]  /*0350*/  ISETP.NE.AND P0, PT, R18, RZ, PT ;  /* 0x000000ff1200720c */ /* 0x000fce0003f05270 */
[----:B01----:R-:W-:Y:S06]  /*0360*/  @P1 BRA `(.L_x_520) ;  /* 0x0000000400401947 */ /* 0x003fec0003800000 */
[----:B------:R-:W-:-:S06]  /*0370*/  IMAD.WIDE R10, R5, 0x8, R8 ;  /* 0x00000008050a7825 */ /* 0x000fcc00078e0208 */
[----:B------:R-:W2:Y:S01]  /*0380*/  LDG.E.64 R10, desc[UR4][R10.64] ;  /* 0x000000040a0a7981 */ /* 0x000ea2000c1e1b00 */
[----:B------:R-:W-:Y:S01]  /*0390*/  IMAD.MOV.U32 R12, RZ, RZ, 0x652b82fe ;  /* 0x652b82feff0c7424 */ /* 0x000fe200078e00ff */
[----:B------:R-:W-:Y:S01]  /*03a0*/  UMOV UR6, 0xfefa39ef ;  /* 0xfefa39ef00067882 */ /* 0x000fe20000000000 */
[----:B------:R-:W-:Y:S01]  /*03b0*/  IMAD.MOV.U32 R13, RZ, RZ, 0x3ff71547 ;  /* 0x3ff71547ff0d7424 */ /* 0x000fe200078e00ff */
[----:B------:R-:W-:Y:S01]  /*03c0*/  UMOV UR7, 0x3fe62e42 ;  /* 0x3fe62e4200077882 */ /* 0x000fe20000000000 */
[----:B------:R-:W-:Y:S04]  /*03d0*/  BSSY.RECONVERGENT B1, `(.L_x_521) ;  /* 0x0000037000017945 */ /* 0x000fe80003800200 */
[----:B--2---:R-:W-:Y:S02]  /*03e0*/  DFMA R12, R10, -R12, 6.75539944105574400000e+15 ;  /* 0x433800000a0c742b */ /* 0x004fe4000000080c */
[----:B------:R-:W-:-:S06]  /*03f0*/  DADD R20, -RZ, -R10 ;  /* 0x00000000ff147229 */ /* 0x000fcc000000090a */
[----:B------:R-:W-:-:S04]  /*0400*/  DADD R14, R12, -6.75539944105574400000e+15 ;  /* 0xc33800000c0e7429 */ /* 0x000fc80000000000 */
[----:B------:R-:W-:-:S04]  /*0410*/  FSETP.GEU.AND P1, PT, |R21|, 4.1917929649353027344, PT ;  /* 0x4086232b1500780b */ /* 0x000fc80003f2e200 */
[----:B------:R-:W-:Y:S01]  /*0420*/  DFMA R16, R14, -UR6, -R10 ;  /* 0x800000060e107c2b */ /* 0x000fe2000800080a */
        /* <DEDUP_REMOVED lines=38> */
[C---:B------:R-:W-:Y:S02]  /*0690*/  DADD R14, -R10.reuse, +INF ;  /* 0x7ff000000a0e7429 */ /* 0x040fe40000000100 */
[----:B------:R-:W-:-:S08]  /*06a0*/  DSETP.GT.AND P1, PT, R10, RZ, PT ;  /* 0x000000ff0a00722a */ /* 0x000fd00003f24000 */
[----:B------:R-:W-:Y:S02]  /*06b0*/  FSEL R14, R14, RZ, !P1 ;  /* 0x000000ff0e0e7208 */ /* 0x000fe40004800000 */
[----:B------:R-:W-:Y:S02]  /*06c0*/  @!P2 LEA.HI R0, R12, R12, RZ, 0x1 ;  /* 0x0000000c0c00a211 */ /* 0x000fe400078f08ff */
[----:B------:R-:W-:Y:S02]  /*06d0*/  FSEL R15, R15, RZ, !P1 ;  /* 0x000000ff0f0f7208 */ /* 0x000fe40004800000 */
[----:B------:R-:W-:-:S04]  /*06e0*/  @!P2 SHF.R.S32.HI R11, RZ, 0x1, R0 ;  /* 0x00000001ff0ba819 */ /* 0x000fc80000011400 */
[----:B------:R-:W-:Y:S01]  /*06f0*/  @!P2 IADD3 R10, PT, PT, R12, -R11, RZ ;  /* 0x8000000b0c0aa210 */ /* 0x000fe20007ffe0ff */
[----:B------:R-:W-:-:S03]  /*0700*/  @!P2 IMAD R17, R11, 0x100000, R17 ;  /* 0x001000000b11a824 */ /* 0x000fc600078e0211 */
[----:B------:R-:W-:Y:S01]  /*0710*/  @!P2 LEA R11, R10, 0x3ff00000, 0x14 ;  /* 0x3ff000000a0ba811 */ /* 0x000fe200078ea0ff */
[----:B------:R-:W-:-:S06]  /*0720*/  @!P2 IMAD.MOV.U32 R10, RZ, RZ, RZ ;  /* 0x000000ffff0aa224 */ /* 0x000fcc00078e00ff */
[----:B------:R-:W-:-:S11]  /*0730*/  @!P2 DMUL R14, R16, R10 ;  /* 0x0000000a100ea228 */ /* 0x000fd60000000000 */
.L_x_522:
[----:B------:R-:W-:Y:S05]  /*0740*/  BSYNC.RECONVERGENT B1 ;  /* 0x0000000000017941 */ /* 0x000fea0003800200 */
.L_x_521:
[----:B------:R-:W-:Y:S01]  /*0750*/  DADD R10, R14, 1 ;  /* 0x3ff000000e0a7429 */ /* 0x000fe20000000000 */
[----:B------:R-:W-:Y:S05]  /*0760*/  BSSY.RECONVERGENT B1, `(.L_x_523) ;  /* 0x000000e000017945 */ /* 0x000fea0003800200 */
[----:B------:R-:W0:Y:S04]  /*0770*/  MUFU.RCP64H R13, R11 ;  /* 0x0000000b000d7308 */ /* 0x000e280000001800 */
[----:B------:R-:W-:-:S05]  /*0780*/  VIADD R12, R11, 0x300402 ;  /* 0x003004020b0c7836 */ /* 0x000fca0000000000 */
[----:B------:R-:W-:Y:S01]  /*0790*/  FSETP.GEU.AND P1, PT, |R12|, 5.8789094863358348022e-39, PT ;  /* 0x004004020c00780b */ /* 0x000fe20003f2e200 */
[----:B0-----:R-:W-:-:S08]  /*07a0*/  DFMA R14, -R10, R12, 1 ;  /* 0x3ff000000a0e742b */ /* 0x001fd0000000010c */
[----:B------:R-:W-:-:S08]  /*07b0*/  DFMA R14, R14, R14, R14 ;  /* 0x0000000e0e0e722b */ /* 0x000fd0000000000e */
[----:B------:R-:W-:-:S08]  /*07c0*/  DFMA R14, R12, R14, R12 ;  /* 0x0000000e0c0e722b */ /* 0x000fd0000000000c */
[----:B------:R-:W-:-:S08]  /*07d0*/  DFMA R16, -R10, R14, 1 ;  /* 0x3ff000000a10742b */ /* 0x000fd0000000010e */
[----:B------:R-:W-:Y:S01]  /*07e0*/  DFMA R14, R14, R16, R14 ;  /* 0x000000100e0e722b */ /* 0x000fe2000000000e */
[----:B------:R-:W-:Y:S10]  /*07f0*/  @P1 BRA `(.L_x_524) ;  /* 0x0000000000101947 */ /* 0x000ff40003800000 */
[----:B------:R-:W-:Y:S02]  /*0800*/  LOP3.LUT R14, R11, 0x7fffffff, RZ, 0xc0, !PT ;  /* 0x7fffffff0b0e7812 */ /* 0x000fe400078ec0ff */
[----:B------:R-:W-:-:S03]  /*0810*/  MOV R0, 0x840 ;  /* 0x0000084000007802 */ /* 0x000fc60000000f00 */
[----:B------:R-:W-:-:S07]  /*0820*/  VIADD R14, R14, 0xfff00000 ;  /* 0xfff000000e0e7836 */ /* 0x000fce0000000000 */
[----:B------:R-:W-:Y:S05]  /*0830*/  CALL.REL.NOINC `($__internal_0_$__cuda_sm20_dblrcp_rn_slowpath_v3) ;  /* 0x0000001800f87944 */ /* 0x000fea0003c00000 */
.L_x_524:
[----:B------:R-:W-:Y:S05]  /*0840*/  BSYNC.RECONVERGENT B1 ;  /* 0x0000000000017941 */ /* 0x000fea0003800200 */
.L_x_523:
[----:B------:R-:W-:-:S05]  /*0850*/  IMAD.WIDE R10, R5, 0x8, R6 ;  /* 0x00000008050a7825 */ /* 0x000fca00078e0206 */
[----:B------:R0:W-:Y:S02]  /*0860*/  STG.E.64 desc[UR4][R10.64], R14 ;  /* 0x0000000e0a007986 */ /* 0x0001e4000c101b04 */
.L_x_520:
[----:B------:R-:W-:Y:S05]  /*0870*/  BSYNC.RECONVERGENT B0 ;  /* 0x0000000000007941 */ /* 0x000fea0003800200 */
.L_x_519:
[----:B------:R-:W-:Y:S01]  /*0880*/  ISETP.GE.AND P1, PT, R19, R4, PT ;  /* 0x000000041300720c */ /* 0x000fe20003f26270 */
[----:B------:R-:W-:-:S12]  /*0890*/  BSSY.RECONVERGENT B0, `(.L_x_525) ;  /* 0x0000052000007945 */ /* 0x000fd80003800200 */
[----:B------:R-:W-:Y:S05]  /*08a0*/  @P1 BRA `(.L_x_526) ;  /* 0x0000000400401947 */ /* 0x000fea0003800000 */
[----:B0-----:R-:W-:-:S06]  /*08b0*/  IMAD.WIDE R10, R19, 0x8, R8 ;  /* 0x00000008130a7825 */ /* 0x001fcc00078e0208 */
        /* <DEDUP_REMOVED lines=45> */
[----:B------:R-:W-:Y:S01]  /*0b90*/  LEA R15, R12, R17, 0x14 ;  /* 0x000000110c0f7211 */ /* 0x000fe200078ea0ff */
        /* <DEDUP_REMOVED lines=8> */
[----:B------:R-:W-:-:S05]  /*0c20*/  @!P2 SHF.R.S32.HI R11, RZ, 0x1, R0 ;  /* 0x00000001ff0ba819 */ /* 0x000fca0000011400 */
[----:B------:R-:W-:Y:S02]  /*0c30*/  @!P2 IMAD.IADD R10, R12, 0x1, -R11 ;  /* 0x000000010c0aa824 */ /* 0x000fe400078e0a0b */
[----:B------:R-:W-:-:S03]  /*0c40*/  @!P2 IMAD R17, R11, 0x100000, R17 ;  /* 0x001000000b11a824 */ /* 0x000fc600078e0211 */
[----:B------:R-:W-:Y:S01]  /*0c50*/  @!P2 LEA R11, R10, 0x3ff00000, 0x14 ;  /* 0x3ff000000a0ba811 */ /* 0x000fe200078ea0ff */
[----:B------:R-:W-:-:S06]  /*0c60*/  @!P2 IMAD.MOV.U32 R10, RZ, RZ, RZ ;  /* 0x000000ffff0aa224 */ /* 0x000fcc00078e00ff */
[----:B------:R-:W-:-:S11]  /*0c70*/  @!P2 DMUL R14, R16, R10 ;  /* 0x0000000a100ea228 */ /* 0x000fd60000000000 */
.L_x_528:
[----:B------:R-:W-:Y:S05]  /*0c80*/  BSYNC.RECONVERGENT B1 ;  /* 0x0000000000017941 */ /* 0x000fea0003800200 */
.L_x_527:
        /* <DEDUP_REMOVED lines=15> */
.L_x_530:
[----:B------:R-:W-:Y:S05]  /*0d80*/  BSYNC.RECONVERGENT B1 ;  /* 0x0000000000017941 */ /* 0x000fea0003800200 */
.L_x_529:
[----:B------:R-:W-:-:S05]  /*0d90*/  IMAD.WIDE R10, R19, 0x8, R6 ;  /* 0x00000008130a7825 */ /* 0x000fca00078e0206 */
[----:B------:R1:W-:Y:S02]  /*0da0*/  STG.E.64 desc[UR4][R10.64], R14 ;  /* 0x0000000e0a007986 */ /* 0x0003e4000c101b04 */
.L_x_526:
[----:B------:R-:W-:Y:S05]  /*0db0*/  BSYNC.RECONVERGENT B0 ;  /* 0x0000000000007941 */ /* 0x000fea0003800200 */
.L_x_525:
[----:B------:R-:W-:Y:S01]  /*0dc0*/  VIADD R5, R5, 0x100 ;  /* 0x0000010005057836 */ /* 0x000fe20000000000 */
[----:B------:R-:W-:Y:S06]  /*0dd0*/  @P0 BRA `(.L_x_531) ;  /* 0xfffffff4004c0947 */ /* 0x000fec000383ffff */
[----:B------:R-:W-:-:S07]  /*0de0*/  LOP3.LUT R5, R3, 0xffffff00, RZ, 0xc0, !PT ;  /* 0xffffff0003057812 */ /* 0x000fce00078ec0ff */
.L_x_518:
[----:B------:R-:W2:Y:S02]  /*0df0*/  LDC R0, c[0x0][0x388] ;  /* 0x0000e200ff007b82 */ /* 0x000ea40000000800 */
[----:B--2---:R-:W-:-:S04]  /*0e00*/  LOP3.LUT R0, R0, 0x1, RZ, 0xc0, !PT ;  /* 0x0000000100007812 */ /* 0x004fc800078ec0ff */
[----:B------:R-:W-:-:S13]  /*0e10*/  ISETP.NE.U32.AND P0, PT, R0, 0x1, PT ;  /* 0x000000010000780c */ /* 0x000fda0003f05070 */
[----:B------:R-:W-:Y:S05]  /*0e20*/  @P0 EXIT ;  /* 0x000000000000094d */ /* 0x000fea0003800000 */
[----:B------:R-:W-:-:S05]  /*0e30*/  IMAD.IADD R3, R2, 0x1, R5 ;  /* 0x0000000102037824 */ /* 0x000fca00078e0205 */
[----:B------:R-:W-:-:S13]  /*0e40*/  ISETP.GE.AND P0, PT, R3, R4, PT ;  /* 0x000000040300720c */ /* 0x000fda0003f06270 */
[----:B------:R-:W-:Y:S05]  /*0e50*/  @P0 EXIT ;  /* 0x000000000000094d */ /* 0x000fea0003800000 */
[----:B------:R-:W-:-:S06]  /*0e60*/  IMAD.WIDE R4, R3, 0x8, R8 ;  /* 0x0000000803047825 */ /* 0x000fcc00078e0208 */
[----:B------:R-:W2:Y:S01]  /*0e70*/  LDG.E.64 R4, desc[UR4][R4.64] ;  /* 0x0000000404047981 */ /* 0x000ea2000c1e1b00 */
[----:B------:R-:W-:Y:S01]  /*0e80*/  MOV R8, 0x652b82fe ;  /* 0x652b82fe00087802 */ /* 0x000fe20000000f00 */
[----:B------:R-:W-:Y:S01]  /*0e90*/  IMAD.MOV.U32 R9, RZ, RZ, 0x3ff71547 ;  /* 0x3ff71547ff097424 */ /* 0x000fe200078e00ff */
[----:B------:R-:W-:Y:S01]  /*0ea0*/  UMOV UR6, 0xfefa39ef ;  /* 0xfefa39ef00067882 */ /* 0x000fe20000000000 */
[----:B------:R-:W-:Y:S01]  /*0eb0*/  UMOV UR7, 0x3fe62e42 ;  /* 0x3fe62e4200077882 */ /* 0x000fe20000000000 */
[----:B------:R-:W-:Y:S03]  /*0ec0*/  BSSY.RECONVERGENT B0, `(.L_x_532) ;  /* 0x0000038000007945 */ /* 0x000fe60003800200 */
[----:B--2---:R-:W-:Y:S02]  /*0ed0*/  DFMA R8, R4, -R8, 6.75539944105574400000e+15 ;  /* 0x433800000408742b */ /* 0x004fe40000000808 */
[----:B01----:R-:W-:-:S06]  /*0ee0*/  DADD R14, -RZ, -R4 ;  /* 0x00000000ff0e7229 */ /* 0x003fcc0000000904 */
        /* <DEDUP_REMOVED lines=44> */
[----:B------:R-:W-:Y:S01]  /*11b0*/  @!P1 LEA.HI R0, R8, R8, RZ, 0x1 ;  /* 0x0000000808009211 */ /* 0x000fe200078f08ff */
[----:B------:R-:W-:Y:S01]  /*11c0*/  @!P1 IMAD.MOV.U32 R4, RZ, RZ, R12 ;  /* 0x000000ffff049224 */ /* 0x000fe200078e000c */
[----:B------:R-:W-:Y:S02]  /*11d0*/  FSEL R11, R11, RZ, !P0 ;  /* 0x000000ff0b0b7208 */ /* 0x000fe40004000000 */
[----:B------:R-:W-:-:S05]  /*11e0*/  @!P1 SHF.R.S32.HI R5, RZ, 0x1, R0 ;  /* 0x00000001ff059819 */ /* 0x000fca0000011400 */
[----:B------:R-:W-:Y:S02]  /*11f0*/  @!P1 IMAD.IADD R8, R8, 0x1, -R5 ;  /* 0x0000000108089824 */ /* 0x000fe400078e0a05 */
[----:B------:R-:W-:-:S03]  /*1200*/  @!P1 IMAD R5, R5, 0x100000, R13 ;  /* 0x0010000005059824 */ /* 0x000fc600078e020d */
[----:B------:R-:W-:Y:S02]  /*1210*/  @!P1 LEA R9, R8, 0x3ff00000, 0x14 ;  /* 0x3ff0000008099811 */ /* 0x000fe400078ea0ff */
[----:B------:R-:W-:-:S06]  /*1220*/  @!P1 MOV R8, RZ ;  /* 0x000000ff00089202 */ /* 0x000fcc0000000f00 */
[----:B------:R-:W-:-:S11]  /*1230*/  @!P1 DMUL R10, R4, R8 ;  /* 0x00000008040a9228 */ /* 0x000fd60000000000 */
.L_x_533:
[----:B------:R-:W-:Y:S05]  /*1240*/  BSYNC.RECONVERGENT B0 ;  /* 0x0000000000007941 */ /* 0x000fea0003800200 */
.L_x_532:
        /* <DEDUP_REMOVED lines=11> */
[----:B------:R-:W-:Y:S01]  /*1300*/  LOP3.LUT R14, R13, 0x7fffffff, RZ, 0xc0, !PT ;  /* 0x7fffffff0d0e7812 */ /* 0x000fe200078ec0ff */
[----:B------:R-:W-:Y:S01]  /*1310*/  IMAD.MOV.U32 R10, RZ, RZ, R12 ;  /* 0x000000ffff0a7224 */ /* 0x000fe200078e000c */
[----:B------:R-:W-:Y:S01]  /*1320*/  MOV R0, 0x1360 ;  /* 0x0000136000007802 */ /* 0x000fe20000000f00 */
[----:B------:R-:W-:Y:S02]  /*1330*/  IMAD.MOV.U32 R11, RZ, RZ, R13 ;  /* 0x000000ffff0b7224 */ /* 0x000fe400078e000d */
[----:B------:R-:W-:-:S07]  /*1340*/  VIADD R14, R14, 0xfff00000 ;  /* 0xfff000000e0e7836 */ /* 0x000fce0000000000 */
[----:B------:R-:W-:Y:S05]  /*1350*/  CALL.REL.NOINC `($__internal_0_$__cuda_sm20_dblrcp_rn_slowpath_v3) ;  /* 0x0000001000307944 */ /* 0x000fea0003c00000 */
[----:B------:R-:W-:Y:S02]  /*1360*/  IMAD.MOV.U32 R8, RZ, RZ, R14 ;  /* 0x000000ffff087224 */ /* 0x000fe400078e000e */
[----:B------:R-:W-:-:S07]  /*1370*/  IMAD.MOV.U32 R9, RZ, RZ, R15 ;  /* 0x000000ffff097224 */ /* 0x000fce00078e000f */
.L_x_535:
[----:B------:R-:W-:Y:S05]  /*1380*/  BSYNC.RECONVERGENT B0 ;  /* 0x0000000000007941 */ /* 0x000fea0003800200 */
.L_x_534:
[----:B------:R-:W-:-:S05]  /*1390*/  IMAD.WIDE R6, R3, 0x8, R6 ;  /* 0x0000000803067825 */ /* 0x000fca00078e0206 */
[----:B------:R-:W-:Y:S01]  /*13a0*/  STG.E.64 desc[UR4][R6.64], R8 ;  /* 0x0000000806007986 */ /* 0x000fe2000c101b04 */
[----:B------:R-:W-:Y:S05]  /*13b0*/  EXIT ;  /* 0x000000000000794d */ /* 0x000fea0003800000 */
.L_x_517:
        /* <DEDUP_REMOVED lines=8> */
.L_x_545:
[----:B------:R-:W-:-:S05]  /*1440*/  IMAD.WIDE R18, R4, 0x8, R8 ;  /* 0x0000000804127825 */ /* 0x000fca00078e0208 */
[----:B------:R-:W2:Y:S01]  /*1450*/  LDG.E.64 R10, desc[UR4][R18.64] ;  /* 0x00000004120a7981 */ /* 0x000ea2000c1e1b00 */
[----:B------:R-:W-:Y:S01]  /*1460*/  IMAD.MOV.U32 R12, RZ, RZ, 0x652b82fe ;  /* 0x652b82feff0c7424 */ /* 0x000fe200078e00ff */
[----:B------:R-:W-:Y:S01]  /*1470*/  UMOV UR6, 0xfefa39ef ;  /* 0xfefa39ef00067882 */ /* 0x000fe20000000000 */
[----:B------:R-:W-:Y:S01]  /*1480*/  IMAD.MOV.U32 R13, RZ, RZ, 0x3ff71547 ;  /* 0x3ff71547ff0d7424 */ /* 0x000fe200078e00ff */
[----:B------:R-:W-:Y:S01]  /*1490*/  UMOV UR7, 0x3fe62e42 ;  /* 0x3fe62e4200077882 */ /* 0x000fe20000000000 */
[----:B------:R-:W-:Y:S04]  /*14a0*/  BSSY.RECONVERGENT B0, `(.L_x_537) ;  /* 0x0000037000007945 */ /* 0x000fe80003800200 */
[----:B--2---:R-:W-:Y:S02]  /*14b0*/  DFMA R12, R10, -R12, 6.75539944105574400000e+15 ;  /* 0x433800000a0c742b */ /* 0x004fe4000000080c */
[----:B0-----:R-:W-:-:S06]  /*14c0*/  DADD R20, -RZ, -R10 ;  /* 0x00000000ff147229 */ /* 0x001fcc000000090a */
        /* <DEDUP_REMOVED lines=49> */
[----:B------:R-:W-:Y:S02]  /*17e0*/  @!P1 LEA R11, R10, 0x3ff00000, 0x14 ;  /* 0x3ff000000a0b9811 */ /* 0x000fe400078ea0ff */
[----:B------:R-:W-:-:S06]  /*17f0*/  @!P1 MOV R10, RZ ;  /* 0x000000ff000a9202 */ /* 0x000fcc0000000f00 */
[----:B------:R-:W-:-:S11]  /*1800*/  @!P1 DMUL R14, R16, R10 ;  /* 0x0000000a100e9228 */ /* 0x000fd60000000000 */
.L_x_538:
[----:B------:R-:W-:Y:S05]  /*1810*/  BSYNC.RECONVERGENT B0 ;  /* 0x0000000000007941 */ /* 0x000fea0003800200 */
.L_x_537:
[----:B------:R-:W-:Y:S01]  /*1820*/  DADD R10, R14, 1 ;  /* 0x3ff000000e0a7429 */ /* 0x000fe20000000000 */
[----:B------:R-:W-:Y:S01]  /*1830*/  VIADD R5, R5, 0x2 ;  /* 0x0000000205057836 */ /* 0x000fe20000000000 */
[----:B------:R-:W-:Y:S04]  /*1840*/  BSSY.RECONVERGENT B0, `(.L_x_539) ;  /* 0x000000f000007945 */ /* 0x000fe80003800200 */
[----:B------:R-:W0:Y:S01]  /*1850*/  MUFU.RCP64H R13, R11 ;  /* 0x0000000b000d7308 */ /* 0x000e220000001800 */
[----:B------:R-:W-:-:S03]  /*1860*/  ISETP.NE.AND P0, PT, R5, RZ, PT ;  /* 0x000000ff0500720c */ /* 0x000fc60003f05270 */
        /* <DEDUP_REMOVED lines=12> */
.L_x_540:
[----:B------:R-:W-:Y:S05]  /*1930*/  BSYNC.RECONVERGENT B0 ;  /* 0x0000000000007941 */ /* 0x000fea0003800200 */
.L_x_539:
[----:B------:R-:W-:-:S05]  /*1940*/  IMAD.WIDE R20, R4, 0x8, R6 ;  /* 0x0000000804147825 */ /* 0x000fca00078e0206 */
[----:B------:R0:W-:Y:S04]  /*1950*/  STG.E.64 desc[UR4][R20.64], R14 ;  /* 0x0000000e14007986 */ /* 0x0001e8000c101b04 */
[----:B------:R-:W2:Y:S01]  /*1960*/  LDG.E.64 R18, desc[UR4][R18.64+0x400] ;  /* 0x0004000412127981 */ /* 0x000ea2000c1e1b00 */
[----:B------:R-:W-:Y:S01]  /*1970*/  IMAD.MOV.U32 R10, RZ, RZ, 0x652b82fe ;  /* 0x652b82feff0a7424 */ /* 0x000fe200078e00ff */
[----:B------:R-:W-:Y:S01]  /*1980*/  UMOV UR6, 0xfefa39ef ;  /* 0xfefa39ef00067882 */ /* 0x000fe20000000000 */
[----:B------:R-:W-:Y:S01]  /*1990*/  IMAD.MOV.U32 R11, RZ, RZ, 0x3ff71547 ;  /* 0x3ff71547ff0b7424 */ /* 0x000fe200078e00ff */
[----:B------:R-:W-:Y:S01]  /*19a0*/  UMOV UR7, 0x3fe62e42 ;  /* 0x3fe62e4200077882 */ /* 0x000fe20000000000 */
[----:B------:R-:W-:Y:S04]  /*19b0*/  BSSY.RECONVERGENT B0, `(.L_x_541) ;  /* 0x0000037000007945 */ /* 0x000fe80003800200 */
[----:B--2---:R-:W-:-:S08]  /*19c0*/  DFMA R10, R18, -R10, 6.75539944105574400000e+15 ;  /* 0x43380000120a742b */ /* 0x004fd0000000080a */
[----:B------:R-:W-:-:S08]  /*19d0*/  DADD R12, R10, -6.75539944105574400000e+15 ;  /* 0xc33800000a0c7429 */ /* 0x000fd00000000000 */
        /* <DEDUP_REMOVED lines=8> */
[----:B0-----:R-:W-:Y:S01]  /*1a60*/  DFMA R14, R12, UR6, R16 ;  /* 0x000000060c0e7c2b */ /* 0x001fe20008000010 */
[----:B------:R-:W-:Y:S01]  /*1a70*/  UMOV UR6, 0x62401315 ;  /* 0x6240131500067882 */ /* 0x000fe20000000000 */
[----:B------:R-:W-:Y:S01]  /*1a80*/  UMOV UR7, 0x3ec71dee ;  /* 0x3ec71dee00077882 */ /* 0x000fe20000000000 */
[----:B------:R-:W-:-:S05]  /*1a90*/  DADD R16, -RZ, -R18 ;  /* 0x00000000ff107229 */ /* 0x000fca0000000912 */
[----:B------:R-:W-:Y:S01]  /*1aa0*/  DFMA R14, R12, R14, UR6 ;  /* 0x000000060c0e7e2b */ /* 0x000fe2000800000e */
[----:B------:R-:W-:Y:S01]  /*1ab0*/  UMOV UR6, 0x7c89eb71 ;  /* 0x7c89eb7100067882 */ /* 0x000fe20000000000 */
[----:B------:R-:W-:-:S03]  /*1ac0*/  UMOV UR7, 0x3efa0199 ;  /* 0x3efa019900077882 */ /* 0x000fc60000000000 */
[----:B------:R-:W-:-:S03]  /*1ad0*/  FSETP.GEU.AND P1, PT, |R17|, 4.1917929649353027344, PT ;  /* 0x4086232b1100780b */ /* 0x000fc60003f2e200 */
        /* <DEDUP_REMOVED lines=36> */
.L_x_542:
[----:B------:R-:W-:Y:S05]  /*1d20*/  BSYNC.RECONVERGENT B0 ;  /* 0x0000000000007941 */ /* 0x000fea0003800200 */
.L_x_541:
        /* <DEDUP_REMOVED lines=15> */
.L_x_544:
[----:B------:R-:W-:Y:S05]  /*1e20*/  BSYNC.RECONVERGENT B0 ;  /* 0x0000000000007941 */ /* 0x000fea0003800200 */
.L_x_543:
[----:B------:R0:W-:Y:S01]  /*1e30*/  STG.E.64 desc[UR4][R20.64+0x400], R14 ;  /* 0x0004000e14007986 */ /* 0x0001e2000c101b04 */
[----:B------:R-:W-:Y:S01]  /*1e40*/  VIADD R4, R4, 0x100 ;  /* 0x0000010004047836 */ /* 0x000fe20000000000 */
[----:B------:R-:W-:Y:S06]  /*1e50*/  @P0 BRA `(.L_x_545) ;  /* 0xfffffff400780947 */ /* 0x000fec000383ffff */
[----:B------:R-:W-:-:S07]  /*1e60*/  LOP3.LUT R5, R3, 0xffffff00, RZ, 0xc0, !PT ;  /* 0xffffff0003057812 */ /* 0x000fce00078ec0ff */
.L_x_536:
[----:B------:R-:W1:Y:S02]  /*1e70*/  LDC R0, c[0x0][0x388] ;  /* 0x0000e200ff007b82 */ /* 0x000e640000000800 */
[----:B-1----:R-:W-:-:S04]  /*1e80*/  LOP3.LUT R0, R0, 0x1, RZ, 0xc0, !PT ;  /* 0x0000000100007812 */ /* 0x002fc800078ec0ff */
[----:B------:R-:W-:-:S13]  /*1e90*/  ISETP.NE.U32.AND P0, PT, R0, 0x1, PT ;  /* 0x000000010000780c */ /* 0x000fda0003f05070 */
[----:B------:R-:W-:Y:S05]  /*1ea0*/  @P0 EXIT ;  /* 0x000000000000094d */ /* 0x000fea0003800000 */
[----:B------:R-:W-:-:S04]  /*1eb0*/  IMAD.IADD R3, R2, 0x1, R5 ;  /* 0x0000000102037824 */ /* 0x000fc800078e0205 */
[----:B------:R-:W-:-:S06]  /*1ec0*/  IMAD.WIDE R4, R3, 0x8, R8 ;  /* 0x0000000803047825 */ /* 0x000fcc00078e0208 */
[----:B------:R-:W2:Y:S01]  /*1ed0*/  LDG.E.64 R4, desc[UR4][R4.64] ;  /* 0x0000000404047981 */ /* 0x000ea2000c1e1b00 */
[----:B------:R-:W-:Y:S01]  /*1ee0*/  IMAD.MOV.U32 R8, RZ, RZ, 0x652b82fe ;  /* 0x652b82feff087424 */ /* 0x000fe200078e00ff */
[----:B------:R-:W-:Y:S01]  /*1ef0*/  MOV R9, 0x3ff71547 ;  /* 0x3ff7154700097802 */ /* 0x000fe20000000f00 */
[----:B------:R-:W-:Y:S01]  /*1f00*/  UMOV UR6, 0xfefa39ef ;  /* 0xfefa39ef00067882 */ /* 0x000fe20000000000 */
[----:B------:R-:W-:Y:S01]  /*1f10*/  UMOV UR7, 0x3fe62e42 ;  /* 0x3fe62e4200077882 */ /* 0x000fe20000000000 */
[----:B------:R-:W-:Y:S03]  /*1f20*/  BSSY.RECONVERGENT B0, `(.L_x_546) ;  /* 0x0000038000007945 */ /* 0x000fe60003800200 */
        /* <DEDUP_REMOVED lines=52> */
[----:B------:R-:W-:Y:S01]  /*2270*/  @!P1 LEA R9, R8, 0x3ff00000, 0x14 ;  /* 0x3ff0000008099811 */ /* 0x000fe200078ea0ff */
[----:B------:R-:W-:-:S06]  /*2280*/  @!P1 IMAD.MOV.U32 R8, RZ, RZ, RZ ;  /* 0x000000ffff089224 */ /* 0x000fcc00078e00ff */
[----:B------:R-:W-:-:S11]  /*2290*/  @!P1 DMUL R10, R4, R8 ;  /* 0x00000008040a9228 */ /* 0x000fd60000000000 */
.L_x_547:
[----:B------:R-:W-:Y:S05]  /*22a0*/  BSYNC.RECONVERGENT B0 ;  /* 0x0000000000007941 */ /* 0x000fea0003800200 */
.L_x_546:
[----:B------:R-:W-:Y:S01]  /*22b0*/  DADD R12, R10, 1 ;  /* 0x3ff000000a0c7429 */ /* 0x000fe20000000000 */
[----:B------:R-:W-:Y:S05]  /*22c0*/  BSSY.RECONVERGENT B0, `(.L_x_548) ;  /* 0x0000012000007945 */ /* 0x000fea0003800200 */
[----:B------:R-:W0:Y:S04]  /*22d0*/  MUFU.RCP64H R5, R13 ;  /* 0x0000000d00057308 */ /* 0x000e280000001800 */
[----:B------:R-:W-:-:S04]  /*22e0*/  IADD3 R4, PT, PT, R13, 0x300402, RZ ;  /* 0x003004020d047810 */ /* 0x000fc80007ffe0ff */
[----:B------:R-:W-:Y:S02]  /*22f0*/  FSETP.GEU.AND P0, PT, |R4|, 5.8789094863358348022e-39, PT ;  /* 0x004004020400780b */ /* 0x000fe40003f0e200 */
        /* <DEDUP_REMOVED lines=14> */
.L_x_549:
[----:B------:R-:W-:Y:S05]  /*23e0*/  BSYNC.RECONVERGENT B0 ;  /* 0x0000000000007941 */ /* 0x000fea0003800200 */
.L_x_548:
[----:B------:R-:W-:-:S05]  /*23f0*/  IMAD.WIDE R6, R3, 0x8, R6 ;  /* 0x0000000803067825 */ /* 0x000fca00078e0206 */
[----:B------:R-:W-:Y:S01]  /*2400*/  STG.E.64 desc[UR4][R6.64], R8 ;  /* 0x0000000806007986 */ /* 0x000fe2000c101b04 */
[----:B------:R-:W-:Y:S05]  /*2410*/  EXIT ;  /* 0x000000000000794d */ /* 0x000fea0003800000 */
        .weak           $__internal_0_$__cuda_sm20_dblrcp_rn_slowpath_v3
        .type           $__internal_0_$__cuda_sm20_dblrcp_rn_slowpath_v3,@function
        .size           $__internal_0_$__cuda_sm20_dblrcp_rn_slowpath_v3,(.L_x_791 - $__internal_0_$__cuda_sm20_dblrcp_rn_slowpath_v3)
$__internal_0_$__cuda_sm20_dblrcp_rn_slowpath_v3:
[----:B------:R-:W-:Y:S01]  /*2420*/  DSETP.GTU.AND P1, PT, |R10|, +INF , PT ;  /* 0x7ff000000a00742a */ /* 0x000fe20003f2c200 */
[----:B------:R-:W-:-:S13]  /*2430*/  BSSY.RECONVERGENT B2, `(.L_x_550) ;  /* 0x0000023000027945 */ /* 0x000fda0003800200 */
[----:B------:R-:W-:Y:S05]  /*2440*/  @P1 BRA `(.L_x_551) ;  /* 0x00000000007c1947 */ /* 0x000fea0003800000 */
[----:B------:R-:W-:-:S05]  /*2450*/  LOP3.LUT R15, R11, 0x7fffffff, RZ, 0xc0, !PT ;  /* 0x7fffffff0b0f7812 */ /* 0x000fca00078ec0ff */
[----:B------:R-:W-:-:S05]  /*2460*/  VIADD R12, R15, 0xffffffff ;  /* 0xffffffff0f0c7836 */ /* 0x000fca0000000000 */
[----:B------:R-:W-:-:S13]  /*2470*/  ISETP.GE.U32.AND P1, PT, R12, 0x7fefffff, PT ;  /* 0x7fefffff0c00780c */ /* 0x000fda0003f26070 */
[----:B------:R-:W-:Y:S01]  /*2480*/  @P1 LOP3.LUT R13, R11, 0x7ff00000, RZ, 0x3c, !PT ;  /* 0x7ff000000b0d1812 */ /* 0x000fe200078e3cff */
[----:B------:R-:W-:Y:S01]  /*2490*/  @P1 IMAD.MOV.U32 R12, RZ, RZ, RZ ;  /* 0x000000ffff0c1224 */ /* 0x000fe200078e00ff */
[----:B------:R-:W-:Y:S06]  /*24a0*/  @P1 BRA `(.L_x_552) ;  /* 0x00000000006c1947 */ /* 0x000fec0003800000 */
[----:B------:R-:W-:-:S13]  /*24b0*/  ISETP.GE.U32.AND P1, PT, R15, 0x1000001, PT ;  /* 0x010000010f00780c */ /* 0x000fda0003f26070 */
[----:B------:R-:W-:Y:S05]  /*24c0*/  @!P1 BRA `(.L_x_553) ;  /* 0x0000000000349947 */ /* 0x000fea0003800000 */
[----:B------:R-:W-:Y:S01]  /*24d0*/  VIADD R13, R11, 0xc0200000 ;  /* 0xc02000000b0d7836 */ /* 0x000fe20000000000 */
[----:B------:R-:W-:-:S03]  /*24e0*/  MOV R12, R10 ;  /* 0x0000000a000c7202 */ /* 0x000fc60000000f00 */
[----:B------:R-:W0:Y:S03]  /*24f0*/  MUFU.RCP64H R15, R13 ;  /* 0x0000000d000f7308 */ /* 0x000e260000001800 */
[----:B0-----:R-:W-:-:S08]  /*2500*/  DFMA R16, -R12, R14, 1 ;  /* 0x3ff000000c10742b */ /* 0x001fd0000000010e */
[----:B------:R-:W-:-:S08]  /*2510*/  DFMA R16, R16, R16, R16 ;  /* 0x000000101010722b */ /* 0x000fd00000000010 */
[----:B------:R-:W-:-:S08]  /*2520*/  DFMA R16, R14, R16, R14 ;  /* 0x000000100e10722b */ /* 0x000fd0000000000e */
[----:B------:R-:W-:-:S08]  /*2530*/  DFMA R14, -R12, R16, 1 ;  /* 0x3ff000000c0e742b */ /* 0x000fd00000000110 */
[----:B------:R-:W-:-:S08]  /*2540*/  DFMA R14, R16, R14, R16 ;  /* 0x0000000e100e722b */ /* 0x000fd00000000010 */
[----:B------:R-:W-:-:S08]  /*2550*/  DMUL R14, R14, 2.2250738585072013831e-308 ;  /* 0x001000000e0e7828 */ /* 0x000fd00000000000 */
[----:B------:R-:W-:-:S08]  /*2560*/  DFMA R10, -R10, R14, 1 ;  /* 0x3ff000000a0a742b */ /* 0x000fd0000000010e */
[----:B------:R-:W-:-:S08]  /*2570*/  DFMA R10, R10, R10, R10 ;  /* 0x0000000a0a0a722b */ /* 0x000fd0000000000a */
[----:B------:R-:W-:Y:S01]  /*2580*/  DFMA R12, R14, R10, R14 ;  /* 0x0000000a0e0c722b */ /* 0x000fe2000000000e */
[----:B------:R-:W-:Y:S10]  /*2590*/  BRA `(.L_x_552) ;  /* 0x0000000000307947 */ /* 0x000ff40003800000 */
.L_x_553:
[----:B------:R-:W-:Y:S01]  /*25a0*/  DMUL R10, R10, 8.11296384146066816958e+31 ;  /* 0x469000000a0a7828 */ /* 0x000fe20000000000 */
[----:B------:R-:W-:-:S05]  /*25b0*/  IMAD.MOV.U32 R12, RZ, RZ, R14 ;  /* 0x000000ffff0c7224 */ /* 0x000fca00078e000e */
[----:B------:R-:W0:Y:S02]  /*25c0*/  MUFU.RCP64H R13, R11 ;  /* 0x0000000b000d7308 */ /* 0x000e240000001800 */
[----:B0-----:R-:W-:-:S08]  /*25d0*/  DFMA R14, -R10, R12, 1 ;  /* 0x3ff000000a0e742b */ /* 0x001fd0000000010c */
[----:B------:R-:W-:-:S08]  /*25e0*/  DFMA R14, R14, R14, R14 ;  /* 0x0000000e0e0e722b */ /* 0x000fd0000000000e */
[----:B------:R-:W-:-:S08]  /*25f0*/  DFMA R14, R12, R14, R12 ;  /* 0x0000000e0c0e722b */ /* 0x000fd0000000000c */
[----:B------:R-:W-:-:S08]  /*2600*/  DFMA R12, -R10, R14, 1 ;  /* 0x3ff000000a0c742b */ /* 0x000fd0000000010e */
[----:B------:R-:W-:-:S08]  /*2610*/  DFMA R12, R14, R12, R14 ;  /* 0x0000000c0e0c722b */ /* 0x000fd0000000000e */
[----:B------:R-:W-:Y:S01]  /*2620*/  DMUL R12, R12, 8.11296384146066816958e+31 ;  /* 0x469000000c0c7828 */ /* 0x000fe20000000000 */
[----:B------:R-:W-:Y:S10]  /*2630*/  BRA `(.L_x_552) ;  /* 0x0000000000087947 */ /* 0x000ff40003800000 */
.L_x_551:
[----:B------:R-:W-:Y:S01]  /*2640*/  LOP3.LUT R13, R11, 0x80000, RZ, 0xfc, !PT ;  /* 0x000800000b0d7812 */ /* 0x000fe200078efcff */
[----:B------:R-:W-:-:S07]  /*2650*/  IMAD.MOV.U32 R12, RZ, RZ, R10 ;  /* 0x000000ffff0c7224 */ /* 0x000fce00078e000a */
.L_x_552:
[----:B------:R-:W-:Y:S05]  /*2660*/  BSYNC.RECONVERGENT B2 ;  /* 0x0000000000027941 */ /* 0x000fea0003800200 */
.L_x_550:
[----:B------:R-:W-:Y:S02]  /*2670*/  IMAD.MOV.U32 R10, RZ, RZ, R0 ;  /* 0x000000ffff0a7224 */ /* 0x000fe400078e0000 */
[----:B------:R-:W-:Y:S02]  /*2680*/  IMAD.MOV.U32 R11, RZ, RZ, 0x0 ;  /* 0x00000000ff0b7424 */ /* 0x000fe400078e00ff */
[----:B------:R-:W-:Y:S02]  /*2690*/  IMAD.MOV.U32 R14, RZ, RZ, R12 ;  /* 0x000000ffff0e7224 */ /* 0x000fe400078e000c */
[----:B------:R-:W-:Y:S01]  /*26a0*/  IMAD.MOV.U32 R15, RZ, RZ, R13 ;  /* 0x000000ffff0f7224 */ /* 0x000fe200078e000d */
[----:B------:R-:W-:Y:S06]  /*26b0*/  RET.REL.NODEC R10 `(_ZN3cub18CUB_300001_SM_10006detail9transform16transform_kernelINS2_10policy_hubILb1EN4cuda3std3__45tupleIJN6thrust24THRUST_300001_SM_1000_NS6detail15normal_iteratorINSA_10device_ptrIdEEEEEEEE10policy1000El7SigmoidSF_JPdEEEvT0_iT1_T2_DpNS2_10kernel_argIT3_EE) ;  /* 0xffffffd80a507950 */ /* 0x000fec0003c3ffff */
.L_x_554:
        /* <DEDUP_REMOVED lines=12> */
.L_x_791:


//--------------------- .text._ZN3cub18CUB_300001_SM_10006detail9transform16transform_kernelINS2_10policy_hubILb1EN4cuda3std3__45tupleIJN6thrust24THRUST_300001_SM_1000_NS6detail15normal_iteratorINSA_10device_ptrIdEEEEEEEE10policy1000Ei7SigmoidSF_JPdEEEvT0_iT1_T2_DpNS2_10kernel_argIT3_EE --------------------------
	.section	.text._ZN3cub18CUB_300001_SM_10006detail9transform16transform_kernelINS2_10policy_hubILb1EN4cuda3std3__45tupleIJN6thrust24THRUST_300001_SM_1000_NS6detail15normal_iteratorINSA_10device_ptrIdEEEEEEEE10policy1000Ei7SigmoidSF_JPdEEEvT0_iT1_T2_DpNS2_10kernel_argIT3_EE,"ax",@progbits
	.align	128
        .global         _ZN3cub18CUB_300001_SM_10006detail9transform16transform_kernelINS2_10policy_hubILb1EN4cuda3std3__45tupleIJN6thrust24THRUST_300001_SM_1000_NS6detail15normal_iteratorINSA_10device_ptrIdEEEEEEEE10policy1000Ei7SigmoidSF_JPdEEEvT0_iT1_T2_DpNS2_10kernel_argIT3_EE
        .type           _ZN3cub18CUB_300001_SM_10006detail9transform16transform_kernelINS2_10policy_hubILb1EN4cuda3std3__45tupleIJN6thrust24THRUST_300001_SM_1000_NS6detail15normal_iteratorINSA_10device_ptrIdEEEEEEEE10policy1000Ei7SigmoidSF_JPdEEEvT0_iT1_T2_DpNS2_10kernel_argIT3_EE,@function
        .size           _ZN3cub18CUB_300001_SM_10006detail9transform16transform_kernelINS2_10policy_hubILb1EN4cuda3std3__45tupleIJN6thrust24THRUST_300001_SM_1000_NS6detail15normal_iteratorINSA_10device_ptrIdEEEEEEEE10policy1000Ei7SigmoidSF_JPdEEEvT0_iT1_T2_DpNS2_10kernel_argIT3_EE,(.L_x_792 - _ZN3cub18CUB_300001_SM_10006detail9transform16transform_kernelINS2_10policy_hubILb1EN4cuda3std3__45tupleIJN6thrust24THRUST_300001_SM_1000_NS6detail15normal_iteratorINSA_10device_ptrIdEEEEEEEE10policy1000Ei7SigmoidSF_JPdEEEvT0_iT1_T2_DpNS2_10kernel_argIT3_EE)
        .other          _ZN3cub18CUB_300001_SM_10006detail9transform16transform_kernelINS2_10policy_hubILb1EN4cuda3std3__45tupleIJN6thrust24THRUST_300001_SM_1000_NS6detail15normal_iteratorINSA_10device_ptrIdEEEEEEEE10policy1000Ei7SigmoidSF_JPdEEEvT0_iT1_T2_DpNS2_10kernel_argIT3_EE,@"STO_CUDA_ENTRY STV_DEFAULT"
_ZN3cub18CUB_300001_SM_10006detail9transform16transform_kernelINS2_10policy_hubILb1EN4cuda3std3__45tupleIJN6thrust24THRUST_300001_SM_1000_NS6detail15normal_iteratorINSA_10device_ptrIdEEEEEEEE10policy1000Ei7SigmoidSF_JPdEEEvT0_iT1_T2_DpNS2_10kernel_argIT3_EE:
.text._ZN3cub18CUB_300001_SM_10006detail9transform16transform_kernelINS2_10policy_hubILb1EN4cuda3std3__45tupleIJN6thrust24THRUST_300001_SM_1000_NS6detail15normal_iteratorINSA_10device_ptrIdEEEEEEEE10policy1000Ei7SigmoidSF_JPdEEEvT0_iT1_T2_DpNS2_10kernel_argIT3_EE:
[----:B------:R-:W-:Y:S08]  /*0000*/  LDC R1, c[0x0][0x37c] ;  /* 0x0000df00ff017b82 */ /* 0x000ff00000000800 */
[----:B------:R-:W0:Y:S01]  /*0010*/  LDC.64 R4, c[0x0][0x380] ;  /* 0x0000e000ff047b82 */ /* 0x000e220000000a00 */
[----:B------:R-:W1:Y:S01]  /*0020*/  S2R R2, SR_TID.X ;  /* 0x0000000000027919 */ /* 0x000e620000002100 */
[----:B------:R-:W-:Y:S06]  /*0030*/  BSSY.RECONVERGENT B0, `(.L_x_555) ;  /* 0x0000017000007945 */ /* 0x000fec0003800200 */
[----:B------:R-:W2:Y:S08]  /*0040*/  S2UR UR4, SR_CTAID.X ;  /* 0x00000000000479c3 */ /* 0x000eb00000002500 */
[----:B------:R-:W3:Y:S01]  /*0050*/  LDC.64 R8, c[0x0][0x398] ;  /* 0x0000e600ff087b82 */ /* 0x000ee20000000a00 */
[----:B0-----:R-:W-:-:S07]  /*0060*/  IMAD.SHL.U32 R3, R5, 0x80, RZ ;  /* 0x0000008005037824 */ /* 0x001fce00078e00ff */
[----:B------:R-:W0:Y:S01]  /*0070*/  LDC.64 R6, c[0x0][0x390] ;  /* 0x0000e400ff067b82 */ /* 0x000e220000000a00 */
[----:B--2---:R-:W-:Y:S01]  /*0080*/  IMAD R13, R3, UR4, RZ ;  /* 0x00000004030d7c24 */ /* 0x004fe2000f8e02ff */
[----:B------:R-:W2:Y:S01]  /*0090*/  LDCU.64 UR4, c[0x0][0x358] ;  /* 0x00006b00ff0477ac */ /* 0x000ea20008000a00 */
[----:B-1----:R-:W-:Y:S02]  /*00a0*/  IMAD.SHL.U32 R15, R2, 0x80, RZ ;  /* 0x00000080020f7824 */ /* 0x002fe400078e00ff */
[----:B------:R-:W-:-:S05]  /*00b0*/  IMAD.IADD R0, R4, 0x1, -R13 ;  /* 0x0000000104007824 */ /* 0x000fca00078e0a0d */
[CC--:B------:R-:W-:Y:S02]  /*00c0*/  VIMNMX R4, PT, PT, R3.reuse, R0.reuse, PT ;  /* 0x0000000003047248 */ /* 0x0c0fe40003fe0100 */
[----:B------:R-:W-:-:S03]  /*00d0*/  ISETP.GT.AND P0, PT, R3, R0, PT ;  /* 0x000000000300720c */ /* 0x000fc60003f04270 */
[----:B------:R-:W-:-:S05]  /*00e0*/  IMAD.SHL.U32 R12, R4, 0x8, RZ ;  /* 0x00000008040c7824 */ /* 0x000fca00078e00ff */
[----:B------:R-:W-:-:S13]  /*00f0*/  ISETP.GE.AND P1, PT, R15, R12, PT ;  /* 0x0000000c0f00720c */ /* 0x000fda0003f26270 */
[----:B--23--:R-:W-:Y:S05]  /*0100*/  @P1 BRA `(.L_x_556) ;  /* 0x0000000000241947 */ /* 0x00cfea0003800000 */
[----:B------:R-:W1:Y:S02]  /*0110*/  LDC.64 R10, c[0x0][0x398] ;  /* 0x0000e600ff0a7b82 */ /* 0x000e640000000a00 */
[----:B-1----:R-:W-:-:S04]  /*0120*/  IMAD.WIDE.U32 R10, R2, 0x80, R10 ;  /* 0x00000080020a7825 */ /* 0x002fc800078e000a */
[----:B------:R-:W-:-:S07]  /*0130*/  IMAD.WIDE R10, R13, 0x8, R10 ;  /* 0x000000080d0a7825 */ /* 0x000fce00078e020a */
.L_x_557:
[----:B------:R-:W-:Y:S01]  /*0140*/  VIADD R15, R15, 0x4000 ;  /* 0x000040000f0f7836 */ /* 0x000fe20000000000 */
[----:B------:R1:W-:Y:S04]  /*0150*/  CCTL.E.PF2 [R10] ;  /* 0x000000000a00798f */ /* 0x0003e80000800100 */
[----:B------:R-:W-:Y:S02]  /*0160*/  ISETP.GE.AND P1, PT, R15, R12, PT ;  /* 0x0000000c0f00720c */ /* 0x000fe40003f26270 */
[----:B-1----:R-:W-:-:S04]  /*0170*/  IADD3 R10, P2, PT, R10, 0x4000, RZ ;  /* 0x000040000a0a7810 */ /* 0x002fc80007f5e0ff */
[----:B------:R-:W-:-:S07]  /*0180*/  IADD3.X R11, PT, PT, RZ, R11, RZ, P2, !PT ;  /* 0x0000000bff0b7210 */ /* 0x000fce00017fe4ff */
[----:B------:R-:W-:Y:S05]  /*0190*/  @!P1 BRA `(.L_x_557) ;  /* 0xfffffffc00e89947 */ /* 0x000fea000383ffff */
.L_x_556:
[----:B------:R-:W-:Y:S05]  /*01a0*/  BSYNC.RECONVERGENT B0 ;  /* 0x0000000000007941 */ /* 0x000fea0003800200 */
.L_x_555:
[----:B------:R-:W-:-:S04]  /*01b0*/  IMAD.WIDE R8, R13, 0x8, R8 ;  /* 0x000000080d087825 */ /* 0x000fc800078e0208 */
[----:B0-----:R-:W-:Y:S01]  /*01c0*/  IMAD.WIDE R6, R13, 0x8, R6 ;  /* 0x000000080d067825 */ /* 0x001fe200078e0206 */
[----:B------:R-:W-:Y:S06]  /*01d0*/  @P0 BRA `(.L_x_558) ;  /* 0x0000001000180947 */ /* 0x000fec0003800000 */
[----:B------:R-:W-:-:S13]  /*01e0*/  ISETP.GE.AND P0, PT, R5, 0x1, PT ;  /* 0x000000010500780c */ /* 0x000fda0003f06270 */
[----:B------:R-:W-:Y:S05]  /*01f0*/  @!P0 EXIT ;  /* 0x000000000000894d */ /* 0x000fea0003800000 */
[----:B------:R-:W-:Y:S01]  /*0200*/  ISETP.NE.AND P0, PT, R5, 0x1, PT ;  /* 0x000000010500780c */ /* 0x000fe20003f05270 */
[----:B------:R-:W-:-:S12]  /*0210*/  IMAD.MOV.U32 R11, RZ, RZ, RZ ;  /* 0x000000ffff0b7224 */ /* 0x000fd800078e00ff */
[----:B------:R-:W-:Y:S05]  /*0220*/  @!P0 BRA `(.L_x_559) ;  /* 0x0000000800988947 */ /* 0x000fea0003800000 */
[----:B------:R-:W-:Y:S01]  /*0230*/  LOP3.LUT R5, R5, 0x7ffffffe, RZ, 0xc0, !PT ;  /* 0x7ffffffe05057812 */ /* 0x000fe200078ec0ff */
[----:B------:R-:W-:-:S04]  /*0240*/  IMAD.MOV.U32 R4, RZ, RZ, R2 ;  /* 0x000000ffff047224 */ /* 0x000fc800078e0002 */
[----:B------:R-:W-:-:S07]  /*0250*/  IMAD.MOV R5, RZ, RZ, -R5 ;  /* 0x000000ffff057224 */ /* 0x000fce00078e0a05 */
.L_x_568:
        /* <DEDUP_REMOVED lines=61> */
.L_x_561:
[----:B------:R-:W-:Y:S05]  /*0630*/  BSYNC.RECONVERGENT B0 ;  /* 0x0000000000007941 */ /* 0x000fea0003800200 */
.L_x_560:
        /* <DEDUP_REMOVED lines=16> */
[----:B------:R-:W-:Y:S05]  /*0740*/  CALL.REL.NOINC `($__internal_1_$__cuda_sm20_dblrcp_rn_slowpath_v3) ;  /* 0x0000001c00087944 */ /* 0x000fea0003c00000 */
.L_x_563:
[----:B------:R-:W-:Y:S05]  /*0750*/  BSYNC.RECONVERGENT B0 ;  /* 0x0000000000007941 */ /* 0x000fea0003800200 */
.L_x_562:
        /* <DEDUP_REMOVED lines=62> */
.L_x_565:
[----:B------:R-:W-:Y:S05]  /*0b40*/  BSYNC.RECONVERGENT B0 ;  /* 0x0000000000007941 */ /* 0x000fea0003800200 */
.L_x_564:
        /* <DEDUP_REMOVED lines=15> */
.L_x_567:
[----:B------:R-:W-:Y:S05]  /*0c40*/  BSYNC.RECONVERGENT B0 ;  /* 0x0000000000007941 */ /* 0x000fea0003800200 */
.L_x_566:
[----:B------:R0:W-:Y:S01]  /*0c50*/  STG.E.64 desc[UR4][R20.64+0x400], R14 ;  /* 0x0004000e14007986 */ /* 0x0001e2000c101b04 */
[----:B------:R-:W-:Y:S01]  /*0c60*/  VIADD R4, R4, 0x100 ;  /* 0x0000010004047836 */ /* 0x000fe20000000000 */
[----:B------:R-:W-:Y:S06]  /*0c70*/  @P0 BRA `(.L_x_568) ;  /* 0xfffffff400780947 */ /* 0x000fec000383ffff */
[----:B------:R-:W-:-:S07]  /*0c80*/  LOP3.LUT R11, R3, 0xffffff00, RZ, 0xc0, !PT ;  /* 0xffffff00030b7812 */ /* 0x000fce00078ec0ff */
.L_x_559:
        /* <DEDUP_REMOVED lines=62> */
[----:B------:R-:W-:Y:S01]  /*1070*/  @!P1 IMAD.IADD R8, R8, 0x1, -R5 ;  /* 0x0000000108089824 */ /* 0x000fe200078e0a05 */
[----:B------:R-:W-:-:S04]  /*1080*/  @!P1 LEA R5, R5, R13, 0x14 ;  /* 0x0000000d05059211 */ /* 0x000fc800078ea0ff */
[----:B------:R-:W-:Y:S01]  /*1090*/  @!P1 LEA R9, R8, 0x3ff00000, 0x14 ;  /* 0x3ff0000008099811 */ /* 0x000fe200078ea0ff */
[----:B------:R-:W-:-:S06]  /*10a0*/  @!P1 IMAD.MOV.U32 R8, RZ, RZ, RZ ;  /* 0x000000ffff089224 */ /* 0x000fcc00078e00ff */
[----:B------:R-:W-:-:S11]  /*10b0*/  @!P1 DMUL R10, R4, R8 ;  /* 0x00000008040a9228 */ /* 0x000fd60000000000 */
.L_x_570:
[----:B------:R-:W-:Y:S05]  /*10c0*/  BSYNC.RECONVERGENT B0 ;  /* 0x0000000000007941 */ /* 0x000fea0003800200 */
.L_x_569:
        /* <DEDUP_REMOVED lines=14> */
[----:B------:R-:W-:Y:S01]  /*11b0*/  IMAD.MOV.U32 R11, RZ, RZ, R13 ;  /* 0x000000ffff0b7224 */ /* 0x000fe200078e000d */
[----:B------:R-:W-:-:S07]  /*11c0*/  IADD3 R14, PT, PT, R14, -0x100000, RZ ;  /* 0xfff000000e0e7810 */ /* 0x000fce0007ffe0ff */
[----:B------:R-:W-:Y:S05]  /*11d0*/  CALL.REL.NOINC `($__internal_1_$__cuda_sm20_dblrcp_rn_slowpath_v3) ;  /* 0x0000001000647944 */ /* 0x000fea0003c00000 */
[----:B------:R-:W-:Y:S02]  /*11e0*/  IMAD.MOV.U32 R8, RZ, RZ, R14 ;  /* 0x000000ffff087224 */ /* 0x000fe400078e000e */
[----:B------:R-:W-:-:S07]  /*11f0*/  IMAD.MOV.U32 R9, RZ, RZ, R15 ;  /* 0x000000ffff097224 */ /* 0x000fce00078e000f */
.L_x_572:
[----:B------:R-:W-:Y:S05]  /*1200*/  BSYNC.RECONVERGENT B0 ;  /* 0x0000000000007941 */ /* 0x000fea0003800200 */
.L_x_571:
[----:B------:R-:W-:-:S05]  /*1210*/  IMAD.WIDE R6, R3, 0x8, R6 ;  /* 0x0000000803067825 */ /* 0x000fca00078e0206 */
[----:B------:R-:W-:Y:S01]  /*1220*/  STG.E.64 desc[UR4][R6.64], R8 ;  /* 0x0000000806007986 */ /* 0x000fe2000c101b04 */
[----:B------:R-:W-:Y:S05]  /*1230*/  EXIT ;  /* 0x000000000000794d */ /* 0x000fea0003800000 */
.L_x_558:
        /* <DEDUP_REMOVED lines=8> */
.L_x_586:
[C---:B------:R-:W-:Y:S01]  /*12c0*/  ISETP.GE.AND P1, PT, R5.reuse, R4, PT ;  /* 0x000000040500720c */ /* 0x040fe20003f26270 */
[----:B------:R-:W-:Y:S01]  /*12d0*/  BSSY.RECONVERGENT B0, `(.L_x_574) ;  /* 0x0000055000007945 */ /* 0x000fe20003800200 */
[----:B------:R-:W-:Y:S01]  /*12e0*/  IADD3 R18, PT, PT, R18, 0x2, RZ ;  /* 0x0000000212127810 */ /* 0x000fe20007ffe0ff */
        /* <DEDUP_REMOVED lines=64> */
.L_x_577:
[----:B------:R-:W-:Y:S05]  /*16f0*/  BSYNC.RECONVERGENT B1 ;  /* 0x0000000000017941 */ /* 0x000fea0003800200 */
.L_x_576:
        /* <DEDUP_REMOVED lines=12> */
[----:B------:R-:W-:Y:S02]  /*17c0*/  MOV R0, 0x17f0 ;  /* 0x000017f000007802 */ /* 0x000fe40000000f00 */
[----:B------:R-:W-:-:S07]  /*17d0*/  IADD3 R14, PT, PT, R14, -0x100000, RZ ;  /* 0xfff000000e0e7810 */ /* 0x000fce0007ffe0ff */
[----:B------:R-:W-:Y:S05]  /*17e0*/  CALL.REL.NOINC `($__internal_1_$__cuda_sm20_dblrcp_rn_slowpath_v3) ;  /* 0x0000000800e07944 */ /* 0x000fea0003c00000 */
.L_x_579:
[----:B------:R-:W-:Y:S05]  /*17f0*/  BSYNC.RECONVERGENT B1 ;  /* 0x0000000000017941 */ /* 0x000fea0003800200 */
.L_x_578:
[----:B------:R-:W-:-:S05]  /*1800*/  IMAD.WIDE R10, R5, 0x8, R6 ;  /* 0x00000008050a7825 */ /* 0x000fca00078e0206 */
[----:B------:R0:W-:Y:S02]  /*1810*/  STG.E.64 desc[UR4][R10.64], R14 ;  /* 0x0000000e0a007986 */ /* 0x0001e4000c101b04 */
.L_x_575:
[----:B------:R-:W-:Y:S05]  /*1820*/  BSYNC.RECONVERGENT B0 ;  /* 0x0000000000007941 */ /* 0x000fea0003800200 */
.L_x_574:
        /* <DEDUP_REMOVED lines=64> */
.L_x_583:
[----:B------:R-:W-:Y:S05]  /*1c30*/  BSYNC.RECONVERGENT B1 ;  /* 0x0000000000017941 */ /* 0x000fea0003800200 */
.L_x_582:
        /* <DEDUP_REMOVED lines=15> */
.L_x_585:
[----:B------:R-:W-:Y:S05]  /*1d30*/  BSYNC.RECONVERGENT B1 ;  /* 0x0000000000017941 */ /* 0x000fea0003800200 */
.L_x_584:
[----:B------:R-:W-:-:S05]  /*1d40*/  IMAD.WIDE R10, R19, 0x8, R6 ;  /* 0x00000008130a7825 */ /* 0x000fca00078e0206 */
[----:B------:R1:W-:Y:S02]  /*1d50*/  STG.E.64 desc[UR4][R10.64], R14 ;  /* 0x0000000e0a007986 */ /* 0x0003e4000c101b04 */
.L_x_581:
[----:B------:R-:W-:Y:S05]  /*1d60*/  BSYNC.RECONVERGENT B0 ;  /* 0x0000000000007941 */ /* 0x000fea0003800200 */
.L_x_580:
[----:B------:R-:W-:Y:S01]  /*1d70*/  VIADD R5, R5, 0x100 ;  /* 0x0000010005057836 */ /* 0x000fe20000000000 */
[----:B------:R-:W-:Y:S06]  /*1d80*/  @P0 BRA `(.L_x_586) ;  /* 0xfffffff4004c0947 */ /* 0x000fec000383ffff */
[----:B01----:R-:W-:-:S07]  /*1d90*/  LOP3.LUT R11, R3, 0xffffff00, RZ, 0xc0, !PT ;  /* 0xffffff00030b7812 */ /* 0x003fce00078ec0ff */
.L_x_573:
[----:B------:R-:W0:Y:S02]  /*1da0*/  LDC R0, c[0x0][0x384] ;  /* 0x0000e100ff007b82 */ /* 0x000e240000000800 */
[----:B0-----:R-:W-:-:S04]  /*1db0*/  LOP3.LUT R0, R0, 0x1, RZ, 0xc0, !PT ;  /* 0x0000000100007812 */ /* 0x001fc800078ec0ff */
[----:B------:R-:W-:-:S13]  /*1dc0*/  ISETP.NE.U32.AND P0, PT, R0, 0x1, PT ;  /* 0x000000010000780c */ /* 0x000fda0003f05070 */
[----:B------:R-:W-:Y:S05]  /*1dd0*/  @P0 EXIT ;  /* 0x000000000000094d */ /* 0x000fea0003800000 */
[----:B------:R-:W-:-:S05]  /*1de0*/  IMAD.IADD R3, R2, 0x1, R11 ;  /* 0x0000000102037824 */ /* 0x000fca00078e020b */
[----:B------:R-:W-:-:S13]  /*1df0*/  ISETP.GE.AND P0, PT, R3, R4, PT ;  /* 0x000000040300720c */ /* 0x000fda0003f06270 */
[----:B------:R-:W-:Y:S05]  /*1e00*/  @P0 EXIT ;  /* 0x000000000000094d */ /* 0x000fea0003800000 */
        /* <DEDUP_REMOVED lines=62> */
.L_x_588:
[----:B------:R-:W-:Y:S05]  /*21f0*/  BSYNC.RECONVERGENT B0 ;  /* 0x0000000000007941 */ /* 0x000fea0003800200 */
.L_x_587:
        /* <DEDUP_REMOVED lines=13> */
[----:B------:R-:W-:Y:S02]  /*22d0*/  MOV R11, R13 ;  /* 0x0000000d000b7202 */ /* 0x000fe40000000f00 */
[----:B------:R-:W-:Y:S01]  /*22e0*/  MOV R0, 0x2310 ;  /* 0x0000231000007802 */ /* 0x000fe20000000f00 */
[----:B------:R-:W-:-:S07]  /*22f0*/  VIADD R14, R14, 0xfff00000 ;  /* 0xfff000000e0e7836 */ /* 0x000fce0000000000 */
[----:B------:R-:W-:Y:S05]  /*2300*/  CALL.REL.NOINC `($__internal_1_$__cuda_sm20_dblrcp_rn_slowpath_v3) ;  /* 0x0000000000187944 */ /* 0x000fea0003c00000 */
[----:B------:R-:W-:Y:S02]  /*2310*/  IMAD.MOV.U32 R8, RZ, RZ, R14 ;  /* 0x000000ffff087224 */ /* 0x000fe400078e000e */
[----:B------:R-:W-:-:S07]  /*2320*/  IMAD.MOV.U32 R9, RZ, RZ, R15 ;  /* 0x000000ffff097224 */ /* 0x000fce00078e000f */
.L_x_590:
[----:B------:R-:W-:Y:S05]  /*2330*/  BSYNC.RECONVERGENT B0 ;  /* 0x0000000000007941 */ /* 0x000fea0003800200 */
.L_x_589:
[----:B------:R-:W-:-:S05]  /*2340*/  IMAD.WIDE R6, R3, 0x8, R6 ;  /* 0x0000000803067825 */ /* 0x000fca00078e0206 */
[----:B------:R-:W-:Y:S01]  /*2350*/  STG.E.64 desc[UR4][R6.64], R8 ;  /* 0x0000000806007986 */ /* 0x000fe2000c101b04 */
[----:B------:R-:W-:Y:S05]  /*2360*/  EXIT ;  /* 0x000000000000794d */ /* 0x000fea0003800000 */
        .weak           $__internal_1_$__cuda_sm20_dblrcp_rn_slowpath_v3
        .type           $__internal_1_$__cuda_sm20_dblrcp_rn_slowpath_v3,@function
        .size           $__internal_1_$__cuda_sm20_dblrcp_rn_slowpath_v3,(.L_x_792 - $__internal_1_$__cuda_sm20_dblrcp_rn_slowpath_v3)
$__internal_1_$__cuda_sm20_dblrcp_rn_slowpath_v3:
[----:B------:R-:W-:Y:S01]  /*2370*/  DSETP.GTU.AND P1, PT, |R10|, +INF , PT ;  /* 0x7ff000000a00742a */ /* 0x000fe20003f2c200 */
[----:B------:R-:W-:-:S13]  /*2380*/  BSSY.RECONVERGENT B2, `(.L_x_591) ;  /* 0x0000023000027945 */ /* 0x000fda0003800200 */
[----:B------:R-:W-:Y:S05]  /*2390*/  @P1 BRA `(.L_x_592) ;  /* 0x00000000007c1947 */ /* 0x000fea0003800000 */
[----:B------:R-:W-:-:S05]  /*23a0*/  LOP3.LUT R15, R11, 0x7fffffff, RZ, 0xc0, !PT ;  /* 0x7fffffff0b0f7812 */ /* 0x000fca00078ec0ff */
[----:B------:R-:W-:-:S05]  /*23b0*/  VIADD R12, R15, 0xffffffff ;  /* 0xffffffff0f0c7836 */ /* 0x000fca0000000000 */
[----:B------:R-:W-:-:S13]  /*23c0*/  ISETP.GE.U32.AND P1, PT, R12, 0x7fefffff, PT ;  /* 0x7fefffff0c00780c */ /* 0x000fda0003f26070 */
[----:B------:R-:W-:Y:S02]  /*23d0*/  @P1 LOP3.LUT R13, R11, 0x7ff00000, RZ, 0x3c, !PT ;  /* 0x7ff000000b0d1812 */ /* 0x000fe400078e3cff */
[----:B------:R-:W-:Y:S01]  /*23e0*/  @P1 MOV R12, RZ ;  /* 0x000000ff000c1202 */ /* 0x000fe20000000f00 */
[----:B------:R-:W-:Y:S06]  /*23f0*/  @P1 BRA `(.L_x_593) ;  /* 0x00000000006c1947 */ /* 0x000fec0003800000 */
[----:B------:R-:W-:-:S13]  /*2400*/  ISETP.GE.U32.AND P1, PT, R15, 0x1000001, PT ;  /* 0x010000010f00780c */ /* 0x000fda0003f26070 */
[----:B------:R-:W-:Y:S05]  /*2410*/  @!P1 BRA `(.L_x_594) ;  /* 0x0000000000349947 */ /* 0x000fea0003800000 */
[----:B------:R-:W-:Y:S02]  /*2420*/  VIADD R13, R11, 0xc0200000 ;  /* 0xc02000000b0d7836 */ /* 0x000fe40000000000 */
[----:B------:R-:W-:Y:S02]  /*2430*/  IMAD.MOV.U32 R12, RZ, RZ, R10 ;  /* 0x000000ffff0c7224 */ /* 0x000fe400078e000a */
[----:B------:R-:W0:Y:S04]  /*2440*/  MUFU.RCP64H R15, R13 ;  /* 0x0000000d000f7308 */ /* 0x000e280000001800 */
        /* <DEDUP_REMOVED lines=10> */
.L_x_594:
        /* <DEDUP_REMOVED lines=10> */
.L_x_592:
[----:B------:R-:W-:Y:S01]  /*2590*/  LOP3.LUT R13, R11, 0x80000, RZ, 0xfc, !PT ;  /* 0x000800000b0d7812 */ /* 0x000fe200078efcff */
[----:B------:R-:W-:-:S07]  /*25a0*/  IMAD.MOV.U32 R12, RZ, RZ, R10 ;  /* 0x000000ffff0c7224 */ /* 0x000fce00078e000a */
.L_x_593:
[----:B------:R-:W-:Y:S05]  /*25b0*/  BSYNC.RECONVERGENT B2 ;  /* 0x0000000000027941 */ /* 0x000fea0003800200 */
.L_x_591:
[----:B------:R-:W-:Y:S01]  /*25c0*/  IMAD.MOV.U32 R10, RZ, RZ, R0 ;  /* 0x000000ffff0a7224 */ /* 0x000fe200078e0000 */
[----:B------:R-:W-:Y:S01]  /*25d0*/  MOV R14, R12 ;  /* 0x0000000c000e7202 */ /* 0x000fe20000000f00 */
[----:B------:R-:W-:Y:S02]  /*25e0*/  IMAD.MOV.U32 R11, RZ, RZ, 0x0 ;  /* 0x00000000ff0b7424 */ /* 0x000fe400078e00ff */
[----:B------:R-:W-:Y:S02]  /*25f0*/  IMAD.MOV.U32 R15, RZ, RZ, R13 ;  /* 0x000000ffff0f7224 */ /* 0x000fe400078e000d */
[----:B------:R-:W-:Y:S05]  /*2600*/  RET.REL.NODEC R10 `(_ZN3cub18CUB_300001_SM_10006detail9transform16transform_kernelINS2_10policy_hubILb1EN4cuda3std3__45tupleIJN6thrust24THRUST_300001_SM_1000_NS6detail15normal_iteratorINSA_10device_ptrIdEEEEEEEE10policy1000Ei7SigmoidSF_JPdEEEvT0_iT1_T2_DpNS2_10kernel_argIT3_EE) ;  /* 0xffffffd80a7c7950 */ /* 0x000fea0003c3ffff */
.L_x_595:
        /* <DEDUP_REMOVED lines=15> */
.L_x_792:


//--------------------- .text._ZN3cub18CUB_300001_SM_10006detail9transform16transform_kernelINS2_10policy_hubILb1EN4cuda3std3__45tupleIJN6thrust24THRUST_300001_SM_1000_NS6detail15normal_iteratorINSA_10device_ptrIdEEEEEEEE10policy1000El4TanHSF_JPdEEEvT0_iT1_T2_DpNS2_10kernel_argIT3_EE --------------------------
	.section	.text._ZN3cub18CUB_300001_SM_10006detail9transform16transform_kernelINS2_10policy_hubILb1EN4cuda3std3__45tupleIJN6thrust24THRUST_300001_SM_1000_NS6detail15normal_iteratorINSA_10device_ptrIdEEEEEEEE10policy1000El4TanHSF_JPdEEEvT0_iT1_T2_DpNS2_10kernel_argIT3_EE,"ax",@progbits
	.align	128
        .global         _ZN3cub18CUB_300001_SM_10006detail9transform16transform_kernelINS2_10policy_hubILb1EN4cuda3std3__45tupleIJN6thrust24THRUST_300001_SM_1000_NS6detail15normal_iteratorINSA_10device_ptrIdEEEEEEEE10policy1000El4TanHSF_JPdEEEvT0_iT1_T2_DpNS2_10kernel_argIT3_EE
        .type           _ZN3cub18CUB_300001_SM_10006detail9transform16transform_kernelINS2_10policy_hubILb1EN4cuda3std3__45tupleIJN6thrust24THRUST_300001_SM_1000_NS6detail15normal_iteratorINSA_10device_ptrIdEEEEEEEE10policy1000El4TanHSF_JPdEEEvT0_iT1_T2_DpNS2_10kernel_argIT3_EE,@function
        .size           _ZN3cub18CUB_300001_SM_10006detail9transform16transform_kernelINS2_10policy_hubILb1EN4cuda3std3__45tupleIJN6thrust24THRUST_300001_SM_1000_NS6detail15normal_iteratorINSA_10device_ptrIdEEEEEEEE10policy1000El4TanHSF_JPdEEEvT0_iT1_T2_DpNS2_10kernel_argIT3_EE,(.L_x_803 - _ZN3cub18CUB_300001_SM_10006detail9transform16transform_kernelINS2_10policy_hubILb1EN4cuda3std3__45tupleIJN6thrust24THRUST_300001_SM_1000_NS6detail15normal_iteratorINSA_10device_ptrIdEEEEEEEE10policy1000El4TanHSF_JPdEEEvT0_iT1_T2_DpNS2_10kernel_argIT3_EE)
        .other          _ZN3cub18CUB_300001_SM_10006detail9transform16transform_kernelINS2_10policy_hubILb1EN4cuda3std3__45tupleIJN6thrust24THRUST_300001_SM_1000_NS6detail15normal_iteratorINSA_10device_ptrIdEEEEEEEE10policy1000El4TanHSF_JPdEEEvT0_iT1_T2_DpNS2_10kernel_argIT3_EE,@"STO_CUDA_ENTRY STV_DEFAULT"
_ZN3cub18CUB_300001_SM_10006detail9transform16transform_kernelINS2_10policy_hubILb1EN4cuda3std3__45tupleIJN6thrust24THRUST_300001_SM_1000_NS6detail15normal_iteratorINSA_10device_ptrIdEEEEEEEE10policy1000El4TanHSF_JPdEEEvT0_iT1_T2_DpNS2_10kernel_argIT3_EE:
.text._ZN3cub18CUB_300001_SM_10006detail9transform16transform_kernelINS2_10policy_hubILb1EN4cuda3std3__45tupleIJN6thrust24THRUST_300001_SM_1000_NS6detail15normal_iteratorINSA_10device_ptrIdEEEEEEEE10policy1000El4TanHSF_JPdEEEvT0_iT1_T2_DpNS2_10kernel_argIT3_EE:
        /* <DEDUP_REMOVED lines=24> */
.L_x_598:
[----:B------:R-:W-:Y:S01]  /*0180*/  VIADD R10, R10, 0x4000 ;  /* 0x000040000a0a7836 */ /* 0x000fe20000000000 */
[----:B------:R0:W-:Y:S04]  /*0190*/  CCTL.E.PF2 [R4] ;  /* 0x000000000400798f */ /* 0x0001e80000800100 */
[----:B------:R-:W-:Y:S02]  /*01a0*/  ISETP.GE.AND P0, PT, R10, R9, PT ;  /* 0x000000090a00720c */ /* 0x000fe40003f06270 */
[----:B0-----:R-:W-:-:S04]  /*01b0*/  IADD3 R4, P1, PT, R4, 0x4000, RZ ;  /* 0x0000400004047810 */ /* 0x001fc80007f3e0ff */
[----:B------:R-:W-:-:S07]  /*01c0*/  IADD3.X R5, PT, PT, RZ, R5, RZ, P1, !PT ;  /* 0x00000005ff057210 */ /* 0x000fce0000ffe4ff */
[----:B------:R-:W-:Y:S05]  /*01d0*/  @!P0 BRA `(.L_x_598) ;  /* 0xfffffffc00e88947 */ /* 0x000fea000383ffff */
.L_x_597:
[----:B------:R-:W-:Y:S05]  /*01e0*/  BSYNC.RECONVERGENT B0 ;  /* 0x0000000000007941 */ /* 0x000fea0003800200 */
.L_x_596:
        /* <DEDUP_REMOVED lines=18> */
.L_x_611:
[C---:B------:R-:W-:Y:S01]  /*0310*/  ISETP.GE.AND P1, PT, R11.reuse, R7, PT ;  /* 0x000000070b00720c */ /* 0x040fe20003f26270 */
[----:B------:R-:W-:Y:S01]  /*0320*/  BSSY.RECONVERGENT B0, `(.L_x_601) ;  /* 0x000006d000007945 */ /* 0x000fe20003800200 */
[----:B------:R-:W-:Y:S01]  /*0330*/  IADD3 R10, PT, PT, R10, 0x2, RZ ;  /* 0x000000020a0a7810 */ /* 0x000fe20007ffe0ff */
[----:B-1----:R-:W-:-:S03]  /*0340*/  VIADD R13, R11, 0x80 ;  /* 0x000000800b0d7836 */ /* 0x002fc60000000000 */
[----:B------:R-:W-:-:S07]  /*0350*/  ISETP.NE.AND P0, PT, R10, RZ, PT ;  /* 0x000000ff0a00720c */ /* 0x000fce0003f05270 */
[----:B0-----:R-:W-:Y:S06]  /*0360*/  @P1 BRA `(.L_x_602) ;  /* 0x0000000400a01947 */ /* 0x001fec0003800000 */
[----:B------:R-:W-:-:S06]  /*0370*/  IMAD.WIDE R8, R11, 0x8, R2 ;  /* 0x000000080b087825 */ /* 0x000fcc00078e0202 */
[----:B------:R-:W2:Y:S01]  /*0380*/  LDG.E.64 R8, desc[UR4][R8.64] ;  /* 0x0000000408087981 */ /* 0x000ea2000c1e1b00 */
[----:B------:R-:W-:Y:S01]  /*0390*/  UMOV UR6, 0x24dd2f1a ;  /* 0x24dd2f1a00067882 */ /* 0x000fe20000000000 */
[----:B------:R-:W-:Y:S01]  /*03a0*/  UMOV UR7, 0x3fe4f922 ;  /* 0x3fe4f92200077882 */ /* 0x000fe20000000000 */
[----:B------:R-:W-:Y:S01]  /*03b0*/  BSSY.RECONVERGENT B1, `(.L_x_603) ;  /* 0x0000061000017945 */ /* 0x000fe20003800200 */
[----:B--2---:R-:W-:Y:S01]  /*03c0*/  LOP3.LUT R15, R9, 0x7fffffff, RZ, 0xc0, !PT ;  /* 0x7fffffff090f7812 */ /* 0x004fe200078ec0ff */
[----:B------:R-:W-:-:S06]  /*03d0*/  IMAD.MOV.U32 R14, RZ, RZ, R8 ;  /* 0x000000ffff0e7224 */ /* 0x000fcc00078e0008 */
[----:B------:R-:W-:-:S14]  /*03e0*/  DSETP.GE.AND P1, PT, R14, UR6, PT ;  /* 0x000000060e007e2a */ /* 0x000fdc000bf26000 */
[----:B------:R-:W-:Y:S05]  /*03f0*/  @!P1 BRA `(.L_x_604) ;  /* 0x0000000000e49947 */ /* 0x000fea0003800000 */
[----:B------:R-:W-:Y:S01]  /*0400*/  DADD R18, R14, R14 ;  /* 0x000000000e127229 */ /* 0x000fe2000000000e */
[----:B------:R-:W-:Y:S01]  /*0410*/  UMOV UR6, 0xfefa39ef ;  /* 0xfefa39ef00067882 */ /* 0x000fe20000000000 */
[----:B------:R-:W-:Y:S01]  /*0420*/  UMOV UR7, 0x3fe62e42 ;  /* 0x3fe62e4200077882 */ /* 0x000fe20000000000 */
[----:B------:R-:W-:Y:S01]  /*0430*/  IMAD.MOV.U32 R20, RZ, RZ, -0x7649667 ;  /* 0xf89b6999ff147424 */ /* 0x000fe200078e00ff */
[----:B------:R-:W-:Y:S01]  /*0440*/  ISETP.GT.U32.AND P1, PT, R15, 0x40330fc1, PT ;  /* 0x40330fc10f00780c */ /* 0x000fe20003f24070 */
[----:B------:R-:W-:Y:S01]  /*0450*/  IMAD.MOV.U32 R21, RZ, RZ, 0x3e928a27 ;  /* 0x3e928a27ff157424 */ /* 0x000fe200078e00ff */
[----:B------:R-:W0:Y:S02]  /*0460*/  F2F.F32.F64 R8, R18 ;  /* 0x0000001200087310 */ /* 0x000e240000301000 */
[----:B0-----:R-:W-:-:S06]  /*0470*/  FMUL R8, R8, 1.4426950216293334961 ;  /* 0x3fb8aa3b08087820 */ /* 0x001fcc0000400000 */
[----:B------:R-:W0:Y:S08]  /*0480*/  FRND R8, R8 ;  /* 0x0000000800087307 */ /* 0x000e300000201000 */
[----:B0-----:R0:W1:Y:S08]  /*0490*/  F2F.F64.F32 R16, R8 ;  /* 0x0000000800107310 */ /* 0x0010700000201800 */
[----:B0-----:R-:W0:Y:S01]  /*04a0*/  MUFU.EX2 R8, R8 ;  /* 0x0000000800087308 */ /* 0x001e220000000800 */
[----:B-1----:R-:W-:Y:S01]  /*04b0*/  DFMA R16, R16, -UR6, R18 ;  /* 0x8000000610107c2b */ /* 0x002fe20008000012 */
[----:B------:R-:W-:Y:S01]  /*04c0*/  UMOV UR6, 0xa4741b81 ;  /* 0xa4741b8100067882 */ /* 0x000fe20000000000 */
[----:B------:R-:W-:-:S06]  /*04d0*/  UMOV UR7, 0x3e5ae904 ;  /* 0x3e5ae90400077882 */ /* 0x000fcc0000000000 */
[C---:B------:R-:W-:Y:S01]  /*04e0*/  DFMA R20, R16.reuse, UR6, R20 ;  /* 0x0000000610147c2b */ /* 0x040fe20008000014 */
[----:B------:R-:W-:Y:S01]  /*04f0*/  UMOV UR6, 0x15ff7e07 ;  /* 0x15ff7e0700067882 */ /* 0x000fe20000000000 */
[----:B------:R-:W-:Y:S01]  /*0500*/  UMOV UR7, 0x3ec71de7 ;  /* 0x3ec71de700077882 */ /* 0x000fe20000000000 */
[----:B0-----:R-:W0:Y:S05]  /*0510*/  F2F.F64.F32 R18, R8 ;  /* 0x0000000800127310 */ /* 0x001e2a0000201800 */
        /* <DEDUP_REMOVED lines=22> */
[----:B------:R-:W-:Y:S02]  /*0680*/  DMUL R22, R16, R20 ;  /* 0x0000001410167228 */ /* 0x000fe40000000000 */
[----:B0-----:R-:W-:-:S06]  /*0690*/  DADD R20, -R18, 1 ;  /* 0x3ff0000012147429 */ /* 0x001fcc0000000100 */
[----:B------:R-:W-:Y:S01]  /*06a0*/  DFMA R22, R16, R22, R16 ;  /* 0x000000161016722b */ /* 0x000fe20000000010 */
[----:B------:R-:W-:-:S07]  /*06b0*/  MOV R16, RZ ;  /* 0x000000ff00107202 */ /* 0x000fce0000000f00 */
[----:B------:R-:W-:-:S08]  /*06c0*/  DFMA R20, -R22, R18, R20 ;  /* 0x000000121614722b */ /* 0x000fd00000000114 */
[----:B------:R-:W-:-:S06]  /*06d0*/  DADD R20, -R20, 2 ;  /* 0x4000000014147429 */ /* 0x000fcc0000000100 */
[----:B------:R-:W0:Y:S02]  /*06e0*/  MUFU.RCP64H R17, R21 ;  /* 0x0000001500117308 */ /* 0x000e240000001800 */
[----:B0-----:R-:W-:-:S08]  /*06f0*/  DFMA R18, -R20, R16, 1 ;  /* 0x3ff000001412742b */ /* 0x001fd00000000110 */
[----:B------:R-:W-:-:S08]  /*0700*/  DFMA R18, R18, R18, R18 ;  /* 0x000000121212722b */ /* 0x000fd00000000012 */
[----:B------:R-:W-:Y:S01]  /*0710*/  DFMA R18, R16, R18, R16 ;  /* 0x000000121012722b */ /* 0x000fe20000000010 */
[----:B------:R-:W-:Y:S02]  /*0720*/  IMAD.MOV.U32 R16, RZ, RZ, 0x0 ;  /* 0x00000000ff107424 */ /* 0x000fe400078e00ff */
[----:B------:R-:W-:-:S06]  /*0730*/  IMAD.MOV.U32 R17, RZ, RZ, 0x40000000 ;  /* 0x40000000ff117424 */ /* 0x000fcc00078e00ff */
[----:B------:R-:W-:-:S10]  /*0740*/  DFMA R18, R18, -R16, 1 ;  /* 0x3ff000001212742b */ /* 0x000fd40000000810 */
[----:B------:R-:W-:Y:S02]  /*0750*/  FSEL R15, R19, 1.875, !P1 ;  /* 0x3ff00000130f7808 */ /* 0x000fe40004800000 */
[----:B------:R-:W-:Y:S02]  /*0760*/  FSEL R8, R18, RZ, !P1 ;  /* 0x000000ff12087208 */ /* 0x000fe40004800000 */
[----:B------:R-:W-:Y:S01]  /*0770*/  LOP3.LUT R9, R15, 0x80000000, R9, 0xb8, !PT ;  /* 0x800000000f097812 */ /* 0x000fe200078eb809 */
[----:B------:R-:W-:Y:S06]  /*0780*/  BRA `(.L_x_605) ;  /* 0x00000000008c7947 */ /* 0x000fec0003800000 */
.L_x_604:
[----:B------:R-:W-:Y:S01]  /*0790*/  DMUL R14, R8, R8 ;  /* 0x00000008080e7228 */ /* 0x000fe20000000000 */
[----:B------:R-:W-:Y:S01]  /*07a0*/  IMAD.MOV.U32 R16, RZ, RZ, 0x420afc3d ;  /* 0x420afc3dff107424 */ /* 0x000fe200078e00ff */
[----:B------:R-:W-:Y:S01]  /*07b0*/  UMOV UR6, 0xe2f5e964 ;  /* 0xe2f5e96400067882 */ /* 0x000fe20000000000 */
[----:B------:R-:W-:Y:S01]  /*07c0*/  IMAD.MOV.U32 R17, RZ, RZ, 0x3f14359f ;  /* 0x3f14359fff117424 */ /* 0x000fe200078e00ff */
[----:B------:R-:W-:-:S05]  /*07d0*/  UMOV UR7, 0x3ef0bc46 ;  /* 0x3ef0bc4600077882 */ /* 0x000fca0000000000 */
[----:B------:R-:W-:Y:S01]  /*07e0*/  DFMA R16, R14, -UR6, R16 ;  /* 0x800000060e107c2b */ /* 0x000fe20008000010 */
[----:B------:R-:W-:Y:S01]  /*07f0*/  UMOV UR6, 0x728c5d84 ;  /* 0x728c5d8400067882 */ /* 0x000fe20000000000 */
[----:B------:R-:W-:-:S06]  /*0800*/  UMOV UR7, 0x3f2df9f0 ;  /* 0x3f2df9f000077882 */ /* 0x000fcc0000000000 */
[----:B------:R-:W-:Y:S01]  /*0810*/  DFMA R16, R14, R16, -UR6 ;  /* 0x800000060e107e2b */ /* 0x000fe20008000010 */
[----:B------:R-:W-:Y:S01]  /*0820*/  UMOV UR6, 0xcec4f033 ;  /* 0xcec4f03300067882 */ /* 0x000fe20000000000 */
[----:B------:R-:W-:-:S06]  /*0830*/  UMOV UR7, 0x3f4337d1 ;  /* 0x3f4337d100077882 */ /* 0x000fcc0000000000 */
[----:B------:R-:W-:Y:S01]  /*0840*/  DFMA R16, R14, R16, UR6 ;  /* 0x000000060e107e2b */ /* 0x000fe20008000010 */
        /* <DEDUP_REMOVED lines=20> */
[----:B------:R-:W-:-:S08]  /*0990*/  DFMA R16, R14, R16, -UR6 ;  /* 0x800000060e107e2b */ /* 0x000fd00008000010 */
[----:B------:R-:W-:-:S08]  /*09a0*/  DFMA R16, R14, R16, RZ ;  /* 0x000000100e10722b */ /* 0x000fd000000000ff */
[----:B------:R-:W-:-:S11]  /*09b0*/  DFMA R8, R8, R16, R8 ;  /* 0x000000100808722b */ /* 0x000fd60000000008 */
.L_x_605:
[----:B------:R-:W-:Y:S05]  /*09c0*/  BSYNC.RECONVERGENT B1 ;  /* 0x0000000000017941 */ /* 0x000fea0003800200 */
.L_x_603:
[----:B------:R-:W-:-:S05]  /*09d0*/  IMAD.WIDE R14, R11, 0x8, R4 ;  /* 0x000000080b0e7825 */ /* 0x000fca00078e0204 */
[----:B------:R0:W-:Y:S02]  /*09e0*/  STG.E.64 desc[UR4][R14.64], R8 ;  /* 0x000000080e007986 */ /* 0x0001e4000c101b04 */
.L_x_602:
[----:B------:R-:W-:Y:S05]  /*09f0*/  BSYNC.RECONVERGENT B0 ;  /* 0x0000000000007941 */ /* 0x000fea0003800200 */
.L_x_601:
[----:B------:R-:W-:Y:S01]  /*0a00*/  ISETP.GE.AND P1, PT, R13, R7, PT ;  /* 0x000000070d00720c */ /* 0x000fe20003f26270 */
[----:B------:R-:W-:-:S12]  /*0a10*/  BSSY.RECONVERGENT B0, `(.L_x_606) ;  /* 0x000006a000007945 */ /* 0x000fd80003800200 */
[----:B------:R-:W-:Y:S05]  /*0a20*/  @P1 BRA `(.L_x_607) ;  /* 0x0000000400a01947 */ /* 0x000fea0003800000 */
[----:B0-----:R-:W-:-:S06]  /*0a30*/  IMAD.WIDE R8, R13, 0x8, R2 ;  /* 0x000000080d087825 */ /* 0x001fcc00078e0202 */
[----:B------:R-:W2:Y:S01]  /*0a40*/  LDG.E.64 R8, desc[UR4][R8.64] ;  /* 0x0000000408087981 */ /* 0x000ea2000c1e1b00 */
[----:B------:R-:W-:Y:S01]  /*0a50*/  UMOV UR6, 0x24dd2f1a ;  /* 0x24dd2f1a00067882 */ /* 0x000fe20000000000 */
[----:B------:R-:W-:Y:S01]  /*0a60*/  UMOV UR7, 0x3fe4f922 ;  /* 0x3fe4f92200077882 */ /* 0x000fe20000000000 */
[----:B------:R-:W-:Y:S01]  /*0a70*/  BSSY.RECONVERGENT B1, `(.L_x_608) ;  /* 0x0000061000017945 */ /* 0x000fe20003800200 */
[----:B--2---:R-:W-:Y:S02]  /*0a80*/  LOP3.LUT R15, R9, 0x7fffffff, RZ, 0xc0, !PT ;  /* 0x7fffffff090f7812 */ /* 0x004fe400078ec0ff */
[----:B------:R-:W-:-:S06]  /*0a90*/  MOV R14, R8 ;  /* 0x00000008000e7202 */ /* 0x000fcc0000000f00 */
        /* <DEDUP_REMOVED lines=45> */
[----:B------:R-:W-:-:S07]  /*0d70*/  IMAD.MOV.U32 R16, RZ, RZ, RZ ;  /* 0x000000ffff107224 */ /* 0x000fce00078e00ff */
[----:B------:R-:W-:-:S08]  /*0d80*/  DFMA R20, -R22, R18, R20 ;  /* 0x000000121614722b */ /* 0x000fd00000000114 */
[----:B------:R-:W-:-:S06]  /*0d90*/  DADD R20, -R20, 2 ;  /* 0x4000000014147429 */ /* 0x000fcc0000000100 */
[----:B------:R-:W0:Y:S02]  /*0da0*/  MUFU.RCP64H R17, R21 ;  /* 0x0000001500117308 */ /* 0x000e240000001800 */
[----:B0-----:R-:W-:-:S08]  /*0db0*/  DFMA R18, -R20, R16, 1 ;  /* 0x3ff000001412742b */ /* 0x001fd00000000110 */
[----:B------:R-:W-:-:S08]  /*0dc0*/  DFMA R18, R18, R18, R18 ;  /* 0x000000121212722b */ /* 0x000fd00000000012 */
[----:B------:R-:W-:Y:S01]  /*0dd0*/  DFMA R18, R16, R18, R16 ;  /* 0x000000121012722b */ /* 0x000fe20000000010 */
[----:B------:R-:W-:Y:S01]  /*0de0*/  IMAD.MOV.U32 R16, RZ, RZ, 0x0 ;  /* 0x00000000ff107424 */ /* 0x000fe200078e00ff */
[----:B------:R-:W-:-:S06]  /*0df0*/  MOV R17, 0x40000000 ;  /* 0x4000000000117802 */ /* 0x000fcc0000000f00 */
[----:B------:R-:W-:-:S10]  /*0e00*/  DFMA R18, R18, -R16, 1 ;  /* 0x3ff000001212742b */ /* 0x000fd40000000810 */
[----:B------:R-:W-:Y:S02]  /*0e10*/  FSEL R15, R19, 1.875, !P1 ;  /* 0x3ff00000130f7808 */ /* 0x000fe40004800000 */
[----:B------:R-:W-:Y:S02]  /*0e20*/  FSEL R8, R18, RZ, !P1 ;  /* 0x000000ff12087208 */ /* 0x000fe40004800000 */
[----:B------:R-:W-:Y:S01]  /*0e30*/  LOP3.LUT R9, R15, 0x80000000, R9, 0xb8, !PT ;  /* 0x800000000f097812 */ /* 0x000fe200078eb809 */
[----:B------:R-:W-:Y:S06]  /*0e40*/  BRA `(.L_x_610) ;  /* 0x00000000008c7947 */ /* 0x000fec0003800000 */
.L_x_609:
        /* <DEDUP_REMOVED lines=35> */
.L_x_610:
[----:B------:R-:W-:Y:S05]  /*1080*/  BSYNC.RECONVERGENT B1 ;  /* 0x0000000000017941 */ /* 0x000fea0003800200 */
.L_x_608:
[----:B------:R-:W-:-:S05]  /*1090*/  IMAD.WIDE R12, R13, 0x8, R4 ;  /* 0x000000080d0c7825 */ /* 0x000fca00078e0204 */
[----:B------:R1:W-:Y:S02]  /*10a0*/  STG.E.64 desc[UR4][R12.64], R8 ;  /* 0x000000080c007986 */ /* 0x0003e4000c101b04 */
.L_x_607:
[----:B------:R-:W-:Y:S05]  /*10b0*/  BSYNC.RECONVERGENT B0 ;  /* 0x0000000000007941 */ /* 0x000fea0003800200 */
.L_x_606:
[----:B------:R-:W-:Y:S01]  /*10c0*/  VIADD R11, R11, 0x100 ;  /* 0x000001000b0b7836 */ /* 0x000fe20000000000 */
[----:B------:R-:W-:Y:S06]  /*10d0*/  @P0 BRA `(.L_x_611) ;  /* 0xfffffff0008c0947 */ /* 0x000fec000383ffff */
[----:B01----:R-:W-:-:S07]  /*10e0*/  LOP3.LUT R9, R0, 0xffffff00, RZ, 0xc0, !PT ;  /* 0xffffff0000097812 */ /* 0x003fce00078ec0ff */
.L_x_600:
        /* <DEDUP_REMOVED lines=39> */
[----:B------:R-:W-:Y:S01]  /*1360*/  UMOV UR7, 0x3f2a01a0 ;  /* 0x3f2a01a000077882 */ /* 0x000fe20000000000 */
[----:B0-----:R-:W-:-:S05]  /*1370*/  DADD R16, -R12, 1 ;  /* 0x3ff000000c107429 */ /* 0x001fca0000000100 */
        /* <DEDUP_REMOVED lines=16> */
[----:B------:R-:W-:-:S08]  /*1480*/  DMUL R14, R10, R14 ;  /* 0x0000000e0a0e7228 */ /* 0x000fd00000000000 */
        /* <DEDUP_REMOVED lines=15> */
.L_x_613:
        /* <DEDUP_REMOVED lines=35> */
.L_x_614:
[----:B------:R-:W-:Y:S05]  /*17b0*/  BSYNC.RECONVERGENT B0 ;  /* 0x0000000000007941 */ /* 0x000fea0003800200 */
.L_x_612:
[----:B------:R-:W-:-:S05]  /*17c0*/  IMAD.WIDE R4, R9, 0x8, R4 ;  /* 0x0000000809047825 */ /* 0x000fca00078e0204 */
[----:B------:R-:W-:Y:S01]  /*17d0*/  STG.E.64 desc[UR4][R4.64], R2 ;  /* 0x0000000204007986 */ /* 0x000fe2000c101b04 */
[----:B------:R-:W-:Y:S05]  /*17e0*/  EXIT ;  /* 0x000000000000794d */ /* 0x000fea0003800000 */
.L_x_599:
        /* <DEDUP_REMOVED lines=8> */
.L_x_622:
[----:B0-----:R-:W-:-:S05]  /*1870*/  IMAD.WIDE R10, R7, 0x8, R2 ;  /* 0x00000008070a7825 */ /* 0x001fca00078e0202 */
[----:B------:R-:W2:Y:S01]  /*1880*/  LDG.E.64 R12, desc[UR4][R10.64] ;  /* 0x000000040a0c7981 */ /* 0x000ea2000c1e1b00 */
[----:B------:R-:W-:Y:S01]  /*1890*/  UMOV UR6, 0x24dd2f1a ;  /* 0x24dd2f1a00067882 */ /* 0x000fe20000000000 */
[----:B------:R-:W-:Y:S01]  /*18a0*/  UMOV UR7, 0x3fe4f922 ;  /* 0x3fe4f92200077882 */ /* 0x000fe20000000000 */
[----:B------:R-:W-:Y:S01]  /*18b0*/  VIADD R8, R8, 0x2 ;  /* 0x0000000208087836 */ /* 0x000fe20000000000 */
[----:B------:R-:W-:Y:S04]  /*18c0*/  BSSY.RECONVERGENT B0, `(.L_x_616) ;  /* 0x0000062000007945 */ /* 0x000fe80003800200 */
[----:B------:R-:W-:Y:S02]  /*18d0*/  ISETP.NE.AND P0, PT, R8, RZ, PT ;  /* 0x000000ff0800720c */ /* 0x000fe40003f05270 */
        /* <DEDUP_REMOVED lines=61> */
.L_x_617:
        /* <DEDUP_REMOVED lines=35> */
.L_x_618:
[----:B------:R-:W-:Y:S05]  /*1ee0*/  BSYNC.RECONVERGENT B0 ;  /* 0x0000000000007941 */ /* 0x000fea0003800200 */
.L_x_616:
[----:B------:R-:W-:-:S05]  /*1ef0*/  IMAD.WIDE R12, R7, 0x8, R4 ;  /* 0x00000008070c7825 */ /* 0x000fca00078e0204 */
[----:B------:R0:W-:Y:S04]  /*1f00*/  STG.E.64 desc[UR4][R12.64], R18 ;  /* 0x000000120c007986 */ /* 0x0001e8000c101b04 */
[----:B------:R-:W2:Y:S01]  /*1f10*/  LDG.E.64 R10, desc[UR4][R10.64+0x400] ;  /* 0x000400040a0a7981 */ /* 0x000ea2000c1e1b00 */
[----:B------:R-:W-:Y:S01]  /*1f20*/  BSSY.RECONVERGENT B0, `(.L_x_619) ;  /* 0x0000061000007945 */ /* 0x000fe20003800200 */
[----:B--2---:R-:W-:Y:S02]  /*1f30*/  LOP3.LUT R15, R11, 0x7fffffff, RZ, 0xc0, !PT ;  /* 0x7fffffff0b0f7812 */ /* 0x004fe400078ec0ff */
[----:B------:R-:W-:-:S06]  /*1f40*/  MOV R14, R10 ;  /* 0x0000000a000e7202 */ /* 0x000fcc0000000f00 */
[----:B------:R-:W-:-:S14]  /*1f50*/  DSETP.GE.AND P1, PT, R14, UR6, PT ;  /* 0x000000060e007e2a */ /* 0x000fdc000bf26000 */
[----:B0-----:R-:W-:Y:S05]  /*1f60*/  @!P1 BRA `(.L_x_620) ;  /* 0x0000000000e49947 */ /* 0x001fea0003800000 */
        /* <DEDUP_REMOVED lines=57> */
.L_x_620:
        /* <DEDUP_REMOVED lines=35> */
.L_x_621:
[----:B------:R-:W-:Y:S05]  /*2530*/  BSYNC.RECONVERGENT B0 ;  /* 0x0000000000007941 */ /* 0x000fea0003800200 */
.L_x_619:
[----:B------:R0:W-:Y:S01]  /*2540*/  STG.E.64 desc[UR4][R12.64+0x400], R10 ;  /* 0x0004000a0c007986 */ /* 0x0001e2000c101b04 */
[----:B------:R-:W-:Y:S01]  /*2550*/  VIADD R7, R7, 0x100 ;  /* 0x0000010007077836 */ /* 0x000fe20000000000 */
[----:B------:R-:W-:Y:S06]  /*2560*/  @P0 BRA `(.L_x_622) ;  /* 0xfffffff000c00947 */ /* 0x000fec000383ffff */
[----:B------:R-:W-:-:S07]  /*2570*/  LOP3.LUT R7, R0, 0xffffff00, RZ, 0xc0, !PT ;  /* 0xffffff0000077812 */ /* 0x000fce00078ec0ff */
.L_x_615:
[----:B------:R-:W1:Y:S02]  /*2580*/  LDC R0, c[0x0][0x388] ;  /* 0x0000e200ff007b82 */ /* 0x000e640000000800 */
[----:B-1----:R-:W-:-:S04]  /*2590*/  LOP3.LUT R0, R0, 0x1, RZ, 0xc0, !PT ;  /* 0x0000000100007812 */ /* 0x002fc800078ec0ff */
[----:B------:R-:W-:-:S13]  /*25a0*/  ISETP.NE.U32.AND P0, PT, R0, 0x1, PT ;  /* 0x000000010000780c */ /* 0x000fda0003f05070 */
[----:B------:R-:W-:Y:S05]  /*25b0*/  @P0 EXIT ;  /* 0x000000000000094d */ /* 0x000fea0003800000 */
[----:B------:R-:W-:-:S04]  /*25c0*/  IMAD.IADD R7, R6, 0x1, R7 ;  /* 0x0000000106077824 */ /* 0x000fc800078e0207 */
        /* <DEDUP_REMOVED lines=9> */
[----:B0-----:R-:W-:Y:S01]  /*2660*/  DADD R12, R8, R8 ;  /* 0x00000000080c7229 */ /* 0x001fe20000000008 */
        /* <DEDUP_REMOVED lines=56> */
.L_x_624:
[----:B------:R-:W-:Y:S01]  /*29f0*/  DMUL R8, R2, R2 ;  /* 0x0000000202087228 */ /* 0x000fe20000000000 */
[----:B0-----:R-:W-:Y:S01]  /*2a00*/  IMAD.MOV.U32 R10, RZ, RZ, 0x420afc3d ;  /* 0x420afc3dff0a7424 */ /* 0x001fe200078e00ff */
        /* <DEDUP_REMOVED lines=33> */
.L_x_625:
[----:B------:R-:W-:Y:S05]  /*2c20*/  BSYNC.RECONVERGENT B0 ;  /* 0x0000000000007941 */ /* 0x000fea0003800200 */
.L_x_623:
[----:B------:R-:W-:-:S05]  /*2c30*/  IMAD.WIDE R4, R7, 0x8, R4 ;  /* 0x0000000807047825 */ /* 0x000fca00078e0204 */
[----:B------:R-:W-:Y:S01]  /*2c40*/  STG.E.64 desc[UR4][R4.64], R2 ;  /* 0x0000000204007986 */ /* 0x000fe2000c101b04 */
[----:B------:R-:W-:Y:S05]  /*2c50*/  EXIT ;  /* 0x000000000000794d */ /* 0x000fea0003800000 */
.L_x_626:
        /* <DEDUP_REMOVED lines=10> */
.L_x_803:


//--------------------- .text._ZN3cub18CUB_300001_SM_10006detail9transform16transform_kernelINS2_10policy_hubILb1EN4cuda3std3__45tupleIJN6thrust24THRUST_300001_SM_1000_NS6detail15normal_iteratorINSA_10device_ptrIdEEEEEEEE10policy1000Ei4TanHSF_JPdEEEvT0_iT1_T2_DpNS2_10kernel_argIT3_EE --------------------------
	.section	.text._ZN3cub18CUB_300001_SM_10006detail9transform16transform_kernelINS2_10policy_hubILb1EN4cuda3std3__45tupleIJN6thrust24THRUST_300001_SM_1000_NS6detail15normal_iteratorINSA_10device_ptrIdEEEEEEEE10policy1000Ei4TanHSF_JPdEEEvT0_iT1_T2_DpNS2_10kernel_argIT3_EE,"ax",@progbits
	.align	128
        .global         _ZN3cub18CUB_300001_SM_10006detail9transform16transform_kernelINS2_10policy_hubILb1EN4cuda3std3__45tupleIJN6thrust24THRUST_300001_SM_1000_NS6detail15normal_iteratorINSA_10device_ptrIdEEEEEEEE10policy1000Ei4TanHSF_JPdEEEvT0_iT1_T2_DpNS2_10kernel_argIT3_EE
        .type           _ZN3cub18CUB_300001_SM_10006detail9transform16transform_kernelINS2_10policy_hubILb1EN4cuda3std3__45tupleIJN6thrust24THRUST_300001_SM_1000_NS6detail15normal_iteratorINSA_10device_ptrIdEEEEEEEE10policy1000Ei4TanHSF_JPdEEEvT0_iT1_T2_DpNS2_10kernel_argIT3_EE,@function
        .size           _ZN3cub18CUB_300001_SM_10006detail9transform16transform_kernelINS2_10policy_hubILb1EN4cuda3std3__45tupleIJN6thrust24THRUST_300001_SM_1000_NS6detail15normal_iteratorINSA_10device_ptrIdEEEEEEEE10policy1000Ei4TanHSF_JPdEEEvT0_iT1_T2_DpNS2_10kernel_argIT3_EE,(.L_x_804 - _ZN3cub18CUB_300001_SM_10006detail9transform16transform_kernelINS2_10policy_hubILb1EN4cuda3std3__45tupleIJN6thrust24THRUST_300001_SM_1000_NS6detail15normal_iteratorINSA_10device_ptrIdEEEEEEEE10policy1000Ei4TanHSF_JPdEEEvT0_iT1_T2_DpNS2_10kernel_argIT3_EE)
        .other          _ZN3cub18CUB_300001_SM_10006detail9transform16transform_kernelINS2_10policy_hubILb1EN4cuda3std3__45tupleIJN6thrust24THRUST_300001_SM_1000_NS6detail15normal_iteratorINSA_10device_ptrIdEEEEEEEE10policy1000Ei4TanHSF_JPdEEEvT0_iT1_T2_DpNS2_10kernel_argIT3_EE,@"STO_CUDA_ENTRY STV_DEFAULT"
_ZN3cub18CUB_300001_SM_10006detail9transform16transform_kernelINS2_10policy_hubILb1EN4cuda3std3__45tupleIJN6thrust24THRUST_300001_SM_1000_NS6detail15normal_iteratorINSA_10device_ptrIdEEEEEEEE10policy1000Ei4TanHSF_JPdEEEvT0_iT1_T2_DpNS2_10kernel_argIT3_EE:
.text._ZN3cub18CUB_300001_SM_10006detail9transform16transform_kernelINS2_10policy_hubILb1EN4cuda3std3__45tupleIJN6thrust24THRUST_300001_SM_1000_NS6detail15normal_iteratorINSA_10device_ptrIdEEEEEEEE10policy1000Ei4TanHSF_JPdEEEvT0_iT1_T2_DpNS2_10kernel_argIT3_EE:
        /* <DEDUP_REMOVED lines=13> */
[----:B------:R-:W-:Y:S02]  /*00d0*/  ISETP.GT.AND P0, PT, R6, R11, PT ;  /* 0x0000000b0600720c */ /* 0x000fe40003f04270 */
[----:B------:R-:W-:-:S04]  /*00e0*/  SHF.L.U32 R8, R7, 0x3, RZ ;  /* 0x0000000307087819 */ /* 0x000fc800000006ff */
[----:B------:R-:W-:-:S13]  /*00f0*/  ISETP.GE.AND P1, PT, R15, R8, PT ;  /* 0x000000080f00720c */ /* 0x000fda0003f26270 */
[----:B--23--:R-:W-:Y:S05]  /*0100*/  @P1 BRA `(.L_x_628) ;  /* 0x0000000000241947 */ /* 0x00cfea0003800000 */
[----:B------:R-:W1:Y:S02]  /*0110*/  LDC.64 R10, c[0x0][0x398] ;  /* 0x0000e600ff0a7b82 */ /* 0x000e640000000a00 */
[----:B-1----:R-:W-:-:S04]  /*0120*/  IMAD.WIDE.U32 R10, R0, 0x80, R10 ;  /* 0x00000080000a7825 */ /* 0x002fc800078e000a */
[----:B------:R-:W-:-:S07]  /*0130*/  IMAD.WIDE R10, R13, 0x8, R10 ;  /* 0x000000080d0a7825 */ /* 0x000fce00078e020a */
.L_x_629:
[----:B------:R-:W-:Y:S01]  /*0140*/  VIADD R15, R15, 0x4000 ;  /* 0x000040000f0f7836 */ /* 0x000fe20000000000 */
[----:B------:R1:W-:Y:S04]  /*0150*/  CCTL.E.PF2 [R10] ;  /* 0x000000000a00798f */ /* 0x0003e80000800100 */
[----:B------:R-:W-:Y:S02]  /*0160*/  ISETP.GE.AND P1, PT, R15, R8, PT ;  /* 0x000000080f00720c */ /* 0x000fe40003f26270 */
[----:B-1----:R-:W-:-:S05]  /*0170*/  IADD3 R10, P2, PT, R10, 0x4000, RZ ;  /* 0x000040000a0a7810 */ /* 0x002fca0007f5e0ff */
[----:B------:R-:W-:-:S06]  /*0180*/  IMAD.X R11, RZ, RZ, R11, P2 ;  /* 0x000000ffff0b7224 */ /* 0x000fcc00010e060b */
[----:B------:R-:W-:Y:S05]  /*0190*/  @!P1 BRA `(.L_x_629) ;  /* 0xfffffffc00e89947 */ /* 0x000fea000383ffff */
.L_x_628:
[----:B------:R-:W-:Y:S05]  /*01a0*/  BSYNC.RECONVERGENT B0 ;  /* 0x0000000000007941 */ /* 0x000fea0003800200 */
.L_x_627:
        /* <DEDUP_REMOVED lines=8> */
[----:B------:R-:W-:Y:S02]  /*0230*/  LOP3.LUT R8, R9, 0x7ffffffe, RZ, 0xc0, !PT ;  /* 0x7ffffffe09087812 */ /* 0x000fe400078ec0ff */
[----:B------:R-:W-:-:S03]  /*0240*/  MOV R7, R0 ;  /* 0x0000000000077202 */ /* 0x000fc60000000f00 */
[----:B------:R-:W-:-:S07]  /*0250*/  IMAD.MOV R8, RZ, RZ, -R8 ;  /* 0x000000ffff087224 */ /* 0x000fce00078e0a08 */
.L_x_638:
        /* <DEDUP_REMOVED lines=14> */
[----:B------:R-:W-:Y:S01]  /*0340*/  MOV R20, 0xf89b6999 ;  /* 0xf89b699900147802 */ /* 0x000fe20000000f00 */
[----:B------:R-:W-:Y:S01]  /*0350*/  IMAD.MOV.U32 R21, RZ, RZ, 0x3e928a27 ;  /* 0x3e928a27ff157424 */ /* 0x000fe200078e00ff */
[----:B------:R-:W-:Y:S01]  /*0360*/  ISETP.GT.U32.AND P1, PT, R15, 0x40330fc1, PT ;  /* 0x40330fc10f00780c */ /* 0x000fe20003f24070 */
        /* <DEDUP_REMOVED lines=51> */
.L_x_633:
        /* <DEDUP_REMOVED lines=35> */
.L_x_634:
[----:B------:R-:W-:Y:S05]  /*08d0*/  BSYNC.RECONVERGENT B0 ;  /* 0x0000000000007941 */ /* 0x000fea0003800200 */
.L_x_632:
[----:B------:R-:W-:-:S05]  /*08e0*/  IMAD.WIDE R12, R7, 0x8, R2 ;  /* 0x00000008070c7825 */ /* 0x000fca00078e0202 */
[----:B------:R0:W-:Y:S04]  /*08f0*/  STG.E.64 desc[UR4][R12.64], R18 ;  /* 0x000000120c007986 */ /* 0x0001e8000c101b04 */
[----:B------:R-:W2:Y:S01]  /*0900*/  LDG.E.64 R10, desc[UR4][R10.64+0x400] ;  /* 0x000400040a0a7981 */ /* 0x000ea2000c1e1b00 */
[----:B------:R-:W-:Y:S01]  /*0910*/  BSSY.RECONVERGENT B0, `(.L_x_635) ;  /* 0x0000061000007945 */ /* 0x000fe20003800200 */
[----:B--2---:R-:W-:Y:S01]  /*0920*/  LOP3.LUT R15, R11, 0x7fffffff, RZ, 0xc0, !PT ;  /* 0x7fffffff0b0f7812 */ /* 0x004fe200078ec0ff */
[----:B------:R-:W-:-:S06]  /*0930*/  IMAD.MOV.U32 R14, RZ, RZ, R10 ;  /* 0x000000ffff0e7224 */ /* 0x000fcc00078e000a */
[----:B------:R-:W-:-:S14]  /*0940*/  DSETP.GE.AND P1, PT, R14, UR6, PT ;  /* 0x000000060e007e2a */ /* 0x000fdc000bf26000 */
[----:B0-----:R-:W-:Y:S05]  /*0950*/  @!P1 BRA `(.L_x_636) ;  /* 0x0000000000e49947 */ /* 0x001fea0003800000 */
        /* <DEDUP_REMOVED lines=57> */
.L_x_636:
        /* <DEDUP_REMOVED lines=35> */
.L_x_637:
[----:B------:R-:W-:Y:S05]  /*0f20*/  BSYNC.RECONVERGENT B0 ;  /* 0x0000000000007941 */ /* 0x000fea0003800200 */
.L_x_635:
[----:B------:R0:W-:Y:S01]  /*0f30*/  STG.E.64 desc[UR4][R12.64+0x400], R10 ;  /* 0x0004000a0c007986 */ /* 0x0001e2000c101b04 */
[----:B------:R-:W-:Y:S01]  /*0f40*/  VIADD R7, R7, 0x100 ;  /* 0x0000010007077836 */ /* 0x000fe20000000000 */
[----:B------:R-:W-:Y:S06]  /*0f50*/  @P0 BRA `(.L_x_638) ;  /* 0xfffffff000c00947 */ /* 0x000fec000383ffff */
[----:B------:R-:W-:-:S07]  /*0f60*/  LOP3.LUT R7, R6, 0xffffff00, RZ, 0xc0, !PT ;  /* 0xffffff0006077812 */ /* 0x000fce00078ec0ff */
.L_x_631:
[----:B------:R-:W1:Y:S02]  /*0f70*/  LDC R6, c[0x0][0x384] ;  /* 0x0000e100ff067b82 */ /* 0x000e640000000800 */
[----:B-1----:R-:W-:-:S04]  /*0f80*/  LOP3.LUT R6, R6, 0x1, RZ, 0xc0, !PT ;  /* 0x0000000106067812 */ /* 0x002fc800078ec0ff */
[----:B------:R-:W-:-:S13]  /*0f90*/  ISETP.NE.U32.AND P0, PT, R6, 0x1, PT ;  /* 0x000000010600780c */ /* 0x000fda0003f05070 */
[----:B------:R-:W-:Y:S05]  /*0fa0*/  @P0 EXIT ;  /* 0x000000000000094d */ /* 0x000fea0003800000 */
[----:B------:R-:W-:-:S05]  /*0fb0*/  IADD3 R7, PT, PT, R0, R7, RZ ;  /* 0x0000000700077210 */ /* 0x000fca0007ffe0ff */
        /* <DEDUP_REMOVED lines=66> */
.L_x_640:
[----:B------:R-:W-:Y:S01]  /*13e0*/  DMUL R8, R4, R4 ;  /* 0x0000000404087228 */ /* 0x000fe20000000000 */
[----:B0-----:R-:W-:Y:S01]  /*13f0*/  IMAD.MOV.U32 R10, RZ, RZ, 0x420afc3d ;  /* 0x420afc3dff0a7424 */ /* 0x001fe200078e00ff */
[----:B------:R-:W-:Y:S01]  /*1400*/  MOV R11, 0x3f14359f ;  /* 0x3f14359f000b7802 */ /* 0x000fe20000000f00 */
[----:B------:R-:W-:Y:S01]  /*1410*/  UMOV UR6, 0xe2f5e964 ;  /* 0xe2f5e96400067882 */ /* 0x000fe20000000000 */
[----:B------:R-:W-:-:S04]  /*1420*/  UMOV UR7, 0x3ef0bc46 ;  /* 0x3ef0bc4600077882 */ /* 0x000fc80000000000 */
        /* <DEDUP_REMOVED lines=30> */
.L_x_641:
[----:B------:R-:W-:Y:S05]  /*1610*/  BSYNC.RECONVERGENT B0 ;  /* 0x0000000000007941 */ /* 0x000fea0003800200 */
.L_x_639:
[----:B------:R-:W-:-:S05]  /*1620*/  IMAD.WIDE R2, R7, 0x8, R2 ;  /* 0x0000000807027825 */ /* 0x000fca00078e0202 */
[----:B------:R-:W-:Y:S01]  /*1630*/  STG.E.64 desc[UR4][R2.64], R4 ;  /* 0x0000000402007986 */ /* 0x000fe2000c101b04 */
[----:B------:R-:W-:Y:S05]  /*1640*/  EXIT ;  /* 0x000000000000794d */ /* 0x000fea0003800000 */
.L_x_630:
        /* <DEDUP_REMOVED lines=8> */
.L_x_653:
[C---:B------:R-:W-:Y:S01]  /*16d0*/  ISETP.GE.AND P1, PT, R11.reuse, R7, PT ;  /* 0x000000070b00720c */ /* 0x040fe20003f26270 */
[----:B------:R-:W-:Y:S01]  /*16e0*/  VIADD R10, R10, 0x2 ;  /* 0x000000020a0a7836 */ /* 0x000fe20000000000 */
[----:B------:R-:W-:Y:S01]  /*16f0*/  BSSY.RECONVERGENT B0, `(.L_x_643) ;  /* 0x000006c000007945 */ /* 0x000fe20003800200 */
        /* <DEDUP_REMOVED lines=69> */
.L_x_646:
[----:B------:R-:W-:Y:S01]  /*1b50*/  DMUL R14, R8, R8 ;  /* 0x00000008080e7228 */ /* 0x000fe20000000000 */
[----:B------:R-:W-:Y:S01]  /*1b60*/  MOV R16, 0x420afc3d ;  /* 0x420afc3d00107802 */ /* 0x000fe20000000f00 */
[----:B------:R-:W-:Y:S01]  /*1b70*/  IMAD.MOV.U32 R17, RZ, RZ, 0x3f14359f ;  /* 0x3f14359fff117424 */ /* 0x000fe200078e00ff */
        /* <DEDUP_REMOVED lines=32> */
.L_x_647:
[----:B------:R-:W-:Y:S05]  /*1d80*/  BSYNC.RECONVERGENT B1 ;  /* 0x0000000000017941 */ /* 0x000fea0003800200 */
.L_x_645:
[----:B------:R-:W-:-:S05]  /*1d90*/  IMAD.WIDE R14, R11, 0x8, R2 ;  /* 0x000000080b0e7825 */ /* 0x000fca00078e0202 */
[----:B------:R0:W-:Y:S02]  /*1da0*/  STG.E.64 desc[UR4][R14.64], R8 ;  /* 0x000000080e007986 */ /* 0x0001e4000c101b04 */
.L_x_644:
[----:B------:R-:W-:Y:S05]  /*1db0*/  BSYNC.RECONVERGENT B0 ;  /* 0x0000000000007941 */ /* 0x000fea0003800200 */
.L_x_643:
        /* <DEDUP_REMOVED lines=62> */
[----:B------:R-:W-:Y:S01]  /*21a0*/  MOV R16, 0x0 ;  /* 0x0000000000107802 */ /* 0x000fe20000000f00 */
[----:B------:R-:W-:-:S06]  /*21b0*/  IMAD.MOV.U32 R17, RZ, RZ, 0x40000000 ;  /* 0x40000000ff117424 */ /* 0x000fcc00078e00ff */
[----:B------:R-:W-:-:S10]  /*21c0*/  DFMA R18, R18, -R16, 1 ;  /* 0x3ff000001212742b */ /* 0x000fd40000000810 */
[----:B------:R-:W-:Y:S02]  /*21d0*/  FSEL R15, R19, 1.875, !P1 ;  /* 0x3ff00000130f7808 */ /* 0x000fe40004800000 */
[----:B------:R-:W-:Y:S02]  /*21e0*/  FSEL R8, R18, RZ, !P1 ;  /* 0x000000ff12087208 */ /* 0x000fe40004800000 */
[----:B------:R-:W-:Y:S01]  /*21f0*/  LOP3.LUT R9, R15, 0x80000000, R9, 0xb8, !PT ;  /* 0x800000000f097812 */ /* 0x000fe200078eb809 */
[----:B------:R-:W-:Y:S06]  /*2200*/  BRA `(.L_x_652) ;  /* 0x00000000008c7947 */ /* 0x000fec0003800000 */
.L_x_651:
[----:B------:R-:W-:Y:S01]  /*2210*/  DMUL R14, R8, R8 ;  /* 0x00000008080e7228 */ /* 0x000fe20000000000 */
[----:B------:R-:W-:Y:S01]  /*2220*/  IMAD.MOV.U32 R16, RZ, RZ, 0x420afc3d ;  /* 0x420afc3dff107424 */ /* 0x000fe200078e00ff */
        /* <DEDUP_REMOVED lines=33> */
.L_x_652:
[----:B------:R-:W-:Y:S05]  /*2440*/  BSYNC.RECONVERGENT B1 ;  /* 0x0000000000017941 */ /* 0x000fea0003800200 */
.L_x_650:
[----:B------:R-:W-:-:S05]  /*2450*/  IMAD.WIDE R12, R13, 0x8, R2 ;  /* 0x000000080d0c7825 */ /* 0x000fca00078e0202 */
[----:B------:R1:W-:Y:S02]  /*2460*/  STG.E.64 desc[UR4][R12.64], R8 ;  /* 0x000000080c007986 */ /* 0x0003e4000c101b04 */
.L_x_649:
[----:B------:R-:W-:Y:S05]  /*2470*/  BSYNC.RECONVERGENT B0 ;  /* 0x0000000000007941 */ /* 0x000fea0003800200 */
.L_x_648:
[----:B------:R-:W-:Y:S01]  /*2480*/  VIADD R11, R11, 0x100 ;  /* 0x000001000b0b7836 */ /* 0x000fe20000000000 */
[----:B------:R-:W-:Y:S06]  /*2490*/  @P0 BRA `(.L_x_653) ;  /* 0xfffffff0008c0947 */ /* 0x000fec000383ffff */
[----:B------:R-:W-:-:S07]  /*24a0*/  LOP3.LUT R11, R6, 0xffffff00, RZ, 0xc0, !PT ;  /* 0xffffff00060b7812 */ /* 0x000fce00078ec0ff */
.L_x_642:
[----:B------:R-:W2:Y:S02]  /*24b0*/  LDC R6, c[0x0][0x384] ;  /* 0x0000e100ff067b82 */ /* 0x000ea40000000800 */
[----:B--2---:R-:W-:-:S04]  /*24c0*/  LOP3.LUT R6, R6, 0x1, RZ, 0xc0, !PT ;  /* 0x0000000106067812 */ /* 0x004fc800078ec0ff */
[----:B------:R-:W-:-:S13]  /*24d0*/  ISETP.NE.U32.AND P0, PT, R6, 0x1, PT ;  /* 0x000000010600780c */ /* 0x000fda0003f05070 */
[----:B------:R-:W-:Y:S05]  /*24e0*/  @P0 EXIT ;  /* 0x000000000000094d */ /* 0x000fea0003800000 */
[----:B01----:R-:W-:-:S05]  /*24f0*/  IMAD.IADD R9, R0, 0x1, R11 ;  /* 0x0000000100097824 */ /* 0x003fca00078e020b */
        /* <DEDUP_REMOVED lines=68> */
.L_x_655:
        /* <DEDUP_REMOVED lines=35> */
.L_x_656:
[----:B------:R-:W-:Y:S05]  /*2b70*/  BSYNC.RECONVERGENT B0 ;  /* 0x0000000000007941 */ /* 0x000fea0003800200 */
.L_x_654:
[----:B------:R-:W-:-:S05]  /*2b80*/  IMAD.WIDE R2, R9, 0x8, R2 ;  /* 0x0000000809027825 */ /* 0x000fca00078e0202 */
[----:B------:R-:W-:Y:S01]  /*2b90*/  STG.E.64 desc[UR4][R2.64], R4 ;  /* 0x0000000402007986 */ /* 0x000fe2000c101b04 */
[----:B------:R-:W-:Y:S05]  /*2ba0*/  EXIT ;  /* 0x000000000000794d */ /* 0x000fea0003800000 */
.L_x_657:
        /* <DEDUP_REMOVED lines=13> */
.L_x_804:


//--------------------- .text._ZN3cub18CUB_300001_SM_10006detail9transform16transform_kernelINS2_10policy_hubILb1EN4cuda3std3__45tupleIJN6thrust24THRUST_300001_SM_1000_NS6detail15normal_iteratorINSA_10device_ptrIdEEEEEEEE10policy1000El4ReLUSF_JPdEEEvT0_iT1_T2_DpNS2_10kernel_argIT3_EE --------------------------
	.section	.text._ZN3cub18CUB_300001_SM_10006detail9transform16transform_kernelINS2_10policy_hubILb1EN4cuda3std3__45tupleIJN6thrust24THRUST_300001_SM_1000_NS6detail15normal_iteratorINSA_10device_ptrIdEEEEEEEE10policy1000El4ReLUSF_JPdEEEvT0_iT1_T2_DpNS2_10kernel_argIT3_EE,"ax",@progbits
	.align	128
        .global         _ZN3cub18CUB_300001_SM_10006detail9transform16transform_kernelINS2_10policy_hubILb1EN4cuda3std3__45tupleIJN6thrust24THRUST_300001_SM_1000_NS6detail15normal_iteratorINSA_10device_ptrIdEEEEEEEE10policy1000El4ReLUSF_JPdEEEvT0_iT1_T2_DpNS2_10kernel_argIT3_EE
        .type           _ZN3cub18CUB_300001_SM_10006detail9transform16transform_kernelINS2_10policy_hubILb1EN4cuda3std3__45tupleIJN6thrust24THRUST_300001_SM_1000_NS6detail15normal_iteratorINSA_10device_ptrIdEEEEEEEE10policy1000El4ReLUSF_JPdEEEvT0_iT1_T2_DpNS2_10kernel_argIT3_EE,@function
        .size           _ZN3cub18CUB_300001_SM_10006detail9transform16transform_kernelINS2_10policy_hubILb1EN4cuda3std3__45tupleIJN6thrust24THRUST_300001_SM_1000_NS6detail15normal_iteratorINSA_10device_ptrIdEEEEEEEE10policy1000El4ReLUSF_JPdEEEvT0_iT1_T2_DpNS2_10kernel_argIT3_EE,(.L_x_805 - _ZN3cub18CUB_300001_SM_10006detail9transform16transform_kernelINS2_10policy_hubILb1EN4cuda3std3__45tupleIJN6thrust24THRUST_300001_SM_1000_NS6detail15normal_iteratorINSA_10device_ptrIdEEEEEEEE10policy1000El4ReLUSF_JPdEEEvT0_iT1_T2_DpNS2_10kernel_argIT3_EE)
        .other          _ZN3cub18CUB_300001_SM_10006detail9transform16transform_kernelINS2_10policy_hubILb1EN4cuda3std3__45tupleIJN6thrust24THRUST_300001_SM_1000_NS6detail15normal_iteratorINSA_10device_ptrIdEEEEEEEE10policy1000El4ReLUSF_JPdEEEvT0_iT1_T2_DpNS2_10kernel_argIT3_EE,@"STO_CUDA_ENTRY STV_DEFAULT"
_ZN3cub18CUB_300001_SM_10006detail9transform16transform_kernelINS2_10policy_hubILb1EN4cuda3std3__45tupleIJN6thrust24THRUST_300001_SM_1000_NS6detail15normal_iteratorINSA_10device_ptrIdEEEEEEEE10policy1000El4ReLUSF_JPdEEEvT0_iT1_T2_DpNS2_10kernel_argIT3_EE:
.text._ZN3cub18CUB_300001_SM_10006detail9transform16transform_kernelINS2_10policy_hubILb1EN4cuda3std3__45tupleIJN6thrust24THRUST_300001_SM_1000_NS6detail15normal_iteratorINSA_10device_ptrIdEEEEEEEE10policy1000El4ReLUSF_JPdEEEvT0_iT1_T2_DpNS2_10kernel_argIT3_EE:
        /* <DEDUP_REMOVED lines=24> */
.L_x_660:
[----:B------:R-:W-:Y:S01]  /*0180*/  VIADD R11, R11, 0x4000 ;  /* 0x000040000b0b7836 */ /* 0x000fe20000000000 */
[----:B------:R0:W-:Y:S04]  /*0190*/  CCTL.E.PF2 [R8] ;  /* 0x000000000800798f */ /* 0x0001e80000800100 */
[----:B------:R-:W-:Y:S02]  /*01a0*/  ISETP.GE.AND P0, PT, R11, R4, PT ;  /* 0x000000040b00720c */ /* 0x000fe40003f06270 */
[----:B0-----:R-:W-:-:S05]  /*01b0*/  IADD3 R8, P1, PT, R8, 0x4000, RZ ;  /* 0x0000400008087810 */ /* 0x001fca0007f3e0ff */
[----:B------:R-:W-:-:S06]  /*01c0*/  IMAD.X R9, RZ, RZ, R9, P1 ;  /* 0x000000ffff097224 */ /* 0x000fcc00008e0609 */
[----:B------:R-:W-:Y:S05]  /*01d0*/  @!P0 BRA `(.L_x_660) ;  /* 0xfffffffc00e88947 */ /* 0x000fea000383ffff */
.L_x_659:
[----:B------:R-:W-:Y:S05]  /*01e0*/  BSYNC.RECONVERGENT B0 ;  /* 0x0000000000007941 */ /* 0x000fea0003800200 */
.L_x_658:
        /* <DEDUP_REMOVED lines=12> */
[C---:B------:R-:W-:Y:S01]  /*02b0*/  ISETP.GE.U32.AND P0, PT, R0.reuse, 0x8, PT ;  /* 0x000000080000780c */ /* 0x040fe20003f06070 */
[----:B------:R-:W-:Y:S01]  /*02c0*/  IMAD.MOV.U32 R8, RZ, RZ, RZ ;  /* 0x000000ffff087224 */ /* 0x000fe200078e00ff */
[----:B------:R-:W-:-:S11]  /*02d0*/  LOP3.LUT R16, R0, 0x7, RZ, 0xc0, !PT ;  /* 0x0000000700107812 */ /* 0x000fd600078ec0ff */
[----:B------:R-:W-:Y:S05]  /*02e0*/  @!P0 BRA `(.L_x_662) ;  /* 0x0000000c00a08947 */ /* 0x000fea0003800000 */
[----:B------:R-:W-:-:S13]  /*02f0*/  ISETP.GE.AND P0, PT, R7, R6, PT ;  /* 0x000000060700720c */ /* 0x000fda0003f06270 */
[----:B------:R-:W-:-:S06]  /*0300*/  @!P0 IMAD.WIDE.U32 R8, R7, 0x8, R4 ;  /* 0x0000000807088825 */ /* 0x000fcc00078e0004 */
[----:B------:R-:W2:Y:S01]  /*0310*/  @!P0 LDG.E.64 R8, desc[UR4][R8.64] ;  /* 0x0000000408088981 */ /* 0x000ea2000c1e1b00 */
[----:B------:R-:W-:Y:S02]  /*0320*/  VIADD R13, R7, 0x80 ;  /* 0x00000080070d7836 */ /* 0x000fe40000000000 */
[----:B------:R-:W-:Y:S02]  /*0330*/  @!P0 IMAD.MOV.U32 R10, RZ, RZ, RZ ;  /* 0x000000ffff0a8224 */ /* 0x000fe400078e00ff */
[----:B------:R-:W-:Y:S01]  /*0340*/  @!P0 IMAD.MOV.U32 R14, RZ, RZ, RZ ;  /* 0x000000ffff0e8224 */ /* 0x000fe200078e00ff */
[----:B------:R-:W-:Y:S01]  /*0350*/  ISETP.GE.AND P4, PT, R13, R6, PT ;  /* 0x000000060d00720c */ /* 0x000fe20003f86270 */
[----:B--2---:R-:W-:Y:S01]  /*0360*/  @!P0 DSETP.MAX.AND P1, P2, RZ, R8, PT ;  /* 0x00000008ff00822a */ /* 0x004fe20003a2f000 */
[----:B------:R-:W-:Y:S01]  /*0370*/  @!P0 IMAD.MOV.U32 R11, RZ, RZ, R9 ;  /* 0x000000ffff0b8224 */ /* 0x000fe200078e0009 */
[----:B------:R-:W-:Y:S01]  /*0380*/  @!P0 MOV R15, R8 ;  /* 0x00000008000f8202 */ /* 0x000fe20000000f00 */
[----:B------:R-:W-:-:S03]  /*0390*/  @!P0 IMAD.WIDE.U32 R8, R7, 0x8, R2 ;  /* 0x0000000807088825 */ /* 0x000fc600078e0002 */
[----:B------:R-:W-:Y:S02]  /*03a0*/  @!P0 FSEL R10, R10, R11, P1 ;  /* 0x0000000b0a0a8208 */ /* 0x000fe40000800000 */
[----:B------:R-:W-:Y:S02]  /*03b0*/  @!P0 LOP3.LUT R11, R11, 0x80000, RZ, 0xfc, !PT ;  /* 0x000800000b0b8812 */ /* 0x000fe400078efcff */
[----:B------:R-:W-:Y:S02]  /*03c0*/  @!P0 SEL R14, R14, R15, P1 ;  /* 0x0000000f0e0e8207 */ /* 0x000fe40000800000 */
[----:B------:R-:W-:Y:S01]  /*03d0*/  @!P0 SEL R15, R11, R10, P2 ;  /* 0x0000000a0b0f8207 */ /* 0x000fe20001000000 */
[----:B------:R-:W-:-:S04]  /*03e0*/  IMAD.WIDE R10, R13, 0x8, R4 ;  /* 0x000000080d0a7825 */ /* 0x000fc800078e0204 */
[----:B------:R0:W-:Y:S04]  /*03f0*/  @!P0 STG.E.64 desc[UR4][R8.64], R14 ;  /* 0x0000000e08008986 */ /* 0x0001e8000c101b04 */
[----:B------:R-:W2:Y:S01]  /*0400*/  @!P4 LDG.E.64 R18, desc[UR4][R10.64] ;  /* 0x000000040a12c981 */ /* 0x000ea2000c1e1b00 */
[----:B------:R-:W-:Y:S01]  /*0410*/  VIADD R17, R7, 0x100 ;  /* 0x0000010007117836 */ /* 0x000fe20000000000 */
[----:B------:R-:W-:Y:S01]  /*0420*/  BSSY.RECONVERGENT B0, `(.L_x_663) ;  /* 0x0000022000007945 */ /* 0x000fe20003800200 */
[----:B------:R-:W-:-:S03]  /*0430*/  IMAD.WIDE R12, R13, 0x8, R2 ;  /* 0x000000080d0c7825 */ /* 0x000fc600078e0202 */
[-C--:B------:R-:W-:Y:S01]  /*0440*/  ISETP.GE.AND P5, PT, R17, R6.reuse, PT ;  /* 0x000000061100720c */ /* 0x080fe20003fa6270 */
[C---:B------:R-:W-:Y:S02]  /*0450*/  VIADD R21, R7.reuse, 0x180 ;  /* 0x0000018007157836 */ /* 0x040fe40000000000 */
[----:B------:R-:W-:Y:S02]  /*0460*/  VIADD R23, R7, 0x200 ;  /* 0x0000020007177836 */ /* 0x000fe40000000000 */
[----:B0-----:R-:W-:Y:S01]  /*0470*/  @!P4 IMAD.MOV.U32 R8, RZ, RZ, RZ ;  /* 0x000000ffff08c224 */ /* 0x001fe200078e00ff */
[-C--:B------:R-:W-:Y:S01]  /*0480*/  ISETP.GE.AND P3, PT, R21, R6.reuse, PT ;  /* 0x000000061500720c */ /* 0x080fe20003f66270 */
[----:B------:R-:W-:Y:S01]  /*0490*/  @!P4 IMAD.MOV.U32 R14, RZ, RZ, RZ ;  /* 0x000000ffff0ec224 */ /* 0x000fe200078e00ff */
[----:B------:R-:W-:Y:S01]  /*04a0*/  ISETP.GE.AND P2, PT, R23, R6, PT ;  /* 0x000000061700720c */ /* 0x000fe20003f46270 */
[C---:B------:R-:W-:Y:S02]  /*04b0*/  VIADD R15, R7.reuse, 0x300 ;  /* 0x00000300070f7836 */ /* 0x040fe40000000000 */
[----:B------:R-:W-:-:S05]  /*04c0*/  VIADD R9, R7, 0x280 ;  /* 0x0000028007097836 */ /* 0x000fca0000000000 */
[----:B------:R-:W-:Y:S01]  /*04d0*/  ISETP.GE.AND P1, PT, R9, R6, PT ;  /* 0x000000060900720c */ /* 0x000fe20003f26270 */
[----:B--2---:R-:W-:Y:S01]  /*04e0*/  @!P4 DSETP.MAX.AND P0, P6, RZ, R18, PT ;  /* 0x00000012ff00c22a */ /* 0x004fe20003e0f000 */
[----:B------:R-:W-:-:S05]  /*04f0*/  @!P4 IMAD.MOV.U32 R17, RZ, RZ, R18 ;  /* 0x000000ffff11c224 */ /* 0x000fca00078e0012 */
[----:B------:R-:W-:Y:S02]  /*0500*/  @!P4 FSEL R8, R8, R19, P0 ;  /* 0x000000130808c208 */ /* 0x000fe40000000000 */
[----:B------:R-:W-:Y:S02]  /*0510*/  @!P4 LOP3.LUT R19, R19, 0x80000, RZ, 0xfc, !PT ;  /* 0x000800001313c812 */ /* 0x000fe400078efcff */
[----:B------:R-:W-:Y:S01]  /*0520*/  @!P4 SEL R14, R14, R17, P0 ;  /* 0x000000110e0ec207 */ /* 0x000fe20000000000 */
[----:B------:R-:W-:Y:S01]  /*0530*/  VIADD R17, R7, 0x380 ;  /* 0x0000038007117836 */ /* 0x000fe20000000000 */
[----:B------:R-:W-:Y:S02]  /*0540*/  ISETP.GE.AND P0, PT, R15, R6, PT ;  /* 0x000000060f00720c */ /* 0x000fe40003f06270 */
[----:B------:R-:W-:Y:S02]  /*0550*/  @!P4 SEL R15, R19, R8, P6 ;  /* 0x00000008130fc207 */ /* 0x000fe40003000000 */
[----:B------:R-:W-:-:S02]  /*0560*/  ISETP.GE.AND P6, PT, R17, R6, PT ;  /* 0x000000061100720c */ /* 0x000fc40003fc6270 */
[----:B------:R-:W-:Y:S01]  /*0570*/  LOP3.LUT R8, R0, 0x7ffffff8, RZ, 0xc0, !PT ;  /* 0x7ffffff800087812 */ /* 0x000fe200078ec0ff */
[----:B------:R0:W-:Y:S01]  /*0580*/  @!P4 STG.E.64 desc[UR4][R12.64], R14 ;  /* 0x0000000e0c00c986 */ /* 0x0001e2000c101b04 */
[----:B------:R-:W-:Y:S09]  /*0590*/  @P5 BRA `(.L_x_664) ;  /* 0x0000000000285947 */ /* 0x000ff20003800000 */
[----:B0-----:R-:W2:Y:S01]  /*05a0*/  LDG.E.64 R14, desc[UR4][R10.64+0x400] ;  /* 0x000400040a0e7981 */ /* 0x001ea2000c1e1b00 */
[----:B------:R-:W-:Y:S01]  /*05b0*/  IMAD.MOV.U32 R0, RZ, RZ, RZ ;  /* 0x000000ffff007224 */ /* 0x000fe200078e00ff */
[----:B--2---:R-:W-:Y:S01]  /*05c0*/  DSETP.MAX.AND P4, P5, RZ, R14, PT ;  /* 0x0000000eff00722a */ /* 0x004fe20003d8f000 */
[----:B------:R-:W-:Y:S01]  /*05d0*/  MOV R9, R14 ;  /* 0x0000000e00097202 */ /* 0x000fe20000000f00 */
[----:B------:R-:W-:-:S05]  /*05e0*/  IMAD.MOV.U32 R14, RZ, RZ, RZ ;  /* 0x000000ffff0e7224 */ /* 0x000fca00078e00ff */
[----:B------:R-:W-:Y:S02]  /*05f0*/  SEL R14, R14, R9, P4 ;  /* 0x000000090e0e7207 */ /* 0x000fe40002000000 */
[----:B------:R-:W-:-:S05]  /*0600*/  FSEL R9, R0, R15, P4 ;  /* 0x0000000f00097208 */ /* 0x000fca0002000000 */
[----:B------:R-:W-:-:S05]  /*0610*/  @P5 LOP3.LUT R9, R15, 0x80000, RZ, 0xfc, !PT ;  /* 0x000800000f095812 */ /* 0x000fca00078efcff */
[----:B------:R-:W-:-:S05]  /*0620*/  IMAD.MOV.U32 R15, RZ, RZ, R9 ;  /* 0x000000ffff0f7224 */ /* 0x000fca00078e0009 */
[----:B------:R1:W-:Y:S02]  /*0630*/  STG.E.64 desc[UR4][R12.64+0x400], R14 ;  /* 0x0004000e0c007986 */ /* 0x0003e4000c101b04 */
.L_x_664:
[----:B------:R-:W-:Y:S05]  /*0640*/  BSYNC.RECONVERGENT B0 ;  /* 0x0000000000007941 */ /* 0x000fea0003800200 */
.L_x_663:
[----:B------:R-:W-:Y:S01]  /*0650*/  BSSY.RECONVERGENT B0, `(.L_x_665) ;  /* 0x000000d000007945 */ /* 0x000fe20003800200 */
[----:B------:R-:W-:-:S03]  /*0660*/  ISETP.NE.AND P4, PT, R8, 0x8, PT ;  /* 0x000000080800780c */ /* 0x000fc60003f85270 */
[----:B------:R-:W-:Y:S10]  /*0670*/  @P3 BRA `(.L_x_666) ;  /* 0x0000000000283947 */ /* 0x000ff40003800000 */
[----:B01----:R-:W2:Y:S01]  /*0680*/  LDG.E.64 R14, desc[UR4][R10.64+0x800] ;  /* 0x000800040a0e7981 */ /* 0x003ea2000c1e1b00 */
[----:B------:R-:W-:Y:S01]  /*0690*/  IMAD.MOV.U32 R0, RZ, RZ, RZ ;  /* 0x000000ffff007224 */ /* 0x000fe200078e00ff */
[----:B--2---:R-:W-:Y:S01]  /*06a0*/  DSETP.MAX.AND P3, P5, RZ, R14, PT ;  /* 0x0000000eff00722a */ /* 0x004fe20003d6f000 */
[----:B------:R-:W-:Y:S02]  /*06b0*/  IMAD.MOV.U32 R9, RZ, RZ, R14 ;  /* 0x000000ffff097224 */ /* 0x000fe400078e000e */
[----:B------:R-:W-:-:S05]  /*06c0*/  IMAD.MOV.U32 R14, RZ, RZ, RZ ;  /* 0x000000ffff0e7224 */ /* 0x000fca00078e00ff */
[----:B------:R-:W-:Y:S02]  /*06d0*/  SEL R14, R14, R9, P3 ;  /* 0x000000090e0e7207 */ /* 0x000fe40001800000 */
[----:B------:R-:W-:-:S04]  /*06e0*/  FSEL R9, R0, R15, P3 ;  /* 0x0000000f00097208 */ /* 0x000fc80001800000 */
[----:B------:R-:W-:-:S05]  /*06f0*/  @P5 LOP3.LUT R9, R15, 0x80000, RZ, 0xfc, !PT ;  /* 0x000800000f095812 */ /* 0x000fca00078efcff */
[----:B------:R-:W-:-:S05]  /*0700*/  IMAD.MOV.U32 R15, RZ, RZ, R9 ;  /* 0x000000ffff0f7224 */ /* 0x000fca00078e0009 */
[----:B------:R2:W-:Y:S02]  /*0710*/  STG.E.64 desc[UR4][R12.64+0x800], R14 ;  /* 0x0008000e0c007986 */ /* 0x0005e4000c101b04 */
.L_x_666:
[----:B------:R-:W-:Y:S05]  /*0720*/  BSYNC.RECONVERGENT B0 ;  /* 0x0000000000007941 */ /* 0x000fea0003800200 */
.L_x_665:
[----:B------:R-:W-:Y:S04]  /*0730*/  BSSY.RECONVERGENT B0, `(.L_x_667) ;  /* 0x000000b000007945 */ /* 0x000fe80003800200 */
[----:B------:R-:W-:Y:S05]  /*0740*/  @P2 BRA `(.L_x_668) ;  /* 0x0000000000242947 */ /* 0x000fea0003800000 */
[----:B012---:R-:W2:Y:S01]  /*0750*/  LDG.E.64 R14, desc[UR4][R10.64+0xc00] ;  /* 0x000c00040a0e7981 */ /* 0x007ea2000c1e1b00 */
[----:B------:R-:W-:Y:S01]  /*0760*/  IMAD.MOV.U32 R0, RZ, RZ, RZ ;  /* 0x000000ffff007224 */ /* 0x000fe200078e00ff */
[----:B--2---:R-:W-:Y:S01]  /*0770*/  DSETP.MAX.AND P2, P3, RZ, R14, PT ;  /* 0x0000000eff00722a */ /* 0x004fe20003b4f000 */
[----:B------:R-:W-:-:S05]  /*0780*/  IMAD.MOV.U32 R9, RZ, RZ, R15 ;  /* 0x000000ffff097224 */ /* 0x000fca00078e000f */
[C---:B------:R-:W-:Y:S02]  /*0790*/  FSEL R17, R0.reuse, R9, P2 ;  /* 0x0000000900117208 */ /* 0x040fe40001000000 */
[----:B------:R-:W-:-:S06]  /*07a0*/  SEL R14, R0, R14, P2 ;  /* 0x0000000e000e7207 */ /* 0x000fcc0001000000 */
[----:B------:R-:W-:-:S05]  /*07b0*/  @P3 LOP3.LUT R17, R9, 0x80000, RZ, 0xfc, !PT ;  /* 0x0008000009113812 */ /* 0x000fca00078efcff */
[----:B------:R-:W-:-:S05]  /*07c0*/  IMAD.MOV.U32 R15, RZ, RZ, R17 ;  /* 0x000000ffff0f7224 */ /* 0x000fca00078e0011 */
[----:B------:R3:W-:Y:S02]  /*07d0*/  STG.E.64 desc[UR4][R12.64+0xc00], R14 ;  /* 0x000c000e0c007986 */ /* 0x0007e4000c101b04 */
.L_x_668:
[----:B------:R-:W-:Y:S05]  /*07e0*/  BSYNC.RECONVERGENT B0 ;  /* 0x0000000000007941 */ /* 0x000fea0003800200 */
.L_x_667:
[----:B------:R-:W-:Y:S04]  /*07f0*/  BSSY.RECONVERGENT B0, `(.L_x_669) ;  /* 0x000000b000007945 */ /* 0x000fe80003800200 */
[----:B------:R-:W-:Y:S05]  /*0800*/  @P1 BRA `(.L_x_670) ;  /* 0x0000000000241947 */ /* 0x000fea0003800000 */
[----:B0123--:R-:W2:Y:S01]  /*0810*/  LDG.E.64 R14, desc[UR4][R10.64+0x1000] ;  /* 0x001000040a0e7981 */ /* 0x00fea2000c1e1b00 */
[----:B------:R-:W-:Y:S01]  /*0820*/  MOV R0, RZ ;  /* 0x000000ff00007202 */ /* 0x000fe20000000f00 */
[----:B--2---:R-:W-:Y:S01]  /*0830*/  DSETP.MAX.AND P1, P2, RZ, R14, PT ;  /* 0x0000000eff00722a */ /* 0x004fe20003a2f000 */
[----:B------:R-:W-:-:S05]  /*0840*/  IMAD.MOV.U32 R9, RZ, RZ, R15 ;  /* 0x000000ffff097224 */ /* 0x000fca00078e000f */
[C---:B------:R-:W-:Y:S02]  /*0850*/  FSEL R17, R0.reuse, R9, P1 ;  /* 0x0000000900117208 */ /* 0x040fe40000800000 */
[----:B------:R-:W-:-:S06]  /*0860*/  SEL R14, R0, R14, P1 ;  /* 0x0000000e000e7207 */ /* 0x000fcc0000800000 */
[----:B------:R-:W-:-:S05]  /*0870*/  @P2 LOP3.LUT R17, R9, 0x80000, RZ, 0xfc, !PT ;  /* 0x0008000009112812 */ /* 0x000fca00078efcff */
[----:B------:R-:W-:-:S05]  /*0880*/  IMAD.MOV.U32 R15, RZ, RZ, R17 ;  /* 0x000000ffff0f7224 */ /* 0x000fca00078e0011 */
[----:B------:R4:W-:Y:S02]  /*0890*/  STG.E.64 desc[UR4][R12.64+0x1000], R14 ;  /* 0x0010000e0c007986 */ /* 0x0009e4000c101b04 */
.L_x_670:
[----:B------:R-:W-:Y:S05]  /*08a0*/  BSYNC.RECONVERGENT B0 ;  /* 0x0000000000007941 */ /* 0x000fea0003800200 */
.L_x_669:
[----:B------:R-:W-:Y:S04]  /*08b0*/  BSSY.RECONVERGENT B0, `(.L_x_671) ;  /* 0x000000b000007945 */ /* 0x000fe80003800200 */
[----:B------:R-:W-:Y:S05]  /*08c0*/  @P0 BRA `(.L_x_672) ;  /* 0x0000000000240947 */ /* 0x000fea0003800000 */
[----:B01234-:R-:W2:Y:S01]  /*08d0*/  LDG.E.64 R14, desc[UR4][R10.64+0x1400] ;  /* 0x001400040a0e7981 */ /* 0x01fea2000c1e1b00 */
        /* <DEDUP_REMOVED lines=8> */
.L_x_672:
[----:B------:R-:W-:Y:S05]  /*0960*/  BSYNC.RECONVERGENT B0 ;  /* 0x0000000000007941 */ /* 0x000fea0003800200 */
.L_x_671:
[----:B------:R-:W-:Y:S04]  /*0970*/  BSSY.RECONVERGENT B0, `(.L_x_673) ;  /* 0x000000d000007945 */ /* 0x000fe80003800200 */
[----:B------:R-:W-:Y:S05]  /*0980*/  @P6 BRA `(.L_x_674) ;  /* 0x00000000002c6947 */ /* 0x000fea0003800000 */
[----:B------:R-:W5:Y:S01]  /*0990*/  LDG.E.64 R10, desc[UR4][R10.64+0x1800] ;  /* 0x001800040a0a7981 */ /* 0x000f62000c1e1b00 */
[----:B------:R-:W-:Y:S02]  /*09a0*/  IMAD.MOV.U32 R0, RZ, RZ, RZ ;  /* 0x000000ffff007224 */ /* 0x000fe400078e00ff */
[----:B01234-:R-:W-:Y:S01]  /*09b0*/  IMAD.MOV.U32 R14, RZ, RZ, RZ ;  /* 0x000000ffff0e7224 */ /* 0x01ffe200078e00ff */
[----:B-----5:R-:W-:Y:S01]  /*09c0*/  DSETP.MAX.AND P0, P1, RZ, R10, PT ;  /* 0x0000000aff00722a */ /* 0x020fe2000390f000 */
[----:B------:R-:W-:Y:S02]  /*09d0*/  IMAD.MOV.U32 R9, RZ, RZ, R11 ;  /* 0x000000ffff097224 */ /* 0x000fe400078e000b */
[----:B------:R-:W-:-:S03]  /*09e0*/  IMAD.MOV.U32 R15, RZ, RZ, R10 ;  /* 0x000000ffff0f7224 */ /* 0x000fc600078e000a */
[----:B------:R-:W-:Y:S02]  /*09f0*/  FSEL R17, R0, R9, P0 ;  /* 0x0000000900117208 */ /* 0x000fe40000000000 */
[----:B------:R-:W-:-:S06]  /*0a00*/  SEL R14, R14, R15, P0 ;  /* 0x0000000f0e0e7207 */ /* 0x000fcc0000000000 */
[----:B------:R-:W-:-:S05]  /*0a10*/  @P1 LOP3.LUT R17, R9, 0x80000, RZ, 0xfc, !PT ;  /* 0x0008000009111812 */ /* 0x000fca00078efcff */
[----:B------:R-:W-:-:S05]  /*0a20*/  IMAD.MOV.U32 R15, RZ, RZ, R17 ;  /* 0x000000ffff0f7224 */ /* 0x000fca00078e0011 */
[----:B------:R0:W-:Y:S02]  /*0a30*/  STG.E.64 desc[UR4][R12.64+0x1800], R14 ;  /* 0x0018000e0c007986 */ /* 0x0001e4000c101b04 */
.L_x_674:
[----:B------:R-:W-:Y:S05]  /*0a40*/  BSYNC.RECONVERGENT B0 ;  /* 0x0000000000007941 */ /* 0x000fea0003800200 */
.L_x_673:
[----:B------:R-:W-:Y:S05]  /*0a50*/  @!P4 BRA `(.L_x_662) ;  /* 0x0000000400c4c947 */ /* 0x000fea0003800000 */
[----:B------:R-:W-:-:S07]  /*0a60*/  MOV R0, 0x8 ;  /* 0x0000000800007802 */ /* 0x000fce0000000f00 */
.L_x_677:
[----:B------:R-:W-:-:S05]  /*0a70*/  IMAD R9, R0, 0x80, R7 ;  /* 0x0000008000097824 */ /* 0x000fca00078e0207 */
[----:B------:R-:W-:-:S13]  /*0a80*/  ISETP.GE.AND P0, PT, R9, R6, PT ;  /* 0x000000060900720c */ /* 0x000fda0003f06270 */
[----:B------:R-:W-:-:S06]  /*0a90*/  @!P0 IMAD.WIDE.U32 R10, R9, 0x8, R4 ;  /* 0x00000008090a8825 */ /* 0x000fcc00078e0004 */
[----:B------:R-:W5:Y:S01]  /*0aa0*/  @!P0 LDG.E.64 R10, desc[UR4][R10.64] ;  /* 0x000000040a0a8981 */ /* 0x000f62000c1e1b00 */
[----:B01234-:R-:W-:Y:S02]  /*0ab0*/  VIADD R13, R9, 0x80 ;  /* 0x00000080090d7836 */ /* 0x01ffe40000000000 */
[----:B------:R-:W-:Y:S02]  /*0ac0*/  @!P0 IMAD.MOV.U32 R12, RZ, RZ, RZ ;  /* 0x000000ffff0c8224 */ /* 0x000fe400078e00ff */
[----:B------:R-:W-:Y:S01]  /*0ad0*/  @!P0 IMAD.MOV.U32 R18, RZ, RZ, RZ ;  /* 0x000000ffff128224 */ /* 0x000fe200078e00ff */
[----:B------:R-:W-:Y:S01]  /*0ae0*/  ISETP.GE.AND P1, PT, R13, R6, PT ;  /* 0x000000060d00720c */ /* 0x000fe20003f26270 */
[----:B------:R-:W-:Y:S01]  /*0af0*/  @!P0 IMAD.WIDE.U32 R20, R9, 0x8, R2 ;  /* 0x0000000809148825 */ /* 0x000fe200078e0002 */
[----:B-----5:R-:W-:-:S03]  /*0b00*/  @!P0 DSETP.MAX.AND P2, P3, RZ, R10, PT ;  /* 0x0000000aff00822a */ /* 0x020fc60003b4f000 */
[----:B------:R-:W-:Y:S02]  /*0b10*/  @!P0 IMAD.MOV.U32 R15, RZ, RZ, R11 ;  /* 0x000000ffff0f8224 */ /* 0x000fe400078e000b */
[----:B------:R-:W-:Y:S02]  /*0b20*/  @!P0 IMAD.MOV.U32 R19, RZ, RZ, R10 ;  /* 0x000000ffff138224 */ /* 0x000fe400078e000a */
[----:B------:R-:W-:Y:S01]  /*0b30*/  IMAD.WIDE R10, R13, 0x8, R4 ;  /* 0x000000080d0a7825 */ /* 0x000fe200078e0204 */
[----:B------:R-:W-:Y:S02]  /*0b40*/  @!P0 FSEL R12, R12, R15, P2 ;  /* 0x0000000f0c0c8208 */ /* 0x000fe40001000000 */
[----:B------:R-:W-:Y:S02]  /*0b50*/  @!P0 LOP3.LUT R15, R15, 0x80000, RZ, 0xfc, !PT ;  /* 0x000800000f0f8812 */ /* 0x000fe400078efcff */
[----:B------:R-:W-:Y:S02]  /*0b60*/  @!P0 SEL R18, R18, R19, P2 ;  /* 0x0000001312128207 */ /* 0x000fe40001000000 */
[----:B------:R-:W-:-:S05]  /*0b70*/  @!P0 SEL R19, R15, R12, P3 ;  /* 0x0000000c0f138207 */ /* 0x000fca0001800000 */
[----:B------:R0:W-:Y:S04]  /*0b80*/  @!P0 STG.E.64 desc[UR4][R20.64], R18 ;  /* 0x0000001214008986 */ /* 0x0001e8000c101b04 */
[----:B------:R-:W2:Y:S01]  /*0b90*/  @!P1 LDG.E.64 R14, desc[UR4][R10.64] ;  /* 0x000000040a0e9981 */ /* 0x000ea2000c1e1b00 */
[----:B------:R-:W-:Y:S02]  /*0ba0*/  VIADD R17, R9, 0x100 ;  /* 0x0000010009117836 */ /* 0x000fe40000000000 */
[----:B------:R-:W-:-:S03]  /*0bb0*/  @!P1 IMAD.MOV.U32 R12, RZ, RZ, RZ ;  /* 0x000000ffff0c9224 */ /* 0x000fc600078e00ff */
[----:B------:R-:W-:Y:S01]  /*0bc0*/  ISETP.GE.AND P0, PT, R17, R6, PT ;  /* 0x000000061100720c */ /* 0x000fe20003f06270 */
[----:B--2---:R-:W-:Y:S01]  /*0bd0*/  @!P1 DSETP.MAX.AND P2, P3, RZ, R14, PT ;  /* 0x0000000eff00922a */ /* 0x004fe20003b4f000 */
[----:B------:R-:W-:-:S05]  /*0be0*/  @!P1 IMAD.MOV.U32 R17, RZ, RZ, R15 ;  /* 0x000000ffff119224 */ /* 0x000fca00078e000f */
[C---:B------:R-:W-:Y:S02]  /*0bf0*/  @!P1 FSEL R22, R12.reuse, R17, P2 ;  /* 0x000000110c169208 */ /* 0x040fe40001000000 */
[----:B------:R-:W-:Y:S02]  /*0c00*/  @!P1 LOP3.LUT R17, R17, 0x80000, RZ, 0xfc, !PT ;  /* 0x0008000011119812 */ /* 0x000fe400078efcff */
[----:B0-----:R-:W-:Y:S01]  /*0c10*/  @!P1 SEL R18, R12, R14, P2 ;  /* 0x0000000e0c129207 */ /* 0x001fe20001000000 */
[----:B------:R-:W-:Y:S01]  /*0c20*/  IMAD.WIDE R12, R13, 0x8, R2 ;  /* 0x000000080d0c7825 */ /* 0x000fe200078e0202 */
[----:B------:R-:W-:-:S05]  /*0c30*/  @!P1 SEL R19, R17, R22, P3 ;  /* 0x0000001611139207 */ /* 0x000fca0001800000 */
[----:B------:R0:W-:Y:S04]  /*0c40*/  @!P1 STG.E.64 desc[UR4][R12.64], R18 ;  /* 0x000000120c009986 */ /* 0x0001e8000c101b04 */
[----:B------:R-:W2:Y:S01]  /*0c50*/  @!P0 LDG.E.64 R14, desc[UR4][R10.64+0x400] ;  /* 0x000400040a0e8981 */ /* 0x000ea2000c1e1b00 */
[----:B------:R-:W-:-:S05]  /*0c60*/  VIADD R17, R9, 0x180 ;  /* 0x0000018009117836 */ /* 0x000fca0000000000 */
[----:B------:R-:W-:Y:S02]  /*0c70*/  ISETP.GE.AND P1, PT, R17, R6, PT ;  /* 0x000000061100720c */ /* 0x000fe40003f26270 */
[----:B------:R-:W-:Y:S01]  /*0c80*/  @!P0 MOV R17, RZ ;  /* 0x000000ff00118202 */ /* 0x000fe20000000f00 */
[----:B--2---:R-:W-:Y:S01]  /*0c90*/  @!P0 DSETP.MAX.AND P2, P3, RZ, R14, PT ;  /* 0x0000000eff00822a */ /* 0x004fe20003b4f000 */
[----:B------:R-:W-:-:S05]  /*0ca0*/  @!P0 IMAD.MOV.U32 R20, RZ, RZ, R15 ;  /* 0x000000ffff148224 */ /* 0x000fca00078e000f */
[----:B------:R-:W-:Y:S01]  /*0cb0*/  @!P0 FSEL R21, R17, R20, P2 ;  /* 0x0000001411158208 */ /* 0x000fe20001000000 */
[----:B------:R-:W-:Y:S01]  /*0cc0*/  @!P0 IMAD.MOV.U32 R17, RZ, RZ, R14 ;  /* 0x000000ffff118224 */ /* 0x000fe200078e000e */
[----:B------:R-:W-:Y:S01]  /*0cd0*/  @!P0 LOP3.LUT R20, R20, 0x80000, RZ, 0xfc, !PT ;  /* 0x0008000014148812 */ /* 0x000fe200078efcff */
[----:B------:R-:W-:-:S03]  /*0ce0*/  @!P0 IMAD.MOV.U32 R14, RZ, RZ, RZ ;  /* 0x000000ffff0e8224 */ /* 0x000fc600078e00ff */
[----:B0-----:R-:W-:Y:S02]  /*0cf0*/  @!P0 SEL R19, R20, R21, P3 ;  /* 0x0000001514138207 */ /* 0x001fe40001800000 */
[----:B------:R-:W-:-:S05]  /*0d00*/  @!P0 SEL R18, R14, R17, P2 ;  /* 0x000000110e128207 */ /* 0x000fca0001000000 */
[----:B------:R0:W-:Y:S04]  /*0d10*/  @!P0 STG.E.64 desc[UR4][R12.64+0x400], R18 ;  /* 0x000400120c008986 */ /* 0x0001e8000c101b04 */
[----:B------:R-:W2:Y:S01]  /*0d20*/  @!P1 LDG.E.64 R14, desc[UR4][R10.64+0x800] ;  /* 0x000800040a0e9981 */ /* 0x000ea2000c1e1b00 */
[----:B------:R-:W-:-:S05]  /*0d30*/  VIADD R17, R9, 0x200 ;  /* 0x0000020009117836 */ /* 0x000fca0000000000 */
[----:B------:R-:W-:Y:S01]  /*0d40*/  ISETP.GE.AND P0, PT, R17, R6, PT ;  /* 0x000000061100720c */ /* 0x000fe20003f06270 */
[----:B------:R-:W-:Y:S01]  /*0d50*/  @!P1 IMAD.MOV.U32 R17, RZ, RZ, RZ ;  /* 0x000000ffff119224 */ /* 0x000fe200078e00ff */
        /* <DEDUP_REMOVED lines=14> */
[----:B------:R-:W-:-:S05]  /*0e40*/  @!P0 MOV R20, R15 ;  /* 0x0000000f00148202 */ /* 0x000fca0000000f00 */
        /* <DEDUP_REMOVED lines=21> */
[----:B------:R-:W-:Y:S01]  /*0fa0*/  @!P0 IMAD.MOV.U32 R17, RZ, RZ, RZ ;  /* 0x000000ffff118224 */ /* 0x000fe200078e00ff */
[----:B------:R-:W-:Y:S01]  /*0fb0*/  BSSY.RECONVERGENT B0, `(.L_x_675) ;  /* 0x000001a000007945 */ /* 0x000fe20003800200 */
[----:B------:R-:W-:Y:S02]  /*0fc0*/  VIADD R9, R9, 0x380 ;  /* 0x0000038009097836 */ /* 0x000fe40000000000 */
[----:B------:R-:W-:Y:S01]  /*0fd0*/  VIADD R0, R0, 0x8 ;  /* 0x0000000800007836 */ /* 0x000fe20000000000 */
[----:B--2---:R-:W-:Y:S01]  /*0fe0*/  @!P0 DSETP.MAX.AND P1, P2, RZ, R14, PT ;  /* 0x0000000eff00822a */ /* 0x004fe20003a2f000 */
[----:B------:R-:W-:-:S05]  /*0ff0*/  @!P0 IMAD.MOV.U32 R20, RZ, RZ, R15 ;  /* 0x000000ffff148224 */ /* 0x000fca00078e000f */
[----:B------:R-:W-:Y:S01]  /*1000*/  @!P0 FSEL R21, R17, R20, P1 ;  /* 0x0000001411158208 */ /* 0x000fe20000800000 */
[----:B------:R-:W-:Y:S01]  /*1010*/  @!P0 IMAD.MOV.U32 R17, RZ, RZ, R14 ;  /* 0x000000ffff118224 */ /* 0x000fe200078e000e */
[----:B------:R-:W-:Y:S02]  /*1020*/  @!P0 LOP3.LUT R20, R20, 0x80000, RZ, 0xfc, !PT ;  /* 0x0008000014148812 */ /* 0x000fe400078efcff */
[----:B------:R-:W-:Y:S02]  /*1030*/  @!P0 MOV R14, RZ ;  /* 0x000000ff000e8202 */ /* 0x000fe40000000f00 */
[----:B------:R-:W-:Y:S02]  /*1040*/  @!P0 SEL R15, R20, R21, P2 ;  /* 0x00000015140f8207 */ /* 0x000fe40001000000 */
[----:B------:R-:W-:Y:S02]  /*1050*/  @!P0 SEL R14, R14, R17, P1 ;  /* 0x000000110e0e8207 */ /* 0x000fe40000800000 */
[----:B------:R-:W-:-:S03]  /*1060*/  ISETP.NE.AND P1, PT, R0, R8, PT ;  /* 0x000000080000720c */ /* 0x000fc60003f25270 */
[----:B------:R0:W-:Y:S01]  /*1070*/  @!P0 STG.E.64 desc[UR4][R12.64+0x1400], R14 ;  /* 0x0014000e0c008986 */ /* 0x0001e2000c101b04 */
[----:B------:R-:W-:-:S13]  /*1080*/  ISETP.GE.AND P0, PT, R9, R6, PT ;  /* 0x000000060900720c */ /* 0x000fda0003f06270 */
[----:B0-----:R-:W-:Y:S05]  /*1090*/  @P0 BRA `(.L_x_676) ;  /* 0x00000000002c0947 */ /* 0x001fea0003800000 */
[----:B------:R-:W2:Y:S01]  /*10a0*/  LDG.E.64 R10, desc[UR4][R10.64+0x1800] ;  /* 0x001800040a0a7981 */ /* 0x000ea2000c1e1b00 */
[----:B------:R-:W-:Y:S02]  /*10b0*/  IMAD.MOV.U32 R9, RZ, RZ, RZ ;  /* 0x000000ffff097224 */ /* 0x000fe400078e00ff */
[----:B------:R-:W-:Y:S01]  /*10c0*/  IMAD.MOV.U32 R14, RZ, RZ, RZ ;  /* 0x000000ffff0e7224 */ /* 0x000fe200078e00ff */
[----:B--2---:R-:W-:Y:S01]  /*10d0*/  DSETP.MAX.AND P0, P2, RZ, R10, PT ;  /* 0x0000000aff00722a */ /* 0x004fe20003a0f000 */
[----:B------:R-:W-:Y:S02]  /*10e0*/  IMAD.MOV.U32 R18, RZ, RZ, R11 ;  /* 0x000000ffff127224 */ /* 0x000fe400078e000b */
[----:B------:R-:W-:-:S03]  /*10f0*/  IMAD.MOV.U32 R15, RZ, RZ, R10 ;  /* 0x000000ffff0f7224 */ /* 0x000fc600078e000a */
[----:B------:R-:W-:Y:S02]  /*1100*/  FSEL R9, R9, R18, P0 ;  /* 0x0000001209097208 */ /* 0x000fe40000000000 */
[----:B------:R-:W-:-:S06]  /*1110*/  SEL R14, R14, R15, P0 ;  /* 0x0000000f0e0e7207 */ /* 0x000fcc0000000000 */
[----:B------:R-:W-:-:S05]  /*1120*/  @P2 LOP3.LUT R9, R18, 0x80000, RZ, 0xfc, !PT ;  /* 0x0008000012092812 */ /* 0x000fca00078efcff */
[----:B------:R-:W-:-:S05]  /*1130*/  IMAD.MOV.U32 R15, RZ, RZ, R9 ;  /* 0x000000ffff0f7224 */ /* 0x000fca00078e0009 */
[----:B------:R0:W-:Y:S02]  /*1140*/  STG.E.64 desc[UR4][R12.64+0x1800], R14 ;  /* 0x0018000e0c007986 */ /* 0x0001e4000c101b04 */
.L_x_676:
[----:B------:R-:W-:Y:S05]  /*1150*/  BSYNC.RECONVERGENT B0 ;  /* 0x0000000000007941 */ /* 0x000fea0003800200 */
.L_x_675:
[----:B------:R-:W-:Y:S05]  /*1160*/  @P1 BRA `(.L_x_677) ;  /* 0xfffffff800401947 */ /* 0x000fea000383ffff */
.L_x_662:
[----:B------:R-:W-:-:S13]  /*1170*/  ISETP.NE.AND P0, PT, R16, RZ, PT ;  /* 0x000000ff1000720c */ /* 0x000fda0003f05270 */
[----:B------:R-:W-:Y:S05]  /*1180*/  @!P0 EXIT ;  /* 0x000000000000894d */ /* 0x000fea0003800000 */
[----:B------:R-:W5:Y:S01]  /*1190*/  LDC R0, c[0x0][0x388] ;  /* 0x0000e200ff007b82 */ /* 0x000f620000000800 */
[----:B------:R-:W-:Y:S02]  /*11a0*/  ISETP.GE.U32.AND P1, PT, R16, 0x4, PT ;  /* 0x000000041000780c */ /* 0x000fe40003f26070 */
[----:B-----5:R-:W-:-:S04]  /*11b0*/  LOP3.LUT R20, R0, 0x3, RZ, 0xc0, !PT ;  /* 0x0000000300147812 */ /* 0x020fc800078ec0ff */
[----:B------:R-:W-:-:S07]  /*11c0*/  ISETP.NE.AND P0, PT, R20, RZ, PT ;  /* 0x000000ff1400720c */ /* 0x000fce0003f05270 */
[----:B------:R-:W-:Y:S06]  /*11d0*/  @!P1 BRA `(.L_x_678) ;  /* 0x0000000000ec9947 */ /* 0x000fec0003800000 */
[----:B------:R-:W-:-:S05]  /*11e0*/  IMAD R9, R8, 0x80, R7 ;  /* 0x0000008008097824 */ /* 0x000fca00078e0207 */
[----:B------:R-:W-:-:S13]  /*11f0*/  ISETP.GE.AND P2, PT, R9, R6, PT ;  /* 0x000000060900720c */ /* 0x000fda0003f46270 */
[----:B01234-:R-:W-:-:S06]  /*1200*/  @!P2 IMAD.WIDE R12, R9, 0x8, R4 ;  /* 0x00000008090ca825 */ /* 0x01ffcc00078e0204 */
[----:B------:R-:W2:Y:S01]  /*1210*/  @!P2 LDG.E.64 R12, desc[UR4][R12.64] ;  /* 0x000000040c0ca981 */ /* 0x000ea2000c1e1b00 */
[----:B------:R-:W-:Y:S02]  /*1220*/  VIADD R11, R9, 0x80 ;  /* 0x00000080090b7836 */ /* 0x000fe40000000000 */
[----:B------:R-:W-:Y:S02]  /*1230*/  @!P2 IMAD.MOV.U32 R10, RZ, RZ, RZ ;  /* 0x000000ffff0aa224 */ /* 0x000fe400078e00ff */
[----:B------:R-:W-:Y:S01]  /*1240*/  @!P2 IMAD.MOV.U32 R16, RZ, RZ, RZ ;  /* 0x000000ffff10a224 */ /* 0x000fe200078e00ff */
[----:B------:R-:W-:Y:S01]  /*1250*/  ISETP.GE.AND P1, PT, R11, R6, PT ;  /* 0x000000060b00720c */ /* 0x000fe20003f26270 */
[----:B------:R-:W-:-:S12]  /*1260*/  @!P2 IMAD.WIDE R18, R9, 0x8, R2 ;  /* 0x000000080912a825 */ /* 0x000fd800078e0202 */
[----:B------:R-:W-:Y:S01]  /*1270*/  @!P1 IMAD.WIDE R22, R11, 0x8, R4 ;  /* 0x000000080b169825 */ /* 0x000fe200078e0204 */
[----:B--2---:R-:W-:Y:S01]  /*1280*/  @!P2 DSETP.MAX.AND P3, P4, RZ, R12, PT ;  /* 0x0000000cff00a22a */ /* 0x004fe20003c6f000 */
[----:B------:R-:W-:Y:S02]  /*1290*/  @!P2 MOV R15, R13 ;  /* 0x0000000d000fa202 */ /* 0x000fe40000000f00 */
[----:B------:R-:W-:-:S03]  /*12a0*/  @!P2 IMAD.MOV.U32 R17, RZ, RZ, R12 ;  /* 0x000000ffff11a224 */ /* 0x000fc600078e000c */
        /* <DEDUP_REMOVED lines=9> */
[----:B0-----:R-:W-:Y:S01]  /*1340*/  @!P1 IMAD.WIDE R16, R11, 0x8, R2 ;  /* 0x000000080b109825 */ /* 0x001fe200078e0202 */
[----:B--2---:R-:W-:-:S03]  /*1350*/  @!P1 DSETP.MAX.AND P3, P4, RZ, R14, PT ;  /* 0x0000000eff00922a */ /* 0x004fc60003c6f000 */
[----:B------:R-:W-:-:S05]  /*1360*/  @!P1 IMAD.MOV.U32 R21, RZ, RZ, R15 ;  /* 0x000000ffff159224 */ /* 0x000fca00078e000f */
[----:B------:R-:W-:Y:S02]  /*1370*/  @!P1 FSEL R10, R10, R21, P3 ;  /* 0x000000150a0a9208 */ /* 0x000fe40001800000 */
[----:B------:R-:W-:Y:S01]  /*1380*/  @!P1 LOP3.LUT R25, R21, 0x80000, RZ, 0xfc, !PT ;  /* 0x0008000015199812 */ /* 0x000fe200078efcff */
[----:B------:R-:W-:Y:S02]  /*1390*/  @!P1 IMAD.MOV.U32 R21, RZ, RZ, R14 ;  /* 0x000000ffff159224 */ /* 0x000fe400078e000e */
[----:B------:R-:W-:Y:S01]  /*13a0*/  @!P1 IMAD.MOV.U32 R14, RZ, RZ, RZ ;  /* 0x000000ffff0e9224 */ /* 0x000fe200078e00ff */
[----:B------:R-:W-:Y:S01]  /*13b0*/  @!P1 SEL R15, R25, R10, P4 ;  /* 0x0000000a190f9207 */ /* 0x000fe20002000000 */
[----:B------:R-:W-:-:S03]  /*13c0*/  @!P2 IMAD.WIDE R10, R13, 0x8, R4 ;  /* 0x000000080d0aa825 */ /* 0x000fc600078e0204 */
        /* <DEDUP_REMOVED lines=10> */
[----:B------:R-:W-:Y:S01]  /*1470*/  @!P2 MOV R19, R10 ;  /* 0x0000000a0013a202 */ /* 0x000fe20000000f00 */
[----:B------:R-:W-:Y:S01]  /*1480*/  @!P2 IMAD.WIDE R10, R13, 0x8, R2 ;  /* 0x000000080d0aa825 */ /* 0x000fe200078e0202 */
[----:B0-----:R-:W-:Y:S02]  /*1490*/  @!P2 SEL R15, R21, R18, P4 ;  /* 0x00000012150fa207 */ /* 0x001fe40002000000 */
[----:B------:R-:W-:Y:S01]  /*14a0*/  @!P2 SEL R14, R12, R19, P3 ;  /* 0x000000130c0ea207 */ /* 0x000fe20001800000 */
[----:B------:R-:W-:-:S04]  /*14b0*/  @!P1 IMAD.WIDE R12, R9, 0x8, R4 ;  /* 0x00000008090c9825 */ /* 0x000fc800078e0204 */
[----:B------:R0:W-:Y:S04]  /*14c0*/  @!P2 STG.E.64 desc[UR4][R10.64], R14 ;  /* 0x0000000e0a00a986 */ /* 0x0001e8000c101b04 */
[----:B------:R-:W2:Y:S01]  /*14d0*/  @!P1 LDG.E.64 R12, desc[UR4][R12.64] ;  /* 0x000000040c0c9981 */ /* 0x000ea2000c1e1b00 */
[----:B------:R-:W-:Y:S02]  /*14e0*/  @!P1 IMAD.MOV.U32 R16, RZ, RZ, RZ ;  /* 0x000000ffff109224 */ /* 0x000fe400078e00ff */
[----:B------:R-:W-:Y:S02]  /*14f0*/  VIADD R8, R8, 0x4 ;  /* 0x0000000408087836 */ /* 0x000fe40000000000 */
[----:B0-----:R-:W-:Y:S01]  /*1500*/  @!P1 IMAD.WIDE R10, R9, 0x8, R2 ;  /* 0x00000008090a9825 */ /* 0x001fe200078e0202 */
[----:B--2---:R-:W-:-:S03]  /*1510*/  @!P1 DSETP.MAX.AND P2, P3, RZ, R12, PT ;  /* 0x0000000cff00922a */ /* 0x004fc60003b4f000 */
[----:B------:R-:W-:-:S05]  /*1520*/  @!P1 IMAD.MOV.U32 R17, RZ, RZ, R13 ;  /* 0x000000ffff119224 */ /* 0x000fca00078e000d */
[----:B------:R-:W-:Y:S02]  /*1530*/  @!P1 FSEL R18, R16, R17, P2 ;  /* 0x0000001110129208 */ /* 0x000fe40001000000 */
[----:B------:R-:W-:Y:S01]  /*1540*/  @!P1 LOP3.LUT R19, R17, 0x80000, RZ, 0xfc, !PT ;  /* 0x0008000011139812 */ /* 0x000fe200078efcff */
[----:B------:R-:W-:-:S05]  /*1550*/  @!P1 IMAD.MOV.U32 R17, RZ, RZ, R12 ;  /* 0x000000ffff119224 */ /* 0x000fca00078e000c */
[----:B------:R-:W-:Y:S02]  /*1560*/  @!P1 SEL R16, R16, R17, P2 ;  /* 0x0000001110109207 */ /* 0x000fe40001000000 */
[----:B------:R-:W-:-:S05]  /*1570*/  @!P1 SEL R17, R19, R18, P3 ;  /* 0x0000001213119207 */ /* 0x000fca0001800000 */
[----:B------:R0:W-:Y:S02]  /*1580*/  @!P1 STG.E.64 desc[UR4][R10.64], R16 ;  /* 0x000000100a009986 */ /* 0x0001e4000c101b04 */
.L_x_678:
[----:B------:R-:W-:Y:S05]  /*1590*/  @!P0 EXIT ;  /* 0x000000000000894d */ /* 0x000fea0003800000 */
[----:B------:R-:W-:Y:S02]  /*15a0*/  ISETP.NE.AND P1, PT, R20, 0x1, PT ;  /* 0x000000011400780c */ /* 0x000fe40003f25270 */
[----:B------:R-:W-:-:S04]  /*15b0*/  LOP3.LUT R0, R0, 0x1, RZ, 0xc0, !PT ;  /* 0x0000000100007812 */ /* 0x000fc800078ec0ff */
[----:B------:R-:W-:-:S07]  /*15c0*/  ISETP.NE.U32.AND P0, PT, R0, 0x1, PT ;  /* 0x000000010000780c */ /* 0x000fce0003f05070 */
[----:B------:R-:W-:Y:S06]  /*15d0*/  @!P1 BRA `(.L_x_679) ;  /* 0x00000000007c9947 */ /* 0x000fec0003800000 */
[----:B01234-:R-:W-:-:S05]  /*15e0*/  IMAD R15, R8, 0x80, R7 ;  /* 0x00000080080f7824 */ /* 0x01ffca00078e0207 */
[----:B------:R-:W-:-:S13]  /*15f0*/  ISETP.GE.AND P1, PT, R15, R6, PT ;  /* 0x000000060f00720c */ /* 0x000fda0003f26270 */
[----:B------:R-:W-:-:S06]  /*1600*/  @!P1 IMAD.WIDE R10, R15, 0x8, R4 ;  /* 0x000000080f0a9825 */ /* 0x000fcc00078e0204 */
[----:B------:R-:W2:Y:S01]  /*1610*/  @!P1 LDG.E.64 R10, desc[UR4][R10.64] ;  /* 0x000000040a0a9981 */ /* 0x000ea2000c1e1b00 */
[----:B------:R-:W-:Y:S02]  /*1620*/  VIADD R9, R15, 0x80 ;  /* 0x000000800f097836 */ /* 0x000fe40000000000 */
[----:B------:R-:W-:Y:S02]  /*1630*/  @!P1 IMAD.MOV.U32 R0, RZ, RZ, RZ ;  /* 0x000000ffff009224 */ /* 0x000fe400078e00ff */
[----:B------:R-:W-:Y:S01]  /*1640*/  @!P1 IMAD.MOV.U32 R12, RZ, RZ, RZ ;  /* 0x000000ffff0c9224 */ /* 0x000fe200078e00ff */
[----:B------:R-:W-:Y:S01]  /*1650*/  ISETP.GE.AND P2, PT, R9, R6, PT ;  /* 0x000000060900720c */ /* 0x000fe20003f46270 */
[----:B--2---:R-:W-:Y:S01]  /*1660*/  @!P1 DSETP.MAX.AND P3, P4, RZ, R10, PT ;  /* 0x0000000aff00922a */ /* 0x004fe20003c6f000 */
[----:B------:R-:W-:-:S05]  /*1670*/  @!P1 IMAD.MOV.U32 R13, RZ, RZ, R11 ;  /* 0x000000ffff0d9224 */ /* 0x000fca00078e000b */
[----:B------:R-:W-:Y:S02]  /*1680*/  @!P1 FSEL R0, R0, R13, P3 ;  /* 0x0000000d00009208 */ /* 0x000fe40001800000 */
[----:B------:R-:W-:Y:S01]  /*1690*/  @!P1 LOP3.LUT R17, R13, 0x80000, RZ, 0xfc, !PT ;  /* 0x000800000d119812 */ /* 0x000fe200078efcff */
[----:B------:R-:W-:Y:S02]  /*16a0*/  @!P1 IMAD.MOV.U32 R13, RZ, RZ, R10 ;  /* 0x000000ffff0d9224 */ /* 0x000fe400078e000a */
[----:B------:R-:W-:-:S03]  /*16b0*/  @!P1 IMAD.WIDE R10, R15, 0x8, R2 ;  /* 0x000000080f0a9825 */ /* 0x000fc600078e0202 */
[----:B------:R-:W-:Y:S01]  /*16c0*/  @!P1 SEL R12, R12, R13, P3 ;  /* 0x0000000d0c0c9207 */ /* 0x000fe20001800000 */
[----:B------:R-:W-:Y:S01]  /*16d0*/  @!P2 IMAD.WIDE R14, R9, 0x8, R4 ;  /* 0x00000008090ea825 */ /* 0x000fe200078e0204 */
[----:B------:R-:W-:-:S05]  /*16e0*/  @!P1 SEL R13, R17, R0, P4 ;  /* 0x00000000110d9207 */ /* 0x000fca0002000000 */
[----:B------:R0:W-:Y:S04]  /*16f0*/  @!P1 STG.E.64 desc[UR4][R10.64], R12 ;  /* 0x0000000c0a009986 */ /* 0x0001e8000c101b04 */
[----:B------:R-:W2:Y:S01]  /*1700*/  @!P2 LDG.E.64 R14, desc[UR4][R14.64] ;  /* 0x000000040e0ea981 */ /* 0x000ea2000c1e1b00 */
[----:B------:R-:W-:Y:S01]  /*1710*/  @!P2 MOV R0, RZ ;  /* 0x000000ff0000a202 */ /* 0x000fe20000000f00 */
        /* <DEDUP_REMOVED lines=11> */
.L_x_679:
[----:B------:R-:W-:Y:S05]  /*17d0*/  @P0 EXIT ;  /* 0x000000000000094d */ /* 0x000fea0003800000 */
[----:B------:R-:W-:-:S05]  /*17e0*/  IMAD R7, R8, 0x80, R7 ;  /* 0x0000008008077824 */ /* 0x000fca00078e0207 */
[----:B------:R-:W-:-:S13]  /*17f0*/  ISETP.GE.AND P0, PT, R7, R6, PT ;  /* 0x000000060700720c */ /* 0x000fda0003f06270 */
[----:B------:R-:W-:Y:S05]  /*1800*/  @P0 EXIT ;  /* 0x000000000000094d */ /* 0x000fea0003800000 */
[----:B------:R-:W-:-:S06]  /*1810*/  IMAD.WIDE R4, R7, 0x8, R4 ;  /* 0x0000000807047825 */ /* 0x000fcc00078e0204 */
[----:B------:R-:W5:Y:S01]  /*1820*/  LDG.E.64 R4, desc[UR4][R4.64] ;  /* 0x0000000404047981 */ /* 0x000f62000c1e1b00 */
[----:B------:R-:W-:Y:S02]  /*1830*/  IMAD.MOV.U32 R0, RZ, RZ, RZ ;  /* 0x000000ffff007224 */ /* 0x000fe400078e00ff */
[----:B------:R-:W-:Y:S02]  /*1840*/  IMAD.MOV.U32 R6, RZ, RZ, RZ ;  /* 0x000000ffff067224 */ /* 0x000fe400078e00ff */
[----:B------:R-:W-:Y:S01]  /*1850*/  IMAD.WIDE R2, R7, 0x8, R2 ;  /* 0x0000000807027825 */ /* 0x000fe200078e0202 */
[----:B-----5:R-:W-:-:S03]  /*1860*/  DSETP.MAX.AND P0, P1, RZ, R4, PT ;  /* 0x00000004ff00722a */ /* 0x020fc6000390f000 */
[----:B0-----:R-:W-:Y:S02]  /*1870*/  IMAD.MOV.U32 R11, RZ, RZ, R5 ;  /* 0x000000ffff0b7224 */ /* 0x001fe400078e0005 */
[----:B------:R-:W-:-:S03]  /*1880*/  IMAD.MOV.U32 R9, RZ, RZ, R4 ;  /* 0x000000ffff097224 */ /* 0x000fc600078e0004 */
[----:B-1234-:R-:W-:Y:S02]  /*1890*/  FSEL R13, R0, R11, P0 ;  /* 0x0000000b000d7208 */ /* 0x01efe40000000000 */
[----:B------:R-:W-:-:S04]  /*18a0*/  SEL R6, R6, R9, P0 ;  /* 0x0000000906067207 */ /* 0x000fc80000000000 */
[----:B------:R-:W-:-:S05]  /*18b0*/  @P1 LOP3.LUT R13, R11, 0x80000, RZ, 0xfc, !PT ;  /* 0x000800000b0d1812 */ /* 0x000fca00078efcff */
[----:B------:R-:W-:-:S05]  /*18c0*/  IMAD.MOV.U32 R7, RZ, RZ, R13 ;  /* 0x000000ffff077224 */ /* 0x000fca00078e000d */
[----:B------:R-:W-:Y:S01]  /*18d0*/  STG.E.64 desc[UR4][R2.64], R6 ;  /* 0x0000000602007986 */ /* 0x000fe2000c101b04 */
[----:B------:R-:W-:Y:S05]  /*18e0*/  EXIT ;  /* 0x000000000000794d */ /* 0x000fea0003800000 */
.L_x_661:
[----:B------:R-:W-:-:S13]  /*18f0*/  ISETP.GE.AND P0, PT, R0, 0x1, PT ;  /* 0x000000010000780c */ /* 0x000fda0003f06270 */
[----:B------:R-:W-:Y:S05]  /*1900*/  @!P0 EXIT ;  /* 0x000000000000894d */ /* 0x000fea0003800000 */
[C---:B------:R-:W-:Y:S02]  /*1910*/  ISETP.GE.U32.AND P1, PT, R0.reuse, 0x10, PT ;  /* 0x000000100000780c */ /* 0x040fe40003f26070 */
[----:B------:R-:W-:Y:S02]  /*1920*/  LOP3.LUT R20, R0, 0xf, RZ, 0xc0, !PT ;  /* 0x0000000f00147812 */ /* 0x000fe400078ec0ff */
[----:B------:R-:W-:Y:S02]  /*1930*/  MOV R6, RZ ;  /* 0x000000ff00067202 */ /* 0x000fe40000000f00 */
[----:B------:R-:W-:-:S07]  /*1940*/  ISETP.NE.AND P0, PT, R20, RZ, PT ;  /* 0x000000ff1400720c */ /* 0x000fce0003f05270 */
[----:B------:R-:W-:Y:S06]  /*1950*/  @!P1 BRA `(.L_x_680) ;  /* 0x0000000c00049947 */ /* 0x000fec0003800000 */
[----:B------:R-:W-:Y:S01]  /*1960*/  IMAD.WIDE.U32 R14, R7, 0x8, RZ ;  /* 0x00000008070e7825 */ /* 0x000fe200078e00ff */
[----:B------:R-:W-:-:S03]  /*1970*/  LOP3.LUT R6, R0, 0x7ffffff0, RZ, 0xc0, !PT ;  /* 0x7ffffff000067812 */ /* 0x000fc600078ec0ff */
[----:B------:R-:W-:Y:S01]  /*1980*/  VIADD R12, R7, 0x480 ;  /* 0x00000480070c7836 */ /* 0x000fe20000000000 */
[----:B------:R-:W-:Y:S01]  /*1990*/  LOP3.LUT R13, R14, 0x2000, RZ, 0xfc, !PT ;  /* 0x000020000e0d7812 */ /* 0x000fe200078efcff */
[----:B------:R-:W-:-:S07]  /*19a0*/  IMAD.MOV R14, RZ, RZ, -R6 ;  /* 0x000000ffff0e7224 */ /* 0x000fce00078e0a06 */
.L_x_681:
[----:B0-----:R-:W-:-:S05]  /*19b0*/  IADD3 R10, P1, PT, R13, R4, RZ ;  /* 0x000000040d0a7210 */ /* 0x001fca0007f3e0ff */
[----:B------:R-:W-:-:S05]  /*19c0*/  IMAD.X R11, R15, 0x1, R5, P1 ;  /* 0x000000010f0b7824 */ /* 0x000fca00008e0605 */
[----:B------:R-:W2:Y:S01]  /*19d0*/  LDG.E.64 R8, desc[UR4][R10.64+-0x2000] ;  /* 0xffe000040a087981 */ /* 0x000ea2000c1e1b00 */
[----:B------:R-:W-:Y:S01]  /*19e0*/  IMAD.MOV.U32 R16, RZ, RZ, RZ ;  /* 0x000000ffff107224 */ /* 0x000fe200078e00ff */
[----:B--2---:R-:W-:Y:S01]  /*19f0*/  DSETP.MAX.AND P2, P3, RZ, R8, PT ;  /* 0x00000008ff00722a */ /* 0x004fe20003b4f000 */
[----:B------:R-:W-:Y:S02]  /*1a00*/  IMAD.MOV.U32 R18, RZ, RZ, R9 ;  /* 0x000000ffff127224 */ /* 0x000fe400078e0009 */
[----:B------:R-:W-:Y:S02]  /*1a10*/  IMAD.MOV.U32 R9, RZ, RZ, RZ ;  /* 0x000000ffff097224 */ /* 0x000fe400078e00ff */
[----:B------:R-:W-:Y:S01]  /*1a20*/  IMAD.MOV.U32 R17, RZ, RZ, R8 ;  /* 0x000000ffff117224 */ /* 0x000fe200078e0008 */
[----:B------:R-:W-:Y:S02]  /*1a30*/  IADD3 R8, P1, PT, R13, R2, RZ ;  /* 0x000000020d087210 */ /* 0x000fe40007f3e0ff */
[----:B------:R-:W-:-:S02]  /*1a40*/  FSEL R19, R9, R18, P2 ;  /* 0x0000001209137208 */ /* 0x000fc40001000000 */
[----:B------:R-:W-:Y:S01]  /*1a50*/  SEL R16, R16, R17, P2 ;  /* 0x0000001110107207 */ /* 0x000fe20001000000 */
[----:B------:R-:W-:-:S03]  /*1a60*/  IMAD.X R9, R15, 0x1, R3, P1 ;  /* 0x000000010f097824 */ /* 0x000fc600008e0603 */
[----:B------:R-:W-:-:S05]  /*1a70*/  @P3 LOP3.LUT R19, R18, 0x80000, RZ, 0xfc, !PT ;  /* 0x0008000012133812 */ /* 0x000fca00078efcff */
[----:B------:R-:W-:-:S05]  /*1a80*/  IMAD.MOV.U32 R17, RZ, RZ, R19 ;  /* 0x000000ffff117224 */ /* 0x000fca00078e0013 */
[----:B------:R0:W-:Y:S04]  /*1a90*/  STG.E.64 desc[UR4][R8.64+-0x2000], R16 ;  /* 0xffe0001008007986 */ /* 0x0001e8000c101b04 */
[----:B------:R-:W2:Y:S01]  /*1aa0*/  LDG.E.64 R18, desc[UR4][R10.64+-0x1c00] ;  /* 0xffe400040a127981 */ /* 0x000ea2000c1e1b00 */
[----:B------:R-:W-:Y:S01]  /*1ab0*/  IMAD.MOV.U32 R21, RZ, RZ, RZ ;  /* 0x000000ffff157224 */ /* 0x000fe200078e00ff */
[----:B--2---:R-:W-:Y:S01]  /*1ac0*/  DSETP.MAX.AND P1, P2, RZ, R18, PT ;  /* 0x00000012ff00722a */ /* 0x004fe20003a2f000 */
[----:B------:R-:W-:-:S05]  /*1ad0*/  MOV R22, R19 ;  /* 0x0000001300167202 */ /* 0x000fca0000000f00 */
[----:B------:R-:W-:Y:S01]  /*1ae0*/  FSEL R23, R21, R22, P1 ;  /* 0x0000001615177208 */ /* 0x000fe20000800000 */
[----:B------:R-:W-:Y:S02]  /*1af0*/  IMAD.MOV.U32 R21, RZ, RZ, R18 ;  /* 0x000000ffff157224 */ /* 0x000fe400078e0012 */
[----:B------:R-:W-:-:S05]  /*1b00*/  IMAD.MOV.U32 R18, RZ, RZ, RZ ;  /* 0x000000ffff127224 */ /* 0x000fca00078e00ff */
[----:B------:R-:W-:Y:S02]  /*1b10*/  @P2 LOP3.LUT R23, R22, 0x80000, RZ, 0xfc, !PT ;  /* 0x0008000016172812 */ /* 0x000fe400078efcff */
[----:B------:R-:W-:-:S03]  /*1b20*/  SEL R18, R18, R21, P1 ;  /* 0x0000001512127207 */ /* 0x000fc60000800000 */
[----:B------:R-:W-:-:S05]  /*1b30*/  IMAD.MOV.U32 R19, RZ, RZ, R23 ;  /* 0x000000ffff137224 */ /* 0x000fca00078e0017 */
[----:B------:R1:W-:Y:S04]  /*1b40*/  STG.E.64 desc[UR4][R8.64+-0x1c00], R18 ;  /* 0xffe4001208007986 */ /* 0x0003e8000c101b04 */
[----:B0-----:R-:W2:Y:S01]  /*1b50*/  LDG.E.64 R16, desc[UR4][R10.64+-0x1800] ;  /* 0xffe800040a107981 */ /* 0x001ea2000c1e1b00 */
[----:B------:R-:W-:Y:S01]  /*1b60*/  IMAD.MOV.U32 R21, RZ, RZ, RZ ;  /* 0x000000ffff157224 */ /* 0x000fe200078e00ff */
[----:B--2---:R-:W-:Y:S01]  /*1b70*/  DSETP.MAX.AND P1, P2, RZ, R16, PT ;  /* 0x00000010ff00722a */ /* 0x004fe20003a2f000 */
[----:B------:R-:W-:-:S05]  /*1b80*/  IMAD.MOV.U32 R22, RZ, RZ, R17 ;  /* 0x000000ffff167224 */ /* 0x000fca00078e0011 */
[----:B------:R-:W-:Y:S01]  /*1b90*/  FSEL R23, R21, R22, P1 ;  /* 0x0000001615177208 */ /* 0x000fe20000800000 */
[----:B------:R-:W-:Y:S02]  /*1ba0*/  IMAD.MOV.U32 R21, RZ, RZ, R16 ;  /* 0x000000ffff157224 */ /* 0x000fe400078e0010 */
[----:B------:R-:W-:-:S05]  /*1bb0*/  IMAD.MOV.U32 R16, RZ, RZ, RZ ;  /* 0x000000ffff107224 */ /* 0x000fca00078e00ff */
[----:B------:R-:W-:Y:S02]  /*1bc0*/  @P2 LOP3.LUT R23, R22, 0x80000, RZ, 0xfc, !PT ;  /* 0x0008000016172812 */ /* 0x000fe400078efcff */
[----:B------:R-:W-:-:S03]  /*1bd0*/  SEL R16, R16, R21, P1 ;  /* 0x0000001510107207 */ /* 0x000fc60000800000 */
[----:B------:R-:W-:-:S05]  /*1be0*/  IMAD.MOV.U32 R17, RZ, RZ, R23 ;  /* 0x000000ffff117224 */ /* 0x000fca00078e0017 */
[----:B------:R0:W-:Y:S04]  /*1bf0*/  STG.E.64 desc[UR4][R8.64+-0x1800], R16 ;  /* 0xffe8001008007986 */ /* 0x0001e8000c101b04 */
[----:B-1----:R-:W2:Y:S01]  /*1c00*/  LDG.E.64 R18, desc[UR4][R10.64+-0x1400] ;  /* 0xffec00040a127981 */ /* 0x002ea2000c1e1b00 */
[----:B------:R-:W-:Y:S01]  /*1c10*/  IMAD.MOV.U32 R21, RZ, RZ, RZ ;  /* 0x000000ffff157224 */ /* 0x000fe200078e00ff */
[----:B--2---:R-:W-:Y:S01]  /*1c20*/  DSETP.MAX.AND P1, P2, RZ, R18, PT ;  /* 0x00000012ff00722a */ /* 0x004fe20003a2f000 */
[----:B------:R-:W-:-:S05]  /*1c30*/  IMAD.MOV.U32 R22, RZ, RZ, R19 ;  /* 0x000000ffff167224 */ /* 0x000fca00078e0013 */
[----:B------:R-:W-:Y:S02]  /*1c40*/  FSEL R23, R21, R22, P1 ;  /* 0x0000001615177208 */ /* 0x000fe40000800000 */
[----:B------:R-:W-:Y:S01]  /*1c50*/  MOV R21, R18 ;  /* 0x0000001200157202 */ /* 0x000fe20000000f00 */
        /* <DEDUP_REMOVED lines=20> */
[----:B------:R-:W-:Y:S01]  /*1da0*/  FSEL R23, R21, R22, P1 ;  /* 0x0000001615177208 */ /* 0x000fe20000800000 */
[----:B------:R-:W-:Y:S01]  /*1db0*/  IMAD.MOV.U32 R21, RZ, RZ, R18 ;  /* 0x000000ffff157224 */ /* 0x000fe200078e0012 */
[----:B------:R-:W-:-:S04]  /*1dc0*/  MOV R18, RZ ;  /* 0x000000ff00127202 */ /* 0x000fc80000000f00 */
[----:B------:R-:W-:Y:S02]  /*1dd0*/  SEL R18, R18, R21, P1 ;  /* 0x0000001512127207 */ /* 0x000fe40000800000 */
[----:B------:R-:W-:-:S05]  /*1de0*/  @P2 LOP3.LUT R23, R22, 0x80000, RZ, 0xfc, !PT ;  /* 0x0008000016172812 */ /* 0x000fca00078efcff */
        /* <DEDUP_REMOVED lines=14> */
[----:B------:R-:W-:Y:S02]  /*1ed0*/  IMAD.MOV.U32 R21, RZ, RZ, RZ ;  /* 0x000000ffff157224 */ /* 0x000fe400078e00ff */
[----:B------:R-:W-:Y:S01]  /*1ee0*/  IMAD.MOV.U32 R22, RZ, RZ, RZ ;  /* 0x000000ffff167224 */ /* 0x000fe200078e00ff */
[----:B--2---:R-:W-:Y:S01]  /*1ef0*/  DSETP.MAX.AND P1, P2, RZ, R18, PT ;  /* 0x00000012ff00722a */ /* 0x004fe20003a2f000 */
[----:B------:R-:W-:-:S05]  /*1f00*/  IMAD.MOV.U32 R24, RZ, RZ, R19 ;  /* 0x000000ffff187224 */ /* 0x000fca00078e0013 */
[----:B------:R-:W-:Y:S02]  /*1f10*/  FSEL R23, R21, R24, P1 ;  /* 0x0000001815177208 */ /* 0x000fe40000800000 */
[----:B------:R-:W-:-:S06]  /*1f20*/  SEL R22, R22, R18, P1 ;  /* 0x0000001216167207 */ /* 0x000fcc0000800000 */
[----:B------:R-:W-:-:S05]  /*1f30*/  @P2 LOP3.LUT R23, R24, 0x80000, RZ, 0xfc, !PT ;  /* 0x0008000018172812 */ /* 0x000fca00078efcff */
[----:B------:R1:W-:Y:S04]  /*1f40*/  STG.E.64 desc[UR4][R8.64+-0x400], R22 ;  /* 0xfffc001608007986 */ /* 0x0003e8000c101b04 */
[----:B------:R-:W2:Y:S01]  /*1f50*/  LDG.E.64 R10, desc[UR4][R10.64] ;  /* 0x000000040a0a7981 */ /* 0x000ea2000c1e1b00 */
[----:B0-----:R-:W-:Y:S01]  /*1f60*/  MOV R16, 0xc00 ;  /* 0x00000c0000107802 */ /* 0x001fe20000000f00 */
[----:B------:R-:W-:Y:S02]  /*1f70*/  IMAD.MOV.U32 R17, RZ, RZ, 0x0 ;  /* 0x00000000ff117424 */ /* 0x000fe400078e00ff */
[----:B------:R-:W-:Y:S02]  /*1f80*/  IMAD.MOV.U32 R18, RZ, RZ, RZ ;  /* 0x000000ffff127224 */ /* 0x000fe400078e00ff */
[----:B------:R-:W-:-:S04]  /*1f90*/  IMAD.WIDE R16, R12, 0x8, R16 ;  /* 0x000000080c107825 */ /* 0x000fc800078e0210 */
[----:B-1----:R-:W-:Y:S01]  /*1fa0*/  IMAD.MOV.U32 R22, RZ, RZ, RZ ;  /* 0x000000ffff167224 */ /* 0x002fe200078e00ff */
[----:B--2---:R-:W-:Y:S01]  /*1fb0*/  DSETP.MAX.AND P2, P3, RZ, R10, PT ;  /* 0x0000000aff00722a */ /* 0x004fe20003b4f000 */
[----:B------:R-:W-:Y:S02]  /*1fc0*/  IMAD.MOV.U32 R19, RZ, RZ, R11 ;  /* 0x000000ffff137224 */ /* 0x000fe400078e000b */
[----:B------:R-:W-:-:S03]  /*1fd0*/  IMAD.MOV.U32 R21, RZ, RZ, R10 ;  /* 0x000000ffff157224 */ /* 0x000fc600078e000a */
[----:B------:R-:W-:Y:S02]  /*1fe0*/  FSEL R25, R18, R19, P2 ;  /* 0x0000001312197208 */ /* 0x000fe40001000000 */
[----:B------:R-:W-:Y:S02]  /*1ff0*/  IADD3 R18, P1, PT, R16, R4, RZ ;  /* 0x0000000410127210 */ /* 0x000fe40007f3e0ff */
[----:B------:R-:W-:-:S04]  /*2000*/  SEL R22, R22, R21, P2 ;  /* 0x0000001516167207 */ /* 0x000fc80001000000 */
[----:B------:R-:W-:Y:S01]  /*2010*/  @P3 LOP3.LUT R25, R19, 0x80000, RZ, 0xfc, !PT ;  /* 0x0008000013193812 */ /* 0x000fe200078efcff */
[----:B------:R-:W-:-:S04]  /*2020*/  IMAD.X R19, R17, 0x1, R5, P1 ;  /* 0x0000000111137824 */ /* 0x000fc800008e0605 */
[----:B------:R-:W-:-:S05]  /*2030*/  IMAD.MOV.U32 R23, RZ, RZ, R25 ;  /* 0x000000ffff177224 */ /* 0x000fca00078e0019 */
[----:B------:R0:W-:Y:S04]  /*2040*/  STG.E.64 desc[UR4][R8.64], R22 ;  /* 0x0000001608007986 */ /* 0x0001e8000c101b04 */
[----:B------:R-:W2:Y:S01]  /*2050*/  LDG.E.64 R24, desc[UR4][R18.64+-0xc00] ;  /* 0xfff4000412187981 */ /* 0x000ea2000c1e1b00 */
[----:B------:R-:W-:Y:S01]  /*2060*/  IADD3 R10, P1, PT, R16, R2, RZ ;  /* 0x00000002100a7210 */ /* 0x000fe20007f3e0ff */
[----:B------:R-:W-:-:S04]  /*2070*/  IMAD.MOV.U32 R16, RZ, RZ, RZ ;  /* 0x000000ffff107224 */ /* 0x000fc800078e00ff */
[----:B------:R-:W-:Y:S01]  /*2080*/  IMAD.X R11, R17, 0x1, R3, P1 ;  /* 0x00000001110b7824 */ /* 0x000fe200008e0603 */
[----:B--2---:R-:W-:Y:S01]  /*2090*/  DSETP.MAX.AND P2, P3, RZ, R24, PT ;  /* 0x00000018ff00722a */ /* 0x004fe20003b4f000 */
[----:B------:R-:W-:-:S05]  /*20a0*/  MOV R17, R25 ;  /* 0x0000001900117202 */ /* 0x000fca0000000f00 */
[C---:B------:R-:W-:Y:S02]  /*20b0*/  FSEL R21, R16.reuse, R17, P2 ;  /* 0x0000001110157208 */ /* 0x040fe40001000000 */
[----:B------:R-:W-:-:S06]  /*20c0*/  SEL R16, R16, R24, P2 ;  /* 0x0000001810107207 */ /* 0x000fcc0001000000 */
        /* <DEDUP_REMOVED lines=58> */
[----:B------:R-:W2:Y:S01]  /*2470*/  LDG.E.64 R18, desc[UR4][R18.64+0xc00] ;  /* 0x000c000412127981 */ /* 0x000ea2000c1e1b00 */
[----:B-1----:R-:W-:Y:S02]  /*2480*/  IMAD.MOV.U32 R16, RZ, RZ, RZ ;  /* 0x000000ffff107224 */ /* 0x002fe400078e00ff */
[----:B------:R-:W-:Y:S02]  /*2490*/  VIADD R14, R14, 0x10 ;  /* 0x000000100e0e7836 */ /* 0x000fe40000000000 */
[----:B------:R-:W-:Y:S01]  /*24a0*/  VIADD R12, R12, 0x800 ;  /* 0x000008000c0c7836 */ /* 0x000fe20000000000 */
[----:B--2---:R-:W-:Y:S01]  /*24b0*/  DSETP.MAX.AND P1, P2, RZ, R18, PT ;  /* 0x00000012ff00722a */ /* 0x004fe20003a2f000 */
[----:B------:R-:W-:-:S02]  /*24c0*/  IMAD.MOV.U32 R21, RZ, RZ, R19 ;  /* 0x000000ffff157224 */ /* 0x000fc400078e0013 */
[----:B------:R-:W-:-:S03]  /*24d0*/  IMAD.MOV.U32 R17, RZ, RZ, R18 ;  /* 0x000000ffff117224 */ /* 0x000fc600078e0012 */
[C---:B------:R-:W-:Y:S02]  /*24e0*/  FSEL R23, R16.reuse, R21, P1 ;  /* 0x0000001510177208 */ /* 0x040fe40000800000 */
[----:B------:R-:W-:Y:S02]  /*24f0*/  SEL R16, R16, R17, P1 ;  /* 0x0000001110107207 */ /* 0x000fe40000800000 */
[----:B------:R-:W-:-:S04]  /*2500*/  ISETP.NE.AND P1, PT, R14, RZ, PT ;  /* 0x000000ff0e00720c */ /* 0x000fc80003f25270 */
[----:B------:R-:W-:Y:S02]  /*2510*/  @P2 LOP3.LUT R23, R21, 0x80000, RZ, 0xfc, !PT ;  /* 0x0008000015172812 */ /* 0x000fe400078efcff */
[----:B------:R-:W-:Y:S02]  /*2520*/  IADD3 R13, P2, PT, R13, 0x4000, RZ ;  /* 0x000040000d0d7810 */ /* 0x000fe40007f5e0ff */
[----:B------:R-:W-:-:S03]  /*2530*/  MOV R17, R23 ;  /* 0x0000001700117202 */ /* 0x000fc60000000f00 */
[----:B------:R-:W-:Y:S02]  /*2540*/  IMAD.X R15, RZ, RZ, R15, P2 ;  /* 0x000000ffff0f7224 */ /* 0x000fe400010e060f */
[----:B------:R0:W-:Y:S01]  /*2550*/  STG.E.64 desc[UR4][R10.64+0xc00], R16 ;  /* 0x000c00100a007986 */ /* 0x0001e2000c101b04 */
[----:B------:R-:W-:Y:S05]  /*2560*/  @P1 BRA `(.L_x_681) ;  /* 0xfffffff400101947 */ /* 0x000fea000383ffff */
.L_x_680:
[----:B------:R-:W-:Y:S05]  /*2570*/  @!P0 EXIT ;  /* 0x000000000000894d */ /* 0x000fea0003800000 */
[----:B------:R-:W-:Y:S02]  /*2580*/  ISETP.GE.U32.AND P1, PT, R20, 0x8, PT ;  /* 0x000000081400780c */ /* 0x000fe40003f26070 */
[----:B0-----:R-:W-:-:S04]  /*2590*/  LOP3.LUT R16, R0, 0x7, RZ, 0xc0, !PT ;  /* 0x0000000700107812 */ /* 0x001fc800078ec0ff */
[----:B------:R-:W-:-:S07]  /*25a0*/  ISETP.NE.AND P0, PT, R16, RZ, PT ;  /* 0x000000ff1000720c */ /* 0x000fce0003f05270 */
[----:B------:R-:W-:Y:S06]  /*25b0*/  @!P1 BRA `(.L_x_682) ;  /* 0x0000000400209947 */ /* 0x000fec0003800000 */
[----:B------:R-:W-:-:S04]  /*25c0*/  IMAD R13, R6, 0x80, R7 ;  /* 0x00000080060d7824 */ /* 0x000fc800078e0207 */
[----:B------:R-:W-:-:S05]  /*25d0*/  IMAD.WIDE R8, R13, 0x8, R4 ;  /* 0x000000080d087825 */ /* 0x000fca00078e0204 */
[----:B------:R-:W2:Y:S01]  /*25e0*/  LDG.E.64 R10, desc[UR4][R8.64] ;  /* 0x00000004080a7981 */ /* 0x000ea2000c1e1b00 */
[----:B------:R-:W-:Y:S01]  /*25f0*/  IMAD.MOV.U32 R12, RZ, RZ, RZ ;  /* 0x000000ffff0c7224 */ /* 0x000fe200078e00ff */
[----:B--2---:R-:W-:Y:S01]  /*2600*/  DSETP.MAX.AND P1, P2, RZ, R10, PT ;  /* 0x0000000aff00722a */ /* 0x004fe20003a2f000 */
[----:B------:R-:W-:-:S05]  /*2610*/  IMAD.MOV.U32 R15, RZ, RZ, R11 ;  /* 0x000000ffff0f7224 */ /* 0x000fca00078e000b */
[C---:B------:R-:W-:Y:S02]  /*2620*/  FSEL R17, R12.reuse, R15, P1 ;  /* 0x0000000f0c117208 */ /* 0x040fe40000800000 */
[----:B------:R-:W-:Y:S01]  /*2630*/  SEL R12, R12, R10, P1 ;  /* 0x0000000a0c0c7207 */ /* 0x000fe20000800000 */
[----:B------:R-:W-:-:S05]  /*2640*/  IMAD.WIDE R10, R13, 0x8, R2 ;  /* 0x000000080d0a7825 */ /* 0x000fca00078e0202 */
[----:B------:R-:W-:-:S05]  /*2650*/  @P2 LOP3.LUT R17, R15, 0x80000, RZ, 0xfc, !PT ;  /* 0x000800000f112812 */ /* 0x000fca00078efcff */
[----:B------:R-:W-:-:S05]  /*2660*/  IMAD.MOV.U32 R13, RZ, RZ, R17 ;  /* 0x000000ffff0d7224 */ /* 0x000fca00078e0011 */
[----:B------:R0:W-:Y:S04]  /*2670*/  STG.E.64 desc[UR4][R10.64], R12 ;  /* 0x0000000c0a007986 */ /* 0x0001e8000c101b04 */
[----:B------:R-:W2:Y:S01]  /*2680*/  LDG.E.64 R14, desc[UR4][R8.64+0x400] ;  /* 0x00040004080e7981 */ /* 0x000ea2000c1e1b00 */
[----:B------:R-:W-:Y:S01]  /*2690*/  IMAD.MOV.U32 R17, RZ, RZ, RZ ;  /* 0x000000ffff117224 */ /* 0x000fe200078e00ff */
[----:B--2---:R-:W-:Y:S01]  /*26a0*/  DSETP.MAX.AND P1, P2, RZ, R14, PT ;  /* 0x0000000eff00722a */ /* 0x004fe20003a2f000 */
[----:B------:R-:W-:-:S05]  /*26b0*/  IMAD.MOV.U32 R18, RZ, RZ, R15 ;  /* 0x000000ffff127224 */ /* 0x000fca00078e000f */
[C---:B------:R-:W-:Y:S02]  /*26c0*/  FSEL R19, R17.reuse, R18, P1 ;  /* 0x0000001211137208 */ /* 0x040fe40000800000 */
[----:B------:R-:W-:-:S06]  /*26d0*/  SEL R14, R17, R14, P1 ;  /* 0x0000000e110e7207 */ /* 0x000fcc0000800000 */
[----:B------:R-:W-:-:S04]  /*26e0*/  @P2 LOP3.LUT R19, R18, 0x80000, RZ, 0xfc, !PT ;  /* 0x0008000012132812 */ /* 0x000fc800078efcff */
[----:B------:R-:W-:-:S05]  /*26f0*/  MOV R15, R19 ;  /* 0x00000013000f7202 */ /* 0x000fca0000000f00 */
[----:B------:R1:W-:Y:S04]  /*2700*/  STG.E.64 desc[UR4][R10.64+0x400], R14 ;  /* 0x0004000e0a007986 */ /* 0x0003e8000c101b04 */
[----:B0-----:R-:W2:Y:S02]  /*2710*/  LDG.E.64 R12, desc[UR4][R8.64+0x800] ;  /* 0x00080004080c7981 */ /* 0x001ea4000c1e1b00 */
[----:B--2---:R-:W-:Y:S01]  /*2720*/  DSETP.MAX.AND P1, P2, RZ, R12, PT ;  /* 0x0000000cff00722a */ /* 0x004fe20003a2f000 */
[----:B------:R-:W-:-:S05]  /*2730*/  IMAD.MOV.U32 R18, RZ, RZ, R13 ;  /* 0x000000ffff127224 */ /* 0x000fca00078e000d */
[C---:B------:R-:W-:Y:S02]  /*2740*/  FSEL R19, R17.reuse, R18, P1 ;  /* 0x0000001211137208 */ /* 0x040fe40000800000 */
[----:B------:R-:W-:-:S06]  /*2750*/  SEL R12, R17, R12, P1 ;  /* 0x0000000c110c7207 */ /* 0x000fcc0000800000 */
[----:B------:R-:W-:-:S05]  /*2760*/  @P2 LOP3.LUT R19, R18, 0x80000, RZ, 0xfc, !PT ;  /* 0x0008000012132812 */ /* 0x000fca00078efcff */
[----:B------:R-:W-:-:S05]  /*2770*/  IMAD.MOV.U32 R13, RZ, RZ, R19 ;  /* 0x000000ffff0d7224 */ /* 0x000fca00078e0013 */
[----:B------:R0:W-:Y:S04]  /*2780*/  STG.E.64 desc[UR4][R10.64+0x800], R12 ;  /* 0x0008000c0a007986 */ /* 0x0001e8000c101b04 */
[----:B-1----:R-:W2:Y:S02]  /*2790*/  LDG.E.64 R14, desc[UR4][R8.64+0xc00] ;  /* 0x000c0004080e7981 */ /* 0x002ea4000c1e1b00 */
[----:B--2---:R-:W-:Y:S01]  /*27a0*/  DSETP.MAX.AND P1, P2, RZ, R14, PT ;  /* 0x0000000eff00722a */ /* 0x004fe20003a2f000 */
[----:B------:R-:W-:-:S05]  /*27b0*/  IMAD.MOV.U32 R18, RZ, RZ, R15 ;  /* 0x000000ffff127224 */ /* 0x000fca00078e000f */
[C---:B------:R-:W-:Y:S02]  /*27c0*/  FSEL R19, R17.reuse, R18, P1 ;  /* 0x0000001211137208 */ /* 0x040fe40000800000 */
[----:B------:R-:W-:-:S06]  /*27d0*/  SEL R14, R17, R14, P1 ;  /* 0x0000000e110e7207 */ /* 0x000fcc0000800000 */
[----:B------:R-:W-:-:S05]  /*27e0*/  @P2 LOP3.LUT R19, R18, 0x80000, RZ, 0xfc, !PT ;  /* 0x0008000012132812 */ /* 0x000fca00078efcff */
[----:B------:R-:W-:-:S05]  /*27f0*/  IMAD.MOV.U32 R15, RZ, RZ, R19 ;  /* 0x000000ffff0f7224 */ /* 0x000fca00078e0013 */
        /* <DEDUP_REMOVED lines=22> */
[----:B------:R-:W-:-:S04]  /*2960*/  @P2 LOP3.LUT R19, R18, 0x80000, RZ, 0xfc, !PT ;  /* 0x0008000012132812 */ /* 0x000fc800078efcff */
[----:B------:R-:W-:-:S05]  /*2970*/  MOV R13, R19 ;  /* 0x00000013000d7202 */ /* 0x000fca0000000f00 */
[----:B------:R0:W-:Y:S04]  /*2980*/  STG.E.64 desc[UR4][R10.64+0x1800], R12 ;  /* 0x0018000c0a007986 */ /* 0x0001e8000c101b04 */
[----:B------:R-:W2:Y:S01]  /*2990*/  LDG.E.64 R8, desc[UR4][R8.64+0x1c00] ;  /* 0x001c000408087981 */ /* 0x000ea2000c1e1b00 */
[----:B-1----:R-:W-:Y:S02]  /*29a0*/  IMAD.MOV.U32 R14, RZ, RZ, RZ ;  /* 0x000000ffff0e7224 */ /* 0x002fe400078e00ff */
[----:B------:R-:W-:Y:S01]  /*29b0*/  VIADD R6, R6, 0x8 ;  /* 0x0000000806067836 */ /* 0x000fe20000000000 */
[----:B--2---:R-:W-:Y:S01]  /*29c0*/  DSETP.MAX.AND P1, P2, RZ, R8, PT ;  /* 0x00000008ff00722a */ /* 0x004fe20003a2f000 */
[----:B------:R-:W-:Y:S02]  /*29d0*/  IMAD.MOV.U32 R17, RZ, RZ, R9 ;  /* 0x000000ffff117224 */ /* 0x000fe400078e0009 */
[----:B------:R-:W-:-:S03]  /*29e0*/  IMAD.MOV.U32 R15, RZ, RZ, R8 ;  /* 0x000000ffff0f7224 */ /* 0x000fc600078e0008 */
[C---:B------:R-:W-:Y:S02]  /*29f0*/  FSEL R19, R14.reuse, R17, P1 ;  /* 0x000000110e137208 */ /* 0x040fe40000800000 */
[----:B------:R-:W-:-:S06]  /*2a00*/  SEL R14, R14, R15, P1 ;  /* 0x0000000f0e0e7207 */ /* 0x000fcc0000800000 */
[----:B------:R-:W-:-:S05]  /*2a10*/  @P2 LOP3.LUT R19, R17, 0x80000, RZ, 0xfc, !PT ;  /* 0x0008000011132812 */ /* 0x000fca00078efcff */
[----:B------:R-:W-:-:S05]  /*2a20*/  IMAD.MOV.U32 R15, RZ, RZ, R19 ;  /* 0x000000ffff0f7224 */ /* 0x000fca00078e0013 */
[----:B------:R0:W-:Y:S02]  /*2a30*/  STG.E.64 desc[UR4][R10.64+0x1c00], R14 ;  /* 0x001c000e0a007986 */ /* 0x0001e4000c101b04 */
.L_x_682:
[----:B------:R-:W-:Y:S05]  /*2a40*/  @!P0 EXIT ;  /* 0x000000000000894d */ /* 0x000fea0003800000 */
[----:B------:R-:W-:Y:S02]  /*2a50*/  ISETP.GE.U32.AND P1, PT, R16, 0x4, PT ;  /* 0x000000041000780c */ /* 0x000fe40003f26070 */
[----:B------:R-:W-:-:S04]  /*2a60*/  LOP3.LUT R0, R0, 0x3, RZ, 0xc0, !PT ;  /* 0x0000000300007812 */ /* 0x000fc800078ec0ff */
[----:B------:R-:W-:-:S07]  /*2a70*/  ISETP.NE.AND P0, PT, R0, RZ, PT ;  /* 0x000000ff0000720c */ /* 0x000fce0003f05270 */
[----:B------:R-:W-:Y:S06]  /*2a80*/  @!P1 BRA `(.L_x_683) ;  /* 0x0000000000a09947 */ /* 0x000fec0003800000 */
[----:B0-----:R-:W-:-:S04]  /*2a90*/  IMAD R13, R6, 0x80, R7 ;  /* 0x00000080060d7824 */ /* 0x001fc800078e0207 */
        /* <DEDUP_REMOVED lines=12> */
[----:B------:R-:W-:Y:S01]  /*2b60*/  MOV R16, RZ ;  /* 0x000000ff00107202 */ /* 0x000fe20000000f00 */
        /* <DEDUP_REMOVED lines=15> */
[----:B------:R-:W3:Y:S01]  /*2c60*/  LDG.E.64 R8, desc[UR4][R8.64+0xc00] ;  /* 0x000c000408087981 */ /* 0x000ee2000c1e1b00 */
[----:B-1----:R-:W-:Y:S02]  /*2c70*/  IMAD.MOV.U32 R14, RZ, RZ, RZ ;  /* 0x000000ffff0e7224 */ /* 0x002fe400078e00ff */
[----:B------:R-:W-:Y:S01]  /*2c80*/  VIADD R6, R6, 0x4 ;  /* 0x0000000406067836 */ /* 0x000fe20000000000 */
[----:B---3--:R-:W-:Y:S01]  /*2c90*/  DSETP.MAX.AND P1, P2, RZ, R8, PT ;  /* 0x00000008ff00722a */ /* 0x008fe20003a2f000 */
[----:B------:R-:W-:Y:S02]  /*2ca0*/  IMAD.MOV.U32 R17, RZ, RZ, R9 ;  /* 0x000000ffff117224 */ /* 0x000fe400078e0009 */
[----:B------:R-:W-:-:S03]  /*2cb0*/  IMAD.MOV.U32 R15, RZ, RZ, R8 ;  /* 0x000000ffff0f7224 */ /* 0x000fc600078e0008 */
[C---:B------:R-:W-:Y:S02]  /*2cc0*/  FSEL R19, R14.reuse, R17, P1 ;  /* 0x000000110e137208 */ /* 0x040fe40000800000 */
[----:B------:R-:W-:-:S06]  /*2cd0*/  SEL R14, R14, R15, P1 ;  /* 0x0000000f0e0e7207 */ /* 0x000fcc0000800000 */
[----:B------:R-:W-:-:S05]  /*2ce0*/  @P2 LOP3.LUT R19, R17, 0x80000, RZ, 0xfc, !PT ;  /* 0x0008000011132812 */ /* 0x000fca00078efcff */
[----:B------:R-:W-:-:S05]  /*2cf0*/  IMAD.MOV.U32 R15, RZ, RZ, R19 ;  /* 0x000000ffff0f7224 */ /* 0x000fca00078e0013 */
[----:B------:R2:W-:Y:S02]  /*2d00*/  STG.E.64 desc[UR4][R10.64+0xc00], R14 ;  /* 0x000c000e0a007986 */ /* 0x0005e4000c101b04 */
.L_x_683:
[----:B------:R-:W-:Y:S05]  /*2d10*/  @!P0 EXIT ;  /* 0x000000000000894d */ /* 0x000fea0003800000 */
[----:B0-2---:R-:W-:Y:S01]  /*2d20*/  LEA R13, R6, R7, 0x7 ;  /* 0x00000007060d7211 */ /* 0x005fe200078e38ff */
[----:B------:R-:W-:-:S07]  /*2d30*/  IMAD.MOV R0, RZ, RZ, -R0 ;  /* 0x000000ffff007224 */ /* 0x000fce00078e0a00 */
.L_x_684:
[----:B------:R-:W-:-:S06]  /*2d40*/  IMAD.WIDE R8, R13, 0x8, R4 ;  /* 0x000000080d087825 */ /* 0x000fcc00078e0204 */
[----:B------:R-:W2:Y:S01]  /*2d50*/  LDG.E.64 R8, desc[UR4][R8.64] ;  /* 0x0000000408087981 */ /* 0x000ea2000c1e1b00 */
[----:B0-----:R-:W-:Y:S02]  /*2d60*/  IMAD.MOV.U32 R6, RZ, RZ, RZ ;  /* 0x000000ffff067224 */ /* 0x001fe400078e00ff */
[----:B------:R-:W-:Y:S02]  /*2d70*/  IMAD.MOV.U32 R10, RZ, RZ, RZ ;  /* 0x000000ffff0a7224 */ /* 0x000fe400078e00ff */
[----:B------:R-:W-:Y:S01]  /*2d80*/  VIADD R0, R0, 0x1 ;  /* 0x0000000100007836 */ /* 0x000fe20000000000 */
[----:B--2---:R-:W-:Y:S01]  /*2d90*/  DSETP.MAX.AND P0, P1, RZ, R8, PT ;  /* 0x00000008ff00722a */ /* 0x004fe2000390f000 */
[----:B------:R-:W-:Y:S02]  /*2da0*/  IMAD.MOV.U32 R7, RZ, RZ, R9 ;  /* 0x000000ffff077224 */ /* 0x000fe400078e0009 */
[----:B------:R-:W-:-:S03]  /*2db0*/  IMAD.MOV.U32 R11, RZ, RZ, R8 ;  /* 0x000000ffff0b7224 */ /* 0x000fc600078e0008 */
[----:B------:R-:W-:Y:S02]  /*2dc0*/  FSEL R15, R6, R7, P0 ;  /* 0x00000007060f7208 */ /* 0x000fe40000000000 */
[----:B------:R-:W-:Y:S02]  /*2dd0*/  SEL R10, R10, R11, P0 ;  /* 0x0000000b0a0a7207 */ /* 0x000fe40000000000 */
[----:B------:R-:W-:-:S04]  /*2de0*/  ISETP.NE.AND P0, PT, R0, RZ, PT ;  /* 0x000000ff0000720c */ /* 0x000fc80003f05270 */
[----:B------:R-:W-:Y:S01]  /*2df0*/  @P1 LOP3.LUT R15, R7, 0x80000, RZ, 0xfc, !PT ;  /* 0x00080000070f1812 */ /* 0x000fe200078efcff */
[----:B------:R-:W-:-:S04]  /*2e00*/  IMAD.WIDE R6, R13, 0x8, R2 ;  /* 0x000000080d067825 */ /* 0x000fc800078e0202 */
[----:B------:R-:W-:-:S05]  /*2e10*/  IMAD.MOV.U32 R11, RZ, RZ, R15 ;  /* 0x000000ffff0b7224 */ /* 0x000fca00078e000f */
[----:B------:R0:W-:Y:S01]  /*2e20*/  STG.E.64 desc[UR4][R6.64], R10 ;  /* 0x0000000a06007986 */ /* 0x0001e2000c101b04 */
[----:B------:R-:W-:Y:S05]  /*2e30*/  @!P0 EXIT ;  /* 0x000000000000894d */ /* 0x000fea0003800000 */
[----:B------:R-:W-:Y:S01]  /*2e40*/  VIADD R13, R13, 0x80 ;  /* 0x000000800d0d7836 */ /* 0x000fe20000000000 */
[----:B------:R-:W-:Y:S06]  /*2e50*/  BRA `(.L_x_684) ;  /* 0xfffffffc00b87947 */ /* 0x000fec000383ffff */
.L_x_685:
        /* <DEDUP_REMOVED lines=10> */
.L_x_805:


//--------------------- .text._ZN3cub18CUB_300001_SM_10006detail9transform16transform_kernelINS2_10policy_hubILb1EN4cuda3std3__45tupleIJN6thrust24THRUST_300001_SM_1000_NS6detail15normal_iteratorINSA_10device_ptrIdEEEEEEEE10policy1000Ei4ReLUSF_JPdEEEvT0_iT1_T2_DpNS2_10kernel_argIT3_EE --------------------------
	.section	.text._ZN3cub18CUB_300001_SM_10006detail9transform16transform_kernelINS2_10policy_hubILb1EN4cuda3std3__45tupleIJN6thrust24THRUST_300001_SM_1000_NS6detail15normal_iteratorINSA_10device_ptrIdEEEEEEEE10policy1000Ei4ReLUSF_JPdEEEvT0_iT1_T2_DpNS2_10kernel_argIT3_EE,"ax",@progbits
	.align	128
        .global         _ZN3cub18CUB_300001_SM_10006detail9transform16transform_kernelINS2_10policy_hubILb1EN4cuda3std3__45tupleIJN6thrust24THRUST_300001_SM_1000_NS6detail15normal_iteratorINSA_10device_ptrIdEEEEEEEE10policy1000Ei4ReLUSF_JPdEEEvT0_iT1_T2_DpNS2_10kernel_argIT3_EE
        .type           _ZN3cub18CUB_300001_SM_10006detail9transform16transform_kernelINS2_10policy_hubILb1EN4cuda3std3__45tupleIJN6thrust24THRUST_300001_SM_1000_NS6detail15normal_iteratorINSA_10device_ptrIdEEEEEEEE10policy1000Ei4ReLUSF_JPdEEEvT0_iT1_T2_DpNS2_10kernel_argIT3_EE,@function
        .size           _ZN3cub18CUB_300001_SM_10006detail9transform16transform_kernelINS2_10policy_hubILb1EN4cuda3std3__45tupleIJN6thrust24THRUST_300001_SM_1000_NS6detail15normal_iteratorINSA_10device_ptrIdEEEEEEEE10policy1000Ei4ReLUSF_JPdEEEvT0_iT1_T2_DpNS2_10kernel_argIT3_EE,(.L_x_806 - _ZN3cub18CUB_300001_SM_10006detail9transform16transform_kernelINS2_10policy_hubILb1EN4cuda3std3__45tupleIJN6thrust24THRUST_300001_SM_1000_NS6detail15normal_iteratorINSA_10device_ptrIdEEEEEEEE10policy1000Ei4ReLUSF_JPdEEEvT0_iT1_T2_DpNS2_10kernel_argIT3_EE)
        .other          _ZN3cub18CUB_300001_SM_10006detail9transform16transform_kernelINS2_10policy_hubILb1EN4cuda3std3__45tupleIJN6thrust24THRUST_300001_SM_1000_NS6detail15normal_iteratorINSA_10device_ptrIdEEEEEEEE10policy1000Ei4ReLUSF_JPdEEEvT0_iT1_T2_DpNS2_10kernel_argIT3_EE,@"STO_CUDA_ENTRY STV_DEFAULT"
_ZN3cub18CUB_300001_SM_10006detail9transform16transform_kernelINS2_10policy_hubILb1EN4cuda3std3__45tupleIJN6thrust24THRUST_300001_SM_1000_NS6detail15normal_iteratorINSA_10device_ptrIdEEEEEEEE10policy1000Ei4ReLUSF_JPdEEEvT0_iT1_T2_DpNS2_10kernel_argIT3_EE:
.text._ZN3cub18CUB_300001_SM_10006detail9transform16transform_kernelINS2_10policy_hubILb1EN4cuda3std3__45tupleIJN6thrust24THRUST_300001_SM_1000_NS6detail15normal_iteratorINSA_10device_ptrIdEEEEEEEE10policy1000Ei4ReLUSF_JPdEEEvT0_iT1_T2_DpNS2_10kernel_argIT3_EE:
[----:B------:R-:W-:Y:S08]  /*0000*/  LDC R1, c[0x0][0x37c] ;  /* 0x0000df00ff017b82 */ /* 0x000ff00000000800 */
[----:B------:R-:W0:Y:S01]  /*0010*/  LDC.64 R8, c[0x0][0x380] ;  /* 0x0000e000ff087b82 */ /* 0x000e220000000a00 */
[----:B------:R-:W1:Y:S01]  /*0020*/  S2R R0, SR_TID.X ;  /* 0x0000000000007919 */ /* 0x000e620000002100 */
[----:B------:R-:W2:Y:S01]  /*0030*/  LDCU.64 UR6, c[0x0][0x358] ;  /* 0x00006b00ff0677ac */ /* 0x000ea20008000a00 */
[----:B------:R-:W-:Y:S05]  /*0040*/  BSSY.RECONVERGENT B0, `(.L_x_686) ;  /* 0x0000016000007945 */ /* 0x000fea0003800200 */
[----:B------:R-:W3:Y:S08]  /*0050*/  S2UR UR4, SR_CTAID.X ;  /* 0x00000000000479c3 */ /* 0x000ef00000002500 */
[----:B------:R-:W4:Y:S01]  /*0060*/  LDC.64 R4, c[0x0][0x398] ;  /* 0x0000e600ff047b82 */ /* 0x000f220000000a00 */
[----:B0-----:R-:W-:-:S07]  /*0070*/  IMAD.SHL.U32 R7, R9, 0x80, RZ ;  /* 0x0000008009077824 */ /* 0x001fce00078e00ff */
[----:B------:R-:W0:Y:S01]  /*0080*/  LDC.64 R2, c[0x0][0x390] ;  /* 0x0000e400ff027b82 */ /* 0x000e220000000a00 */
[----:B---3--:R-:W-:Y:S02]  /*0090*/  IMAD R13, R7, UR4, RZ ;  /* 0x00000004070d7c24 */ /* 0x008fe4000f8e02ff */
[----:B-1----:R-:W-:Y:S02]  /*00a0*/  IMAD.SHL.U32 R15, R0, 0x80, RZ ;  /* 0x00000080000f7824 */ /* 0x002fe400078e00ff */
[----:B------:R-:W-:-:S05]  /*00b0*/  IMAD.IADD R8, R8, 0x1, -R13 ;  /* 0x0000000108087824 */ /* 0x000fca00078e0a0d */
[CC--:B------:R-:W-:Y:S02]  /*00c0*/  VIMNMX R6, PT, PT, R7.reuse, R8.reuse, PT ;  /* 0x0000000807067248 */ /* 0x0c0fe40003fe0100 */
[----:B------:R-:W-:-:S03]  /*00d0*/  ISETP.GT.AND P1, PT, R7, R8, PT ;  /* 0x000000080700720c */ /* 0x000fc60003f24270 */
[----:B------:R-:W-:-:S05]  /*00e0*/  IMAD.SHL.U32 R12, R6, 0x8, RZ ;  /* 0x00000008060c7824 */ /* 0x000fca00078e00ff */
[----:B------:R-:W-:-:S13]  /*00f0*/  ISETP.GE.AND P0, PT, R15, R12, PT ;  /* 0x0000000c0f00720c */ /* 0x000fda0003f06270 */
[----:B--2-4-:R-:W-:Y:S05]  /*0100*/  @P0 BRA `(.L_x_687) ;  /* 0x0000000000240947 */ /* 0x014fea0003800000 */
[----:B------:R-:W1:Y:S02]  /*0110*/  LDC.64 R10, c[0x0][0x398] ;  /* 0x0000e600ff0a7b82 */ /* 0x000e640000000a00 */
[----:B-1----:R-:W-:-:S04]  /*0120*/  IMAD.WIDE.U32 R10, R0, 0x80, R10 ;  /* 0x00000080000a7825 */ /* 0x002fc800078e000a */
[----:B------:R-:W-:-:S07]  /*0130*/  IMAD.WIDE R10, R13, 0x8, R10 ;  /* 0x000000080d0a7825 */ /* 0x000fce00078e020a */
.L_x_688:
[----:B------:R-:W-:Y:S01]  /*0140*/  VIADD R15, R15, 0x4000 ;  /* 0x000040000f0f7836 */ /* 0x000fe20000000000 */
[----:B------:R1:W-:Y:S04]  /*0150*/  CCTL.E.PF2 [R10] ;  /* 0x000000000a00798f */ /* 0x0003e80000800100 */
[----:B------:R-:W-:Y:S02]  /*0160*/  ISETP.GE.AND P0, PT, R15, R12, PT ;  /* 0x0000000c0f00720c */ /* 0x000fe40003f06270 */
[----:B-1----:R-:W-:-:S05]  /*0170*/  IADD3 R10, P2, PT, R10, 0x4000, RZ ;  /* 0x000040000a0a7810 */ /* 0x002fca0007f5e0ff */
[----:B------:R-:W-:-:S06]  /*0180*/  IMAD.X R11, RZ, RZ, R11, P2 ;  /* 0x000000ffff0b7224 */ /* 0x000fcc00010e060b */
[----:B------:R-:W-:Y:S05]  /*0190*/  @!P0 BRA `(.L_x_688) ;  /* 0xfffffffc00e88947 */ /* 0x000fea000383ffff */
.L_x_687:
[----:B------:R-:W-:Y:S05]  /*01a0*/  BSYNC.RECONVERGENT B0 ;  /* 0x0000000000007941 */ /* 0x000fea0003800200 */
.L_x_686:
[----:B------:R-:W-:-:S04]  /*01b0*/  IMAD.WIDE R4, R13, 0x8, R4 ;  /* 0x000000080d047825 */ /* 0x000fc800078e0204 */
[----:B0-----:R-:W-:Y:S01]  /*01c0*/  IMAD.WIDE R2, R13, 0x8, R2 ;  /* 0x000000080d027825 */ /* 0x001fe200078e0202 */
[----:B------:R-:W-:Y:S06]  /*01d0*/  @P1 BRA `(.L_x_689) ;  /* 0x00000014000c1947 */ /* 0x000fec0003800000 */
[----:B------:R-:W-:-:S13]  /*01e0*/  ISETP.GE.AND P0, PT, R9, 0x1, PT ;  /* 0x000000010900780c */ /* 0x000fda0003f06270 */
[----:B------:R-:W-:Y:S05]  /*01f0*/  @!P0 EXIT ;  /* 0x000000000000894d */ /* 0x000fea0003800000 */
[C---:B------:R-:W-:Y:S01]  /*0200*/  ISETP.GE.U32.AND P1, PT, R9.reuse, 0x10, PT ;  /* 0x000000100900780c */ /* 0x040fe20003f26070 */
[----:B------:R-:W-:Y:S01]  /*0210*/  IMAD.MOV.U32 R7, RZ, RZ, RZ ;  /* 0x000000ffff077224 */ /* 0x000fe200078e00ff */
[----:B------:R-:W-:-:S04]  /*0220*/  LOP3.LUT R14, R9, 0xf, RZ, 0xc0, !PT ;  /* 0x0000000f090e7812 */ /* 0x000fc800078ec0ff */
[----:B------:R-:W-:-:S07]  /*0230*/  ISETP.NE.AND P0, PT, R14, RZ, PT ;  /* 0x000000ff0e00720c */ /* 0x000fce0003f05270 */
[----:B------:R-:W-:Y:S06]  /*0240*/  @!P1 BRA `(.L_x_690) ;  /* 0x0000000800b09947 */ /* 0x000fec0003800000 */
[----:B------:R-:W-:Y:S01]  /*0250*/  IMAD.WIDE.U32 R10, R0, 0x8, RZ ;  /* 0x00000008000a7825 */ /* 0x000fe200078e00ff */
[----:B------:R-:W-:-:S03]  /*0260*/  LOP3.LUT R7, R9, 0x7ffffff0, RZ, 0xc0, !PT ;  /* 0x7ffffff009077812 */ /* 0x000fc600078ec0ff */
[----:B------:R-:W-:Y:S01]  /*0270*/  IMAD.MOV.U32 R15, RZ, RZ, R11 ;  /* 0x000000ffff0f7224 */ /* 0x000fe200078e000b */
[----:B------:R-:W-:Y:S01]  /*0280*/  LOP3.LUT R13, R10, 0x2000, RZ, 0xfc, !PT ;  /* 0x000020000a0d7812 */ /* 0x000fe200078efcff */
[----:B------:R-:W-:Y:S02]  /*0290*/  VIADD R6, R0, 0x480 ;  /* 0x0000048000067836 */ /* 0x000fe40000000000 */
[----:B------:R-:W-:-:S07]  /*02a0*/  IMAD.MOV R12, RZ, RZ, -R7 ;  /* 0x000000ffff0c7224 */ /* 0x000fce00078e0a07 */
.L_x_691:
[----:B0-----:R-:W-:-:S05]  /*02b0*/  IADD3 R10, P1, PT, R4, R13, RZ ;  /* 0x0000000d040a7210 */ /* 0x001fca0007f3e0ff */
[----:B------:R-:W-:-:S05]  /*02c0*/  IMAD.X R11, R5, 0x1, R15, P1 ;  /* 0x00000001050b7824 */ /* 0x000fca00008e060f */
[----:B------:R-:W2:Y:S01]  /*02d0*/  LDG.E.64 R8, desc[UR6][R10.64+-0x2000] ;  /* 0xffe000060a087981 */ /* 0x000ea2000c1e1b00 */
[----:B------:R-:W-:Y:S01]  /*02e0*/  IMAD.MOV.U32 R18, RZ, RZ, RZ ;  /* 0x000000ffff127224 */ /* 0x000fe200078e00ff */
[----:B--2---:R-:W-:Y:S01]  /*02f0*/  DSETP.MAX.AND P2, P3, RZ, R8, PT ;  /* 0x00000008ff00722a */ /* 0x004fe20003b4f000 */
[----:B------:R-:W-:Y:S01]  /*0300*/  IMAD.MOV.U32 R16, RZ, RZ, R9 ;  /* 0x000000ffff107224 */ /* 0x000fe200078e0009 */
[----:B------:R-:W-:Y:S01]  /*0310*/  MOV R19, R8 ;  /* 0x0000000800137202 */ /* 0x000fe20000000f00 */
[----:B------:R-:W-:Y:S01]  /*0320*/  IMAD.MOV.U32 R9, RZ, RZ, RZ ;  /* 0x000000ffff097224 */ /* 0x000fe200078e00ff */
[----:B------:R-:W-:Y:S02]  /*0330*/  IADD3 R8, P1, PT, R2, R13, RZ ;  /* 0x0000000d02087210 */ /* 0x000fe40007f3e0ff */
[----:B------:R-:W-:Y:S02]  /*0340*/  SEL R18, R18, R19, P2 ;  /* 0x0000001312127207 */ /* 0x000fe40001000000 */
[----:B------:R-:W-:Y:S01]  /*0350*/  FSEL R17, R9, R16, P2 ;  /* 0x0000001009117208 */ /* 0x000fe20001000000 */
[----:B------:R-:W-:-:S05]  /*0360*/  IMAD.X R9, R3, 0x1, R15, P1 ;  /* 0x0000000103097824 */ /* 0x000fca00008e060f */
        /* <DEDUP_REMOVED lines=9> */
[----:B------:R-:W-:-:S05]  /*0400*/  @P2 LOP3.LUT R23, R21, 0x80000, RZ, 0xfc, !PT ;  /* 0x0008000015172812 */ /* 0x000fca00078efcff */
[----:B------:R-:W-:-:S05]  /*0410*/  IMAD.MOV.U32 R21, RZ, RZ, R23 ;  /* 0x000000ffff157224 */ /* 0x000fca00078e0017 */
[----:B------:R1:W-:Y:S04]  /*0420*/  STG.E.64 desc[UR6][R8.64+-0x1c00], R20 ;  /* 0xffe4001408007986 */ /* 0x0003e8000c101b06 */
[----:B------:R-:W2:Y:S01]  /*0430*/  LDG.E.64 R16, desc[UR6][R10.64+-0x1800] ;  /* 0xffe800060a107981 */ /* 0x000ea2000c1e1b00 */
[----:B0-----:R-:W-:Y:S01]  /*0440*/  IMAD.MOV.U32 R18, RZ, RZ, RZ ;  /* 0x000000ffff127224 */ /* 0x001fe200078e00ff */
        /* <DEDUP_REMOVED lines=8> */
[----:B-1----:R-:W-:Y:S01]  /*04d0*/  IMAD.MOV.U32 R20, RZ, RZ, RZ ;  /* 0x000000ffff147224 */ /* 0x002fe200078e00ff */
        /* <DEDUP_REMOVED lines=28> */
[----:B------:R-:W-:-:S05]  /*06a0*/  MOV R19, R17 ;  /* 0x0000001100137202 */ /* 0x000fca0000000f00 */
        /* <DEDUP_REMOVED lines=15> */
[----:B0-----:R-:W-:Y:S02]  /*07a0*/  IMAD.MOV.U32 R18, RZ, RZ, 0xc00 ;  /* 0x00000c00ff127424 */ /* 0x001fe400078e00ff */
[----:B------:R-:W-:Y:S02]  /*07b0*/  IMAD.MOV.U32 R19, RZ, RZ, 0x0 ;  /* 0x00000000ff137424 */ /* 0x000fe400078e00ff */
[----:B------:R-:W-:Y:S02]  /*07c0*/  IMAD.MOV.U32 R17, RZ, RZ, RZ ;  /* 0x000000ffff117224 */ /* 0x000fe400078e00ff */
[----:B------:R-:W-:-:S04]  /*07d0*/  IMAD.WIDE R18, R6, 0x8, R18 ;  /* 0x0000000806127825 */ /* 0x000fc800078e0212 */
[----:B------:R-:W-:Y:S01]  /*07e0*/  IMAD.MOV.U32 R22, RZ, RZ, RZ ;  /* 0x000000ffff167224 */ /* 0x000fe200078e00ff */
[----:B------:R-:W-:Y:S01]  /*07f0*/  IADD3 R16, P1, PT, R4, R18, RZ ;  /* 0x0000001204107210 */ /* 0x000fe20007f3e0ff */
[----:B--2---:R-:W-:Y:S01]  /*0800*/  DSETP.MAX.AND P2, P3, RZ, R10, PT ;  /* 0x0000000aff00722a */ /* 0x004fe20003b4f000 */
[----:B------:R-:W-:Y:S02]  /*0810*/  IMAD.MOV.U32 R24, RZ, RZ, R11 ;  /* 0x000000ffff187224 */ /* 0x000fe400078e000b */
[----:B------:R-:W-:-:S03]  /*0820*/  IMAD.MOV.U32 R23, RZ, RZ, R10 ;  /* 0x000000ffff177224 */ /* 0x000fc600078e000a */
[----:B------:R-:W-:Y:S02]  /*0830*/  FSEL R25, R17, R24, P2 ;  /* 0x0000001811197208 */ /* 0x000fe40001000000 */
[----:B-1----:R-:W-:Y:S02]  /*0840*/  SEL R20, R22, R23, P2 ;  /* 0x0000001716147207 */ /* 0x002fe40001000000 */
[----:B------:R-:W-:-:S04]  /*0850*/  IADD3.X R17, PT, PT, R5, R19, RZ, P1, !PT ;  /* 0x0000001305117210 */ /* 0x000fc80000ffe4ff */
[----:B------:R-:W-:-:S05]  /*0860*/  @P3 LOP3.LUT R25, R24, 0x80000, RZ, 0xfc, !PT ;  /* 0x0008000018193812 */ /* 0x000fca00078efcff */
[----:B------:R-:W-:-:S05]  /*0870*/  IMAD.MOV.U32 R21, RZ, RZ, R25 ;  /* 0x000000ffff157224 */ /* 0x000fca00078e0019 */
[----:B------:R0:W-:Y:S04]  /*0880*/  STG.E.64 desc[UR6][R8.64], R20 ;  /* 0x0000001408007986 */ /* 0x0001e8000c101b06 */
[----:B------:R-:W2:Y:S01]  /*0890*/  LDG.E.64 R22, desc[UR6][R16.64+-0xc00] ;  /* 0xfff4000610167981 */ /* 0x000ea2000c1e1b00 */
[----:B------:R-:W-:Y:S01]  /*08a0*/  IADD3 R10, P1, PT, R2, R18, RZ ;  /* 0x00000012020a7210 */ /* 0x000fe20007f3e0ff */
[----:B------:R-:W-:-:S04]  /*08b0*/  IMAD.MOV.U32 R18, RZ, RZ, RZ ;  /* 0x000000ffff127224 */ /* 0x000fc800078e00ff */
[----:B------:R-:W-:Y:S01]  /*08c0*/  IMAD.X R11, R3, 0x1, R19, P1 ;  /* 0x00000001030b7824 */ /* 0x000fe200008e0613 */
[----:B--2---:R-:W-:Y:S01]  /*08d0*/  DSETP.MAX.AND P2, P3, RZ, R22, PT ;  /* 0x00000016ff00722a */ /* 0x004fe20003b4f000 */
[----:B------:R-:W-:-:S05]  /*08e0*/  IMAD.MOV.U32 R19, RZ, RZ, R23 ;  /* 0x000000ffff137224 */ /* 0x000fca00078e0017 */
        /* <DEDUP_REMOVED lines=51> */
[----:B-1----:R-:W-:Y:S02]  /*0c20*/  IMAD.MOV.U32 R18, RZ, RZ, RZ ;  /* 0x000000ffff127224 */ /* 0x002fe400078e00ff */
[----:B------:R-:W-:Y:S02]  /*0c30*/  VIADD R12, R12, 0x10 ;  /* 0x000000100c0c7836 */ /* 0x000fe40000000000 */
[----:B------:R-:W-:Y:S01]  /*0c40*/  VIADD R6, R6, 0x800 ;  /* 0x0000080006067836 */ /* 0x000fe20000000000 */
[----:B--2---:R-:W-:Y:S01]  /*0c50*/  DSETP.MAX.AND P1, P2, RZ, R16, PT ;  /* 0x00000010ff00722a */ /* 0x004fe20003a2f000 */
[----:B------:R-:W-:Y:S01]  /*0c60*/  MOV R21, R17 ;  /* 0x0000001100157202 */ /* 0x000fe20000000f00 */
[----:B------:R-:W-:-:S04]  /*0c70*/  IMAD.MOV.U32 R19, RZ, RZ, R16 ;  /* 0x000000ffff137224 */ /* 0x000fc800078e0010 */
[C---:B------:R-:W-:Y:S02]  /*0c80*/  FSEL R23, R18.reuse, R21, P1 ;  /* 0x0000001512177208 */ /* 0x040fe40000800000 */
[----:B------:R-:W-:Y:S02]  /*0c90*/  SEL R18, R18, R19, P1 ;  /* 0x0000001312127207 */ /* 0x000fe40000800000 */
[----:B------:R-:W-:-:S04]  /*0ca0*/  ISETP.NE.AND P1, PT, R12, RZ, PT ;  /* 0x000000ff0c00720c */ /* 0x000fc80003f25270 */
[----:B------:R-:W-:Y:S02]  /*0cb0*/  @P2 LOP3.LUT R23, R21, 0x80000, RZ, 0xfc, !PT ;  /* 0x0008000015172812 */ /* 0x000fe400078efcff */
[----:B------:R-:W-:-:S03]  /*0cc0*/  IADD3 R13, P2, PT, R13, 0x4000, RZ ;  /* 0x000040000d0d7810 */ /* 0x000fc60007f5e0ff */
[----:B------:R-:W-:Y:S02]  /*0cd0*/  IMAD.MOV.U32 R19, RZ, RZ, R23 ;  /* 0x000000ffff137224 */ /* 0x000fe400078e0017 */
[----:B------:R-:W-:-:S03]  /*0ce0*/  IMAD.X R15, RZ, RZ, R15, P2 ;  /* 0x000000ffff0f7224 */ /* 0x000fc600010e060f */
[----:B------:R0:W-:Y:S01]  /*0cf0*/  STG.E.64 desc[UR6][R10.64+0xc00], R18 ;  /* 0x000c00120a007986 */ /* 0x0001e2000c101b06 */
[----:B------:R-:W-:Y:S05]  /*0d00*/  @P1 BRA `(.L_x_691) ;  /* 0xfffffff400681947 */ /* 0x000fea000383ffff */
.L_x_690:
[----:B------:R-:W-:Y:S05]  /*0d10*/  @!P0 EXIT ;  /* 0x000000000000894d */ /* 0x000fea0003800000 */
[----:B------:R-:W1:Y:S01]  /*0d20*/  LDCU UR4, c[0x0][0x384] ;  /* 0x00007080ff0477ac */ /* 0x000e620008000800 */
[----:B------:R-:W-:Y:S01]  /*0d30*/  ISETP.GE.U32.AND P1, PT, R14, 0x8, PT ;  /* 0x000000080e00780c */ /* 0x000fe20003f26070 */
[----:B-1----:R-:W-:-:S06]  /*0d40*/  ULOP3.LUT UR5, UR4, 0x7, URZ, 0xc0, !UPT ;  /* 0x0000000704057892 */ /* 0x002fcc000f8ec0ff */
[----:B------:R-:W-:-:S06]  /*0d50*/  ISETP.NE.AND P0, PT, RZ, UR5, PT ;  /* 0x00000005ff007c0c */ /* 0x000fcc000bf05270 */
[----:B------:R-:W-:Y:S07]  /*0d60*/  @!P1 BRA `(.L_x_692) ;  /* 0x0000000400209947 */ /* 0x000fee0003800000 */
[----:B------:R-:W-:-:S04]  /*0d70*/  IMAD R13, R7, 0x80, R0 ;  /* 0x00000080070d7824 */ /* 0x000fc800078e0200 */
[----:B0-----:R-:W-:-:S05]  /*0d80*/  IMAD.WIDE R8, R13, 0x8, R4 ;  /* 0x000000080d087825 */ /* 0x001fca00078e0204 */
[----:B------:R-:W2:Y:S01]  /*0d90*/  LDG.E.64 R10, desc[UR6][R8.64] ;  /* 0x00000006080a7981 */ /* 0x000ea2000c1e1b00 */
[----:B------:R-:W-:Y:S02]  /*0da0*/  IMAD.MOV.U32 R6, RZ, RZ, RZ ;  /* 0x000000ffff067224 */ /* 0x000fe400078e00ff */
[----:B------:R-:W-:Y:S01]  /*0db0*/  IMAD.MOV.U32 R12, RZ, RZ, RZ ;  /* 0x000000ffff0c7224 */ /* 0x000fe200078e00ff */
[----:B--2---:R-:W-:Y:S01]  /*0dc0*/  DSETP.MAX.AND P1, P2, RZ, R10, PT ;  /* 0x0000000aff00722a */ /* 0x004fe20003a2f000 */
[----:B------:R-:W-:-:S05]  /*0dd0*/  IMAD.MOV.U32 R15, RZ, RZ, R11 ;  /* 0x000000ffff0f7224 */ /* 0x000fca00078e000b */
[----:B------:R-:W-:Y:S02]  /*0de0*/  FSEL R17, R6, R15, P1 ;  /* 0x0000000f06117208 */ /* 0x000fe40000800000 */
[----:B------:R-:W-:Y:S01]  /*0df0*/  SEL R12, R12, R10, P1 ;  /* 0x0000000a0c0c7207 */ /* 0x000fe20000800000 */
[----:B------:R-:W-:-:S05]  /*0e00*/  IMAD.WIDE R10, R13, 0x8, R2 ;  /* 0x000000080d0a7825 */ /* 0x000fca00078e0202 */
[----:B------:R-:W-:-:S05]  /*0e10*/  @P2 LOP3.LUT R17, R15, 0x80000, RZ, 0xfc, !PT ;  /* 0x000800000f112812 */ /* 0x000fca00078efcff */
[----:B------:R-:W-:-:S05]  /*0e20*/  IMAD.MOV.U32 R13, RZ, RZ, R17 ;  /* 0x000000ffff0d7224 */ /* 0x000fca00078e0011 */
[----:B------:R0:W-:Y:S04]  /*0e30*/  STG.E.64 desc[UR6][R10.64], R12 ;  /* 0x0000000c0a007986 */ /* 0x0001e8000c101b06 */
[----:B------:R-:W2:Y:S02]  /*0e40*/  LDG.E.64 R14, desc[UR6][R8.64+0x400] ;  /* 0x00040006080e7981 */ /* 0x000ea4000c1e1b00 */
[----:B--2---:R-:W-:Y:S01]  /*0e50*/  DSETP.MAX.AND P1, P2, RZ, R14, PT ;  /* 0x0000000eff00722a */ /* 0x004fe20003a2f000 */
[----:B------:R-:W-:-:S05]  /*0e60*/  MOV R17, R15 ;  /* 0x0000000f00117202 */ /* 0x000fca0000000f00 */
        /* <DEDUP_REMOVED lines=45> */
[----:B------:R-:W3:Y:S01]  /*1140*/  LDG.E.64 R8, desc[UR6][R8.64+0x1c00] ;  /* 0x001c000608087981 */ /* 0x000ee2000c1e1b00 */
[----:B-1----:R-:W-:Y:S02]  /*1150*/  IMAD.MOV.U32 R14, RZ, RZ, RZ ;  /* 0x000000ffff0e7224 */ /* 0x002fe400078e00ff */
[----:B------:R-:W-:Y:S01]  /*1160*/  VIADD R7, R7, 0x8 ;  /* 0x0000000807077836 */ /* 0x000fe20000000000 */
[----:B---3--:R-:W-:Y:S01]  /*1170*/  DSETP.MAX.AND P1, P2, RZ, R8, PT ;  /* 0x00000008ff00722a */ /* 0x008fe20003a2f000 */
[----:B------:R-:W-:Y:S02]  /*1180*/  IMAD.MOV.U32 R17, RZ, RZ, R9 ;  /* 0x000000ffff117224 */ /* 0x000fe400078e0009 */
[----:B------:R-:W-:-:S03]  /*1190*/  IMAD.MOV.U32 R15, RZ, RZ, R8 ;  /* 0x000000ffff0f7224 */ /* 0x000fc600078e0008 */
[----:B------:R-:W-:Y:S02]  /*11a0*/  FSEL R19, R6, R17, P1 ;  /* 0x0000001106137208 */ /* 0x000fe40000800000 */
[----:B------:R-:W-:-:S06]  /*11b0*/  SEL R14, R14, R15, P1 ;  /* 0x0000000f0e0e7207 */ /* 0x000fcc0000800000 */
[----:B------:R-:W-:-:S05]  /*11c0*/  @P2 LOP3.LUT R19, R17, 0x80000, RZ, 0xfc, !PT ;  /* 0x0008000011132812 */ /* 0x000fca00078efcff */
[----:B------:R-:W-:-:S05]  /*11d0*/  IMAD.MOV.U32 R15, RZ, RZ, R19 ;  /* 0x000000ffff0f7224 */ /* 0x000fca00078e0013 */
[----:B------:R2:W-:Y:S02]  /*11e0*/  STG.E.64 desc[UR6][R10.64+0x1c00], R14 ;  /* 0x001c000e0a007986 */ /* 0x0005e4000c101b06 */
.L_x_692:
[----:B------:R-:W-:Y:S05]  /*11f0*/  @!P0 EXIT ;  /* 0x000000000000894d */ /* 0x000fea0003800000 */
[----:B------:R-:W-:Y:S02]  /*1200*/  UISETP.GE.U32.AND UP0, UPT, UR5, 0x4, UPT ;  /* 0x000000040500788c */ /* 0x000fe4000bf06070 */
[----:B------:R-:W-:-:S06]  /*1210*/  ULOP3.LUT UR4, UR4, 0x3, URZ, 0xc0, !UPT ;  /* 0x0000000304047892 */ /* 0x000fcc000f8ec0ff */
[----:B------:R-:W-:Y:S01]  /*1220*/  ISETP.NE.AND P0, PT, RZ, UR4, PT ;  /* 0x00000004ff007c0c */ /* 0x000fe2000bf05270 */
[----:B------:R-:W-:-:S12]  /*1230*/  BRA.U !UP0, `(.L_x_693) ;  /* 0x0000000108a07547 */ /* 0x000fd8000b800000 */
[----:B--2---:R-:W-:-:S04]  /*1240*/  IMAD R13, R7, 0x80, R0 ;  /* 0x00000080070d7824 */ /* 0x004fc800078e0200 */
        /* <DEDUP_REMOVED lines=30> */
[----:B------:R-:W-:Y:S01]  /*1430*/  VIADD R7, R7, 0x4 ;  /* 0x0000000407077836 */ /* 0x000fe20000000000 */
        /* <DEDUP_REMOVED lines=8> */
.L_x_693:
[----:B------:R-:W-:Y:S05]  /*14c0*/  @!P0 EXIT ;  /* 0x000000000000894d */ /* 0x000fea0003800000 */
[----:B--23--:R-:W-:Y:S01]  /*14d0*/  IMAD R13, R7, 0x80, R0 ;  /* 0x00000080070d7824 */ /* 0x00cfe200078e0200 */
[----:B------:R-:W-:-:S12]  /*14e0*/  UIADD3 UR4, UPT, UPT, -UR4, URZ, URZ ;  /* 0x000000ff04047290 */ /* 0x000fd8000fffe1ff */
.L_x_694:
[----:B0-----:R-:W-:-:S06]  /*14f0*/  IMAD.WIDE R8, R13, 0x8, R4 ;  /* 0x000000080d087825 */ /* 0x001fcc00078e0204 */
[----:B------:R-:W2:Y:S01]  /*1500*/  LDG.E.64 R8, desc[UR6][R8.64] ;  /* 0x0000000608087981 */ /* 0x000ea2000c1e1b00 */
[----:B------:R-:W-:Y:S01]  /*1510*/  IMAD.MOV.U32 R0, RZ, RZ, RZ ;  /* 0x000000ffff007224 */ /* 0x000fe200078e00ff */
[----:B------:R-:W-:Y:S01]  /*1520*/  UIADD3 UR4, UPT, UPT, UR4, 0x1, URZ ;  /* 0x0000000104047890 */ /* 0x000fe2000fffe0ff */
[----:B-1----:R-:W-:-:S03]  /*1530*/  IMAD.MOV.U32 R10, RZ, RZ, RZ ;  /* 0x000000ffff0a7224 */ /* 0x002fc600078e00ff */
[----:B------:R-:W-:Y:S01]  /*1540*/  UISETP.NE.AND UP0, UPT, UR4, URZ, UPT ;  /* 0x000000ff0400728c */ /* 0x000fe2000bf05270 */
[----:B--2---:R-:W-:Y:S01]  /*1550*/  DSETP.MAX.AND P0, P1, RZ, R8, PT ;  /* 0x00000008ff00722a */ /* 0x004fe2000390f000 */
[----:B------:R-:W-:Y:S01]  /*1560*/  MOV R7, R9 ;  /* 0x0000000900077202 */ /* 0x000fe20000000f00 */
[----:B------:R-:W-:-:S04]  /*1570*/  IMAD.MOV.U32 R11, RZ, RZ, R8 ;  /* 0x000000ffff0b7224 */ /* 0x000fc800078e0008 */
[----:B------:R-:W-:Y:S02]  /*1580*/  FSEL R15, R0, R7, P0 ;  /* 0x00000007000f7208 */ /* 0x000fe40000000000 */
[----:B------:R-:W-:-:S06]  /*1590*/  SEL R10, R10, R11, P0 ;  /* 0x0000000b0a0a7207 */ /* 0x000fcc0000000000 */
[----:B------:R-:W-:Y:S01]  /*15a0*/  @P1 LOP3.LUT R15, R7, 0x80000, RZ, 0xfc, !PT ;  /* 0x00080000070f1812 */ /* 0x000fe200078efcff */
[----:B------:R-:W-:-:S04]  /*15b0*/  IMAD.WIDE R6, R13, 0x8, R2 ;  /* 0x000000080d067825 */ /* 0x000fc800078e0202 */
[----:B------:R-:W-:Y:S02]  /*15c0*/  IMAD.MOV.U32 R11, RZ, RZ, R15 ;  /* 0x000000ffff0b7224 */ /* 0x000fe400078e000f */
[----:B------:R-:W-:-:S03]  /*15d0*/  VIADD R13, R13, 0x80 ;  /* 0x000000800d0d7836 */ /* 0x000fc60000000000 */
[----:B------:R1:W-:Y:S01]  /*15e0*/  STG.E.64 desc[UR6][R6.64], R10 ;  /* 0x0000000a06007986 */ /* 0x0003e2000c101b06 */
[----:B------:R-:W-:Y:S05]  /*15f0*/  BRA.U UP0, `(.L_x_694) ;  /* 0xfffffffd00bc7547 */ /* 0x000fea000b83ffff */
[----:B------:R-:W-:Y:S05]  /*1600*/  EXIT ;  /* 0x000000000000794d */ /* 0x000fea0003800000 */
.L_x_689:
[----:B------:R-:W-:-:S13]  /*1610*/  ISETP.GE.AND P0, PT, R9, 0x1, PT ;  /* 0x000000010900780c */ /* 0x000fda0003f06270 */
[----:B------:R-:W-:Y:S05]  /*1620*/  @!P0 EXIT ;  /* 0x000000000000894d */ /* 0x000fea0003800000 */
[C---:B------:R-:W-:Y:S01]  /*1630*/  ISETP.GE.U32.AND P0, PT, R9.reuse, 0x8, PT ;  /* 0x000000080900780c */ /* 0x040fe20003f06070 */
[----:B------:R-:W-:Y:S01]  /*1640*/  IMAD.MOV.U32 R7, RZ, RZ, RZ ;  /* 0x000000ffff077224 */ /* 0x000fe200078e00ff */
[----:B------:R-:W-:-:S11]  /*1650*/  LOP3.LUT R16, R9, 0x7, RZ, 0xc0, !PT ;  /* 0x0000000709107812 */ /* 0x000fd600078ec0ff */
[----:B------:R-:W-:Y:S05]  /*1660*/  @!P0 BRA `(.L_x_695) ;  /* 0x0000000400c88947 */ /* 0x000fea0003800000 */
[----:B------:R-:W-:Y:S01]  /*1670*/  LOP3.LUT R7, R9, 0x7ffffff8, RZ, 0xc0, !PT ;  /* 0x7ffffff809077812 */ /* 0x000fe200078ec0ff */
[----:B------:R-:W-:-:S07]  /*1680*/  IMAD.MOV.U32 R12, RZ, RZ, RZ ;  /* 0x000000ffff0c7224 */ /* 0x000fce00078e00ff */
.L_x_698:
[----:B------:R-:W-:-:S05]  /*1690*/  IMAD R13, R12, 0x80, R0 ;  /* 0x000000800c0d7824 */ /* 0x000fca00078e0200 */
[----:B------:R-:W-:-:S13]  /*16a0*/  ISETP.GE.AND P1, PT, R13, R6, PT ;  /* 0x000000060d00720c */ /* 0x000fda0003f26270 */
[----:B------:R-:W-:-:S06]  /*16b0*/  @!P1 IMAD.WIDE.U32 R8, R13, 0x8, R4 ;  /* 0x000000080d089825 */ /* 0x000fcc00078e0004 */
[----:B------:R-:W2:Y:S01]  /*16c0*/  @!P1 LDG.E.64 R8, desc[UR6][R8.64] ;  /* 0x0000000608089981 */ /* 0x000ea2000c1e1b00 */
[----:B01----:R-:W-:Y:S02]  /*16d0*/  VIADD R11, R13, 0x80 ;  /* 0x000000800d0b7836 */ /* 0x003fe40000000000 */
[----:B------:R-:W-:Y:S02]  /*16e0*/  @!P1 IMAD.MOV.U32 R10, RZ, RZ, RZ ;  /* 0x000000ffff0a9224 */ /* 0x000fe400078e00ff */
[----:B------:R-:W-:Y:S01]  /*16f0*/  @!P1 IMAD.MOV.U32 R18, RZ, RZ, RZ ;  /* 0x000000ffff129224 */ /* 0x000fe200078e00ff */
[----:B------:R-:W-:Y:S01]  /*1700*/  ISETP.GE.AND P0, PT, R11, R6, PT ;  /* 0x000000060b00720c */ /* 0x000fe20003f06270 */
[----:B------:R-:W-:Y:S01]  /*1710*/  @!P1 IMAD.WIDE.U32 R20, R13, 0x8, R2 ;  /* 0x000000080d149825 */ /* 0x000fe200078e0002 */
[----:B--2---:R-:W-:-:S03]  /*1720*/  @!P1 DSETP.MAX.AND P2, P3, RZ, R8, PT ;  /* 0x00000008ff00922a */ /* 0x004fc60003b4f000 */
[----:B------:R-:W-:Y:S01]  /*1730*/  @!P1 IMAD.MOV.U32 R15, RZ, RZ, R9 ;  /* 0x000000ffff0f9224 */ /* 0x000fe200078e0009 */
[----:B------:R-:W-:Y:S01]  /*1740*/  @!P1 MOV R19, R8 ;  /* 0x0000000800139202 */ /* 0x000fe20000000f00 */
[----:B------:R-:W-:-:S03]  /*1750*/  IMAD.WIDE R8, R11, 0x8, R4 ;  /* 0x000000080b087825 */ /* 0x000fc600078e0204 */
        /* <DEDUP_REMOVED lines=78> */
[----:B------:R-:W-:Y:S01]  /*1c40*/  @!P1 LOP3.LUT R20, R20, 0x80000, RZ, 0xfc, !PT ;  /* 0x0008000014149812 */ /* 0x000fe200078efcff */
[----:B------:R-:W-:-:S03]  /*1c50*/  @!P1 IMAD.MOV.U32 R14, RZ, RZ, RZ ;  /* 0x000000ffff0e9224 */ /* 0x000fc600078e00ff */
[----:B------:R-:W-:Y:S02]  /*1c60*/  @!P1 SEL R15, R20, R21, P2 ;  /* 0x00000015140f9207 */ /* 0x000fe40001000000 */
[----:B------:R-:W-:Y:S02]  /*1c70*/  @!P1 SEL R14, R14, R17, P0 ;  /* 0x000000110e0e9207 */ /* 0x000fe40000000000 */
[----:B------:R-:W-:-:S03]  /*1c80*/  ISETP.GE.AND P0, PT, R13, R6, PT ;  /* 0x000000060d00720c */ /* 0x000fc60003f06270 */
[----:B------:R0:W-:Y:S01]  /*1c90*/  @!P1 STG.E.64 desc[UR6][R10.64+0x1400], R14 ;  /* 0x0014000e0a009986 */ /* 0x0001e2000c101b06 */
[----:B------:R-:W-:-:S09]  /*1ca0*/  ISETP.NE.AND P1, PT, R12, R7, PT ;  /* 0x000000070c00720c */ /* 0x000fd20003f25270 */
[----:B------:R-:W-:Y:S05]  /*1cb0*/  @P0 BRA `(.L_x_697) ;  /* 0x00000000002c0947 */ /* 0x000fea0003800000 */
[----:B------:R-:W2:Y:S01]  /*1cc0*/  LDG.E.64 R8, desc[UR6][R8.64+0x1800] ;  /* 0x0018000608087981 */ /* 0x000ea2000c1e1b00 */
[----:B------:R-:W-:Y:S01]  /*1cd0*/  IMAD.MOV.U32 R13, RZ, RZ, RZ ;  /* 0x000000ffff0d7224 */ /* 0x000fe200078e00ff */
[----:B0-----:R-:W-:Y:S01]  /*1ce0*/  MOV R14, RZ ;  /* 0x000000ff000e7202 */ /* 0x001fe20000000f00 */
        /* <DEDUP_REMOVED lines=8> */
.L_x_697:
[----:B------:R-:W-:Y:S05]  /*1d70*/  BSYNC.RECONVERGENT B0 ;  /* 0x0000000000007941 */ /* 0x000fea0003800200 */
.L_x_696:
[----:B------:R-:W-:Y:S05]  /*1d80*/  @P1 BRA `(.L_x_698) ;  /* 0xfffffff800401947 */ /* 0x000fea000383ffff */
.L_x_695:
[----:B------:R-:W-:-:S13]  /*1d90*/  ISETP.NE.AND P0, PT, R16, RZ, PT ;  /* 0x000000ff1000720c */ /* 0x000fda0003f05270 */
[----:B------:R-:W-:Y:S05]  /*1da0*/  @!P0 EXIT ;  /* 0x000000000000894d */ /* 0x000fea0003800000 */
[----:B------:R-:W2:Y:S01]  /*1db0*/  LDC R8, c[0x0][0x384] ;  /* 0x0000e100ff087b82 */ /* 0x000ea20000000800 */
[----:B------:R-:W-:Y:S02]  /*1dc0*/  ISETP.GE.U32.AND P1, PT, R16, 0x4, PT ;  /* 0x000000041000780c */ /* 0x000fe40003f26070 */
[----:B--2---:R-:W-:-:S04]  /*1dd0*/  LOP3.LUT R20, R8, 0x3, RZ, 0xc0, !PT ;  /* 0x0000000308147812 */ /* 0x004fc800078ec0ff */
[----:B------:R-:W-:-:S07]  /*1de0*/  ISETP.NE.AND P0, PT, R20, RZ, PT ;  /* 0x000000ff1400720c */ /* 0x000fce0003f05270 */
[----:B------:R-:W-:Y:S06]  /*1df0*/  @!P1 BRA `(.L_x_699) ;  /* 0x0000000000ec9947 */ /* 0x000fec0003800000 */
[----:B------:R-:W-:-:S05]  /*1e00*/  IMAD R9, R7, 0x80, R0 ;  /* 0x0000008007097824 */ /* 0x000fca00078e0200 */
[----:B------:R-:W-:-:S13]  /*1e10*/  ISETP.GE.AND P2, PT, R9, R6, PT ;  /* 0x000000060900720c */ /* 0x000fda0003f46270 */
[----:B------:R-:W-:-:S06]  /*1e20*/  @!P2 IMAD.WIDE R12, R9, 0x8, R4 ;  /* 0x00000008090ca825 */ /* 0x000fcc00078e0204 */
[----:B------:R-:W2:Y:S01]  /*1e30*/  @!P2 LDG.E.64 R12, desc[UR6][R12.64] ;  /* 0x000000060c0ca981 */ /* 0x000ea2000c1e1b00 */
[----:B01----:R-:W-:Y:S02]  /*1e40*/  VIADD R11, R9, 0x80 ;  /* 0x00000080090b7836 */ /* 0x003fe40000000000 */
[----:B------:R-:W-:Y:S02]  /*1e50*/  @!P2 IMAD.MOV.U32 R10, RZ, RZ, RZ ;  /* 0x000000ffff0aa224 */ /* 0x000fe400078e00ff */
[----:B------:R-:W-:Y:S01]  /*1e60*/  @!P2 IMAD.MOV.U32 R16, RZ, RZ, RZ ;  /* 0x000000ffff10a224 */ /* 0x000fe200078e00ff */
[----:B------:R-:W-:Y:S01]  /*1e70*/  ISETP.GE.AND P1, PT, R11, R6, PT ;  /* 0x000000060b00720c */ /* 0x000fe20003f26270 */
[----:B------:R-:W-:-:S12]  /*1e80*/  @!P2 IMAD.WIDE R18, R9, 0x8, R2 ;  /* 0x000000080912a825 */ /* 0x000fd800078e0202 */
[----:B------:R-:W-:Y:S01]  /*1e90*/  @!P1 IMAD.WIDE R22, R11, 0x8, R4 ;  /* 0x000000080b169825 */ /* 0x000fe200078e0204 */
[----:B--2---:R-:W-:-:S03]  /*1ea0*/  @!P2 DSETP.MAX.AND P3, P4, RZ, R12, PT ;  /* 0x0000000cff00a22a */ /* 0x004fc60003c6f000 */
[----:B------:R-:W-:Y:S02]  /*1eb0*/  @!P2 IMAD.MOV.U32 R15, RZ, RZ, R13 ;  /* 0x000000ffff0fa224 */ /* 0x000fe400078e000d */
[----:B------:R-:W-:-:S03]  /*1ec0*/  @!P2 IMAD.MOV.U32 R17, RZ, RZ, R12 ;  /* 0x000000ffff11a224 */ /* 0x000fc600078e000c */
[----:B------:R-:W-:Y:S02]  /*1ed0*/  @!P2 FSEL R10, R10, R15, P3 ;  /* 0x0000000f0a0aa208 */ /* 0x000fe40001800000 */
[----:B------:R-:W-:Y:S02]  /*1ee0*/  @!P2 LOP3.LUT R15, R15, 0x80000, RZ, 0xfc, !PT ;  /* 0x000800000f0fa812 */ /* 0x000fe400078efcff */
[----:B------:R-:W-:Y:S02]  /*1ef0*/  @!P2 SEL R16, R16, R17, P3 ;  /* 0x000000111010a207 */ /* 0x000fe40001800000 */
[----:B------:R-:W-:-:S05]  /*1f00*/  @!P2 SEL R17, R15, R10, P4 ;  /* 0x0000000a0f11a207 */ /* 0x000fca0002000000 */
[----:B------:R0:W-:Y:S04]  /*1f10*/  @!P2 STG.E.64 desc[UR6][R18.64], R16 ;  /* 0x000000101200a986 */ /* 0x0001e8000c101b06 */
[----:B------:R-:W2:Y:S01]  /*1f20*/  @!P1 LDG.E.64 R14, desc[UR6][R22.64] ;  /* 0x00000006160e9981 */ /* 0x000ea2000c1e1b00 */
[----:B------:R-:W-:Y:S01]  /*1f30*/  VIADD R13, R9, 0x100 ;  /* 0x00000100090d7836 */ /* 0x000fe20000000000 */
[----:B------:R-:W-:-:S04]  /*1f40*/  @!P1 MOV R10, RZ ;  /* 0x000000ff000a9202 */ /* 0x000fc80000000f00 */
        /* <DEDUP_REMOVED lines=19> */
[----:B------:R-:W-:Y:S01]  /*2080*/  @!P2 LOP3.LUT R21, R19, 0x80000, RZ, 0xfc, !PT ;  /* 0x000800001315a812 */ /* 0x000fe200078efcff */
[----:B------:R-:W-:Y:S02]  /*2090*/  @!P2 IMAD.MOV.U32 R19, RZ, RZ, R10 ;  /* 0x000000ffff13a224 */ /* 0x000fe400078e000a */
        /* <DEDUP_REMOVED lines=12> */
[----:B------:R-:W-:Y:S02]  /*2160*/  @!P1 LOP3.LUT R19, R17, 0x80000, RZ, 0xfc, !PT ;  /* 0x0008000011139812 */ /* 0x000fe400078efcff */
[----:B------:R-:W-:-:S04]  /*2170*/  @!P1 MOV R17, R12 ;  /* 0x0000000c00119202 */ /* 0x000fc80000000f00 */
[----:B------:R-:W-:Y:S02]  /*2180*/  @!P1 SEL R16, R16, R17, P2 ;  /* 0x0000001110109207 */ /* 0x000fe40001000000 */
[----:B------:R-:W-:-:S05]  /*2190*/  @!P1 SEL R17, R19, R18, P3 ;  /* 0x0000001213119207 */ /* 0x000fca0001800000 */
[----:B------:R2:W-:Y:S02]  /*21a0*/  @!P1 STG.E.64 desc[UR6][R10.64], R16 ;  /* 0x000000100a009986 */ /* 0x0005e4000c101b06 */
.L_x_699:
[----:B------:R-:W-:Y:S05]  /*21b0*/  @!P0 EXIT ;  /* 0x000000000000894d */ /* 0x000fea0003800000 */
[----:B------:R-:W-:Y:S02]  /*21c0*/  ISETP.NE.AND P1, PT, R20, 0x1, PT ;  /* 0x000000011400780c */ /* 0x000fe40003f25270 */
[----:B------:R-:W-:-:S04]  /*21d0*/  LOP3.LUT R8, R8, 0x1, RZ, 0xc0, !PT ;  /* 0x0000000108087812 */ /* 0x000fc800078ec0ff */
[----:B------:R-:W-:-:S07]  /*21e0*/  ISETP.NE.U32.AND P0, PT, R8, 0x1, PT ;  /* 0x000000010800780c */ /* 0x000fce0003f05070 */
[----:B------:R-:W-:Y:S06]  /*21f0*/  @!P1 BRA `(.L_x_700) ;  /* 0x00000000007c9947 */ /* 0x000fec0003800000 */
[----:B01----:R-:W-:-:S05]  /*2200*/  IMAD R15, R7, 0x80, R0 ;  /* 0x00000080070f7824 */ /* 0x003fca00078e0200 */
[----:B------:R-:W-:-:S13]  /*2210*/  ISETP.GE.AND P2, PT, R15, R6, PT ;  /* 0x000000060f00720c */ /* 0x000fda0003f46270 */
[----:B--2---:R-:W-:-:S06]  /*2220*/  @!P2 IMAD.WIDE R10, R15, 0x8, R4 ;  /* 0x000000080f0aa825 */ /* 0x004fcc00078e0204 */
        /* <DEDUP_REMOVED lines=16> */
[----:B------:R-:W-:Y:S02]  /*2330*/  @!P1 IMAD.MOV.U32 R8, RZ, RZ, RZ ;  /* 0x000000ffff089224 */ /* 0x000fe400078e00ff */
[----:B------:R-:W-:Y:S02]  /*2340*/  @!P1 IMAD.MOV.U32 R16, RZ, RZ, RZ ;  /* 0x000000ffff109224 */ /* 0x000fe400078e00ff */
[----:B------:R-:W-:Y:S01]  /*2350*/  VIADD R7, R7, 0x2 ;  /* 0x0000000207077836 */ /* 0x000fe20000000000 */
[----:B--2---:R-:W-:Y:S01]  /*2360*/  @!P1 DSETP.MAX.AND P2, P3, RZ, R14, PT ;  /* 0x0000000eff00922a */ /* 0x004fe20003b4f000 */
[----:B------:R-:W-:-:S05]  /*2370*/  @!P1 IMAD.MOV.U32 R17, RZ, RZ, R15 ;  /* 0x000000ffff119224 */ /* 0x000fca00078e000f */
[----:B------:R-:W-:Y:S02]  /*2380*/  @!P1 FSEL R8, R8, R17, P2 ;  /* 0x0000001108089208 */ /* 0x000fe40001000000 */
[----:B------:R-:W-:Y:S02]  /*2390*/  @!P1 LOP3.LUT R19, R17, 0x80000, RZ, 0xfc, !PT ;  /* 0x0008000011139812 */ /* 0x000fe400078efcff */
[----:B------:R-:W-:-:S04]  /*23a0*/  @!P1 MOV R17, R14 ;  /* 0x0000000e00119202 */ /* 0x000fc80000000f00 */
[----:B------:R-:W-:Y:S02]  /*23b0*/  @!P1 SEL R16, R16, R17, P2 ;  /* 0x0000001110109207 */ /* 0x000fe40001000000 */
[----:B------:R-:W-:Y:S01]  /*23c0*/  @!P1 SEL R17, R19, R8, P3 ;  /* 0x0000000813119207 */ /* 0x000fe20001800000 */
[----:B------:R-:W-:-:S05]  /*23d0*/  @!P1 IMAD.WIDE R8, R9, 0x8, R2 ;  /* 0x0000000809089825 */ /* 0x000fca00078e0202 */
[----:B------:R3:W-:Y:S02]  /*23e0*/  @!P1 STG.E.64 desc[UR6][R8.64], R16 ;  /* 0x0000001008009986 */ /* 0x0007e4000c101b06 */
.L_x_700:
[----:B------:R-:W-:Y:S05]  /*23f0*/  @P0 EXIT ;  /* 0x000000000000094d */ /* 0x000fea0003800000 */
[----:B------:R-:W-:-:S05]  /*2400*/  IMAD R7, R7, 0x80, R0 ;  /* 0x0000008007077824 */ /* 0x000fca00078e0200 */
[----:B------:R-:W-:-:S13]  /*2410*/  ISETP.GE.AND P0, PT, R7, R6, PT ;  /* 0x000000060700720c */ /* 0x000fda0003f06270 */
[----:B------:R-:W-:Y:S05]  /*2420*/  @P0 EXIT ;  /* 0x000000000000094d */ /* 0x000fea0003800000 */
[----:B------:R-:W-:-:S06]  /*2430*/  IMAD.WIDE R4, R7, 0x8, R4 ;  /* 0x0000000807047825 */ /* 0x000fcc00078e0204 */
[----:B------:R-:W4:Y:S01]  /*2440*/  LDG.E.64 R4, desc[UR6][R4.64] ;  /* 0x0000000604047981 */ /* 0x000f22000c1e1b00 */
[----:B------:R-:W-:Y:S02]  /*2450*/  IMAD.MOV.U32 R0, RZ, RZ, RZ ;  /* 0x000000ffff007224 */ /* 0x000fe400078e00ff */
[----:B------:R-:W-:Y:S02]  /*2460*/  IMAD.MOV.U32 R6, RZ, RZ, RZ ;  /* 0x000000ffff067224 */ /* 0x000fe400078e00ff */
[----:B------:R-:W-:Y:S01]  /*2470*/  IMAD.WIDE R2, R7, 0x8, R2 ;  /* 0x0000000807027825 */ /* 0x000fe200078e0202 */
[----:B----4-:R-:W-:-:S03]  /*2480*/  DSETP.MAX.AND P0, P1, RZ, R4, PT ;  /* 0x00000004ff00722a */ /* 0x010fc6000390f000 */
[----:B0123--:R-:W-:Y:S02]  /*2490*/  IMAD.MOV.U32 R11, RZ, RZ, R5 ;  /* 0x000000ffff0b7224 */ /* 0x00ffe400078e0005 */
[----:B------:R-:W-:-:S03]  /*24a0*/  IMAD.MOV.U32 R9, RZ, RZ, R4 ;  /* 0x000000ffff097224 */ /* 0x000fc600078e0004 */
[----:B------:R-:W-:Y:S02]  /*24b0*/  FSEL R13, R0, R11, P0 ;  /* 0x0000000b000d7208 */ /* 0x000fe40000000000 */
[----:B------:R-:W-:-:S04]  /*24c0*/  SEL R6, R6, R9, P0 ;  /* 0x0000000906067207 */ /* 0x000fc80000000000 */
[----:B------:R-:W-:-:S05]  /*24d0*/  @P1 LOP3.LUT R13, R11, 0x80000, RZ, 0xfc, !PT ;  /* 0x000800000b0d1812 */ /* 0x000fca00078efcff */
[----:B------:R-:W-:-:S05]  /*24e0*/  IMAD.MOV.U32 R7, RZ, RZ, R13 ;  /* 0x000000ffff077224 */ /* 0x000fca00078e000d */
[----:B------:R-:W-:Y:S01]  /*24f0*/  STG.E.64 desc[UR6][R2.64], R6 ;  /* 0x0000000602007986 */ /* 0x000fe2000c101b06 */
[----:B------:R-:W-:Y:S05]  /*2500*/  EXIT ;  /* 0x000000000000794d */ /* 0x000fea0003800000 */
.L_x_701:
        /* <DEDUP_REMOVED lines=15> */
.L_x_806:


//--------------------- .text._ZN3cub18CUB_300001_SM_10006detail9transform16transform_kernelINS2_10policy_hubILb1EN4cuda3std3__45tupleIJN6thrust24THRUST_300001_SM_1000_NS6detail15normal_iteratorINSA_10device_ptrIdEEEEEEEE10policy1000El7SoftmaxSF_JPdEEEvT0_iT1_T2_DpNS2_10kernel_argIT3_EE --------------------------
	.section	.text._ZN3cub18CUB_300001_SM_10006detail9transform16transform_kernelINS2_10policy_hubILb1EN4cuda3std3__45tupleIJN6thrust24THRUST_300001_SM_1000_NS6detail15normal_iteratorINSA_10device_ptrIdEEEEEEEE10policy1000El7SoftmaxSF_JPdEEEvT0_iT1_T2_DpNS2_10kernel_argIT3_EE,"ax",@progbits
	.align	128
        .global         _ZN3cub18CUB_300001_SM_10006detail9transform16transform_kernelINS2_10policy_hubILb1EN4cuda3std3__45tupleIJN6thrust24THRUST_300001_SM_1000_NS6detail15normal_iteratorINSA_10device_ptrIdEEEEEEEE10policy1000El7SoftmaxSF_JPdEEEvT0_iT1_T2_DpNS2_10kernel_argIT3_EE
        .type           _ZN3cub18CUB_300001_SM_10006detail9transform16transform_kernelINS2_10policy_hubILb1EN4cuda3std3__45tupleIJN6thrust24THRUST_300001_SM_1000_NS6detail15normal_iteratorINSA_10device_ptrIdEEEEEEEE10policy1000El7SoftmaxSF_JPdEEEvT0_iT1_T2_DpNS2_10kernel_argIT3_EE,@function
        .size           _ZN3cub18CUB_300001_SM_10006detail9transform16transform_kernelINS2_10policy_hubILb1EN4cuda3std3__45tupleIJN6thrust24THRUST_300001_SM_1000_NS6detail15normal_iteratorINSA_10device_ptrIdEEEEEEEE10policy1000El7SoftmaxSF_JPdEEEvT0_iT1_T2_DpNS2_10kernel_argIT3_EE,(.L_x_793 - _ZN3cub18CUB_300001_SM_10006detail9transform16transform_kernelINS2_10policy_hubILb1EN4cuda3std3__45tupleIJN6thrust24THRUST_300001_SM_1000_NS6detail15normal_iteratorINSA_10device_ptrIdEEEEEEEE10policy1000El7SoftmaxSF_JPdEEEvT0_iT1_T2_DpNS2_10kernel_argIT3_EE)
        .other          _ZN3cub18CUB_300001_SM_10006detail9transform16transform_kernelINS2_10policy_hubILb1EN4cuda3std3__45tupleIJN6thrust24THRUST_300001_SM_1000_NS6detail15normal_iteratorINSA_10device_ptrIdEEEEEEEE10policy1000El7SoftmaxSF_JPdEEEvT0_iT1_T2_DpNS2_10kernel_argIT3_EE,@"STO_CUDA_ENTRY STV_DEFAULT"
_ZN3cub18CUB_300001_SM_10006detail9transform16transform_kernelINS2_10policy_hubILb1EN4cuda3std3__45tupleIJN6thrust24THRUST_300001_SM_1000_NS6detail15normal_iteratorINSA_10device_ptrIdEEEEEEEE10policy1000El7SoftmaxSF_JPdEEEvT0_iT1_T2_DpNS2_10kernel_argIT3_EE:
.text._ZN3cub18CUB_300001_SM_10006detail9transform16transform_kernelINS2_10policy_hubILb1EN4cuda3std3__45tupleIJN6thrust24THRUST_300001_SM_1000_NS6detail15normal_iteratorINSA_10device_ptrIdEEEEEEEE10policy1000El7SoftmaxSF_JPdEEEvT0_iT1_T2_DpNS2_10kernel_argIT3_EE:
[----:B------:R-:W-:Y:S01]  /*0000*/  LDC R1, c[0x0][0x37c] ;  /* 0x0000df00ff017b82 */ /* 0x000fe20000000800 */
[----:B------:R-:W0:Y:S07]  /*0010*/  LDCU UR16, c[0x0][0x388] ;  /* 0x00007100ff1077ac */ /* 0x000e2e0008000800 */
[----:B------:R-:W1:Y:S01]  /*0020*/  S2UR UR6, SR_CTAID.X ;  /* 0x00000000000679c3 */ /* 0x000e620000002500 */
[----:B------:R-:W2:Y:S01]  /*0030*/  S2R R4, SR_TID.X ;  /* 0x0000000000047919 */ /* 0x000ea20000002100 */
[----:B------:R-:W-:Y:S01]  /*0040*/  BSSY.RECONVERGENT B0, `(.L_x_702) ;  /* 0x000001c000007945 */ /* 0x000fe20003800200 */
[----:B------:R-:W3:Y:S01]  /*0050*/  LDCU.64 UR10, c[0x0][0x380] ;  /* 0x00007000ff0a77ac */ /* 0x000ee20008000a00 */
[----:B0-----:R-:W-:-:S04]  /*0060*/  USHF.L.U32 UR17, UR16, 0x7, URZ ;  /* 0x0000000710117899 */ /* 0x001fc800080006ff */
[----:B------:R-:W-:Y:S02]  /*0070*/  USHF.R.S32.HI UR7, URZ, 0x1f, UR17 ;  /* 0x0000001fff077899 */ /* 0x000fe40008011411 */
[----:B-1----:R-:W-:Y:S02]  /*0080*/  UIMAD.WIDE.U32 UR4, UR17, UR6, URZ ;  /* 0x00000006110472a5 */ /* 0x002fe4000f8e00ff */
[----:B------:R-:W-:Y:S02]  /*0090*/  UIMAD UR9, UR7, UR6, URZ ;  /* 0x00000006070972a4 */ /* 0x000fe4000f8e02ff */
[----:B---3--:R-:W-:Y:S02]  /*00a0*/  UIADD3 UR8, UP1, UPT, -UR4, UR10, URZ ;  /* 0x0000000a04087290 */ /* 0x008fe4000ff3e1ff */
[----:B------:R-:W-:Y:S02]  /*00b0*/  UIADD3 UR9, UPT, UPT, UR5, UR9, URZ ;  /* 0x0000000905097290 */ /* 0x000fe4000fffe0ff */
[----:B------:R-:W-:Y:S01]  /*00c0*/  UISETP.LT.U32.AND UP0, UPT, UR8, UR17, UPT ;  /* 0x000000110800728c */ /* 0x000fe2000bf01070 */
[----:B--2---:R-:W-:Y:S01]  /*00d0*/  IMAD.SHL.U32 R0, R4, 0x80, RZ ;  /* 0x0000008004007824 */ /* 0x004fe200078e00ff */
[----:B------:R-:W-:-:S04]  /*00e0*/  UIADD3.X UR6, UPT, UPT, ~UR9, UR11, URZ, UP1, !UPT ;  /* 0x0000000b09067290 */ /* 0x000fc80008ffe5ff */
[----:B------:R-:W-:-:S04]  /*00f0*/  UISETP.LT.AND.EX UP0, UPT, UR6, UR7, UPT, UP0 ;  /* 0x000000070600728c */ /* 0x000fc8000bf01300 */
[----:B------:R-:W-:-:S04]  /*0100*/  USEL UR8, UR8, UR17, UP0 ;  /* 0x0000001108087287 */ /* 0x000fc80008000000 */
[----:B------:R-:W-:-:S06]  /*0110*/  USHF.L.U32 UR10, UR8, 0x3, URZ ;  /* 0x00000003080a7899 */ /* 0x000fcc00080006ff */
[----:B------:R-:W-:-:S13]  /*0120*/  ISETP.GE.AND P0, PT, R0, UR10, PT ;  /* 0x0000000a00007c0c */ /* 0x000fda000bf06270 */
[----:B------:R-:W-:Y:S05]  /*0130*/  @P0 BRA `(.L_x_703) ;  /* 0x0000000000300947 */ /* 0x000fea0003800000 */
[----:B------:R-:W0:Y:S02]  /*0140*/  LDCU.64 UR6, c[0x0][0x3a0] ;  /* 0x00007400ff0677ac */ /* 0x000e240008000a00 */
[----:B0-----:R-:W-:-:S04]  /*0150*/  ULEA UR6, UP0, UR4, UR6, 0x3 ;  /* 0x0000000604067291 */ /* 0x001fc8000f8018ff */
[----:B------:R-:W-:Y:S02]  /*0160*/  ULEA.HI.X UR7, UR4, UR7, UR9, 0x3, UP0 ;  /* 0x0000000704077291 */ /* 0x000fe400080f1c09 */
[----:B------:R-:W-:-:S04]  /*0170*/  IMAD.U32 R2, RZ, RZ, UR6 ;  /* 0x00000006ff027e24 */ /* 0x000fc8000f8e00ff */
[----:B------:R-:W-:Y:S02]  /*0180*/  IMAD.U32 R3, RZ, RZ, UR7 ;  /* 0x00000007ff037e24 */ /* 0x000fe4000f8e00ff */
[----:B------:R-:W-:-:S07]  /*0190*/  IMAD.WIDE.U32 R2, R4, 0x80, R2 ;  /* 0x0000008004027825 */ /* 0x000fce00078e0002 */
.L_x_704:
[----:B------:R-:W-:Y:S01]  /*01a0*/  VIADD R0, R0, 0x4000 ;  /* 0x0000400000007836 */ /* 0x000fe20000000000 */
[----:B------:R0:W-:Y:S04]  /*01b0*/  CCTL.E.PF2 [R2] ;  /* 0x000000000200798f */ /* 0x0001e80000800100 */
[----:B------:R-:W-:Y:S02]  /*01c0*/  ISETP.GE.AND P0, PT, R0, UR10, PT ;  /* 0x0000000a00007c0c */ /* 0x000fe4000bf06270 */
[----:B0-----:R-:W-:-:S05]  /*01d0*/  IADD3 R2, P1, PT, R2, 0x4000, RZ ;  /* 0x0000400002027810 */ /* 0x001fca0007f3e0ff */
[----:B------:R-:W-:-:S06]  /*01e0*/  IMAD.X R3, RZ, RZ, R3, P1 ;  /* 0x000000ffff037224 */ /* 0x000fcc00008e0603 */
[----:B------:R-:W-:Y:S05]  /*01f0*/  @!P0 BRA `(.L_x_704) ;  /* 0xfffffffc00e88947 */ /* 0x000fea000383ffff */
.L_x_703:
[----:B------:R-:W-:Y:S05]  /*0200*/  BSYNC.RECONVERGENT B0 ;  /* 0x0000000000007941 */ /* 0x000fea0003800200 */
.L_x_702:
[----:B------:R-:W0:Y:S01]  /*0210*/  LDCU.64 UR12, c[0x0][0x3a0] ;  /* 0x00007400ff0c77ac */ /* 0x000e220008000a00 */
[----:B------:R-:W1:Y:S01]  /*0220*/  LDC R3, c[0x0][0x394] ;  /* 0x0000e500ff037b82 */ /* 0x000e620000000800 */
[----:B------:R-:W-:Y:S01]  /*0230*/  USHF.L.U32 UR6, UR4, 0x3, URZ ;  /* 0x0000000304067899 */ /* 0x000fe200080006ff */
[----:B------:R-:W2:Y:S01]  /*0240*/  LDCU.64 UR10, c[0x0][0x398] ;  /* 0x00007300ff0a77ac */ /* 0x000ea20008000a00 */
[----:B------:R-:W-:Y:S01]  /*0250*/  USHF.L.U64.HI UR4, UR4, 0x3, UR9 ;  /* 0x0000000304047899 */ /* 0x000fe20008010209 */
[----:B------:R-:W3:Y:S01]  /*0260*/  LDCU.64 UR14, c[0x0][0x358] ;  /* 0x00006b00ff0e77ac */ /* 0x000ee20008000a00 */
[----:B0-----:R-:W-:Y:S01]  /*0270*/  UIADD3 UR5, UP0, UPT, UR6, UR12, URZ ;  /* 0x0000000c06057290 */ /* 0x001fe2000ff1e0ff */
[----:B------:R-:W0:Y:S03]  /*0280*/  LDCU UR12, c[0x0][0x390] ;  /* 0x00007200ff0c77ac */ /* 0x000e260008000800 */
[----:B------:R-:W-:-:S02]  /*0290*/  UIADD3.X UR9, UPT, UPT, UR4, UR13, URZ, UP0, !UPT ;  /* 0x0000000d04097290 */ /* 0x000fc400087fe4ff */
[----:B------:R-:W-:Y:S01]  /*02a0*/  IMAD.U32 R10, RZ, RZ, UR5 ;  /* 0x00000005ff0a7e24 */ /* 0x000fe2000f8e00ff */
[----:B------:R-:W-:Y:S02]  /*02b0*/  UISETP.NE.AND UP0, UPT, UR17, UR8, UPT ;  /* 0x000000081100728c */ /* 0x000fe4000bf05270 */
[----:B--2---:R-:W-:Y:S01]  /*02c0*/  UIADD3 UR6, UP1, UPT, UR6, UR10, URZ ;  /* 0x0000000a06067290 */ /* 0x004fe2000ff3e0ff */
[----:B------:R-:W-:-:S03]  /*02d0*/  MOV R11, UR9 ;  /* 0x00000009000b7c02 */ /* 0x000fc60008000f00 */
[----:B------:R-:W-:-:S03]  /*02e0*/  UIADD3.X UR7, UPT, UPT, UR4, UR11, URZ, UP1, !UPT ;  /* 0x0000000b04077290 */ /* 0x000fc60008ffe4ff */
[----:B---3--:R-:W-:Y:S09]  /*02f0*/  BRA.U !UP0, `(.L_x_705) ;  /* 0x0000001108987547 */ /* 0x008ff2000b800000 */
[----:B------:R-:W-:-:S06]  /*0300*/  UISETP.GE.AND UP0, UPT, UR16, 0x1, UPT ;  /* 0x000000011000788c */ /* 0x000fcc000bf06270 */
[----:B------:R-:W-:-:S13]  /*0310*/  PLOP3.LUT P0, PT, PT, PT, UP0, 0x80, 0x8 ;  /* 0x000000000008781c */ /* 0x000fda0003f0f008 */
[----:B0-----:R-:W-:Y:S05]  /*0320*/  @!P0 EXIT ;  /* 0x000000000000894d */ /* 0x001fea0003800000 */
[----:B------:R-:W-:Y:S01]  /*0330*/  UISETP.NE.AND UP0, UPT, UR16, 0x1, UPT ;  /* 0x000000011000788c */ /* 0x000fe2000bf05270 */
[----:B------:R-:W-:-:S08]  /*0340*/  UMOV UR4, URZ ;  /* 0x000000ff00047c82 */ /* 0x000fd00008000000 */
[----:B------:R-:W-:Y:S05]  /*0350*/  BRA.U !UP0, `(.L_x_706) ;  /* 0x0000000908fc7547 */ /* 0x000fea000b800000 */
[----:B------:R-:W0:Y:S01]  /*0360*/  LDC.64 R12, c[0x0][0x390] ;  /* 0x0000e400ff0c7b82 */ /* 0x000e220000000a00 */
[----:B------:R-:W-:Y:S01]  /*0370*/  ULOP3.LUT UR4, UR16, 0x7ffffffe, URZ, 0xc0, !UPT ;  /* 0x7ffffffe10047892 */ /* 0x000fe2000f8ec0ff */
[----:B------:R-:W-:Y:S01]  /*0380*/  IMAD.MOV.U32 R7, RZ, RZ, R4 ;  /* 0x000000ffff077224 */ /* 0x000fe200078e0004 */
[----:B------:R-:W2:Y:S02]  /*0390*/  LDCU UR5, c[0x0][0x394] ;  /* 0x00007280ff0577ac */ /* 0x000ea40008000800 */
[----:B------:R-:W-:-:S12]  /*03a0*/  UIADD3 UR4, UPT, UPT, -UR4, URZ, URZ ;  /* 0x000000ff04047290 */ /* 0x000fd8000fffe1ff */
.L_x_719:
[C---:B------:R-:W-:Y:S01]  /*03b0*/  ISETP.GE.AND P0, PT, R7.reuse, UR8, PT ;  /* 0x0000000807007c0c */ /* 0x040fe2000bf06270 */
[----:B------:R-:W-:Y:S01]  /*03c0*/  UIADD3 UR4, UPT, UPT, UR4, 0x2, URZ ;  /* 0x0000000204047890 */ /* 0x000fe2000fffe0ff */
[----:B------:R-:W-:Y:S01]  /*03d0*/  BSSY.RECONVERGENT B0, `(.L_x_707) ;  /* 0x000005a000007945 */ /* 0x000fe20003800200 */
[----:B--2---:R-:W-:Y:S02]  /*03e0*/  VIADD R15, R7, 0x80 ;  /* 0x00000080070f7836 */ /* 0x004fe40000000000 */
[----:B------:R-:W-:-:S08]  /*03f0*/  UISETP.NE.AND UP0, UPT, UR4, URZ, UPT ;  /* 0x000000ff0400728c */ /* 0x000fd0000bf05270 */
[----:B---3--:R-:W-:Y:S05]  /*0400*/  @P0 BRA `(.L_x_708) ;  /* 0x0000000400580947 */ /* 0x008fea0003800000 */
[----:B------:R-:W-:-:S06]  /*0410*/  IMAD.WIDE R8, R7, 0x8, R10 ;  /* 0x0000000807087825 */ /* 0x000fcc00078e020a */
        /* <DEDUP_REMOVED lines=34> */
[----:B--2---:R-:W0:Y:S01]  /*0640*/  MUFU.RCP64H R21, UR5 ;  /* 0x0000000500157d08 */ /* 0x004e220008001800 */
[----:B------:R-:W-:Y:S01]  /*0650*/  UMOV UR11, 0x3fa55555 ;  /* 0x3fa55555000b7882 */ /* 0x000fe20000000000 */
[----:B------:R-:W-:-:S04]  /*0660*/  MOV R20, 0x1 ;  /* 0x0000000100147802 */ /* 0x000fc80000000f00 */
[----:B------:R-:W-:Y:S01]  /*0670*/  DFMA R22, R18, R22, UR10 ;  /* 0x0000000a12167e2b */ /* 0x000fe20008000016 */
[----:B------:R-:W-:Y:S01]  /*0680*/  UMOV UR10, 0x55555511 ;  /* 0x55555511000a7882 */ /* 0x000fe20000000000 */
[----:B------:R-:W-:-:S06]  /*0690*/  UMOV UR11, 0x3fc55555 ;  /* 0x3fc55555000b7882 */ /* 0x000fcc0000000000 */
[----:B------:R-:W-:Y:S01]  /*06a0*/  DFMA R22, R18, R22, UR10 ;  /* 0x0000000a12167e2b */ /* 0x000fe20008000016 */
[----:B------:R-:W-:Y:S01]  /*06b0*/  UMOV UR10, 0xb ;  /* 0x0000000b000a7882 */ /* 0x000fe20000000000 */
[----:B------:R-:W-:Y:S01]  /*06c0*/  UMOV UR11, 0x3fe00000 ;  /* 0x3fe00000000b7882 */ /* 0x000fe20000000000 */
[----:B0-----:R-:W-:-:S05]  /*06d0*/  DFMA R24, R20, -R12, 1 ;  /* 0x3ff000001418742b */ /* 0x001fca000000080c */
[----:B------:R-:W-:-:S03]  /*06e0*/  DFMA R22, R18, R22, UR10 ;  /* 0x0000000a12167e2b */ /* 0x000fc60008000016 */
[----:B------:R-:W-:-:S05]  /*06f0*/  DFMA R24, R24, R24, R24 ;  /* 0x000000181818722b */ /* 0x000fca0000000018 */
[----:B------:R-:W-:-:S03]  /*0700*/  DFMA R22, R18, R22, 1 ;  /* 0x3ff000001216742b */ /* 0x000fc60000000016 */
[----:B------:R-:W-:-:S05]  /*0710*/  DFMA R24, R20, R24, R20 ;  /* 0x000000181418722b */ /* 0x000fca0000000014 */
[----:B------:R-:W-:-:S03]  /*0720*/  DFMA R20, R18, R22, 1 ;  /* 0x3ff000001214742b */ /* 0x000fc60000000016 */
[----:B------:R-:W-:-:S07]  /*0730*/  DFMA R18, R24, -R12, 1 ;  /* 0x3ff000001812742b */ /* 0x000fce000000080c */
[----:B------:R-:W-:Y:S01]  /*0740*/  IMAD R23, R16, 0x100000, R21 ;  /* 0x0010000010177824 */ /* 0x000fe200078e0215 */
[----:B------:R-:W-:Y:S01]  /*0750*/  DFMA R18, R24, R18, R24 ;  /* 0x000000121812722b */ /* 0x000fe20000000018 */
[----:B------:R-:W-:Y:S01]  /*0760*/  IMAD.MOV.U32 R22, RZ, RZ, R20 ;  /* 0x000000ffff167224 */ /* 0x000fe200078e0014 */
[----:B------:R-:W-:Y:S09]  /*0770*/  @!P0 BRA `(.L_x_710) ;  /* 0x0000000000308947 */ /* 0x000ff20003800000 */
        /* <DEDUP_REMOVED lines=12> */
.L_x_710:
[----:B------:R-:W-:Y:S05]  /*0840*/  BSYNC.RECONVERGENT B1 ;  /* 0x0000000000017941 */ /* 0x000fea0003800200 */
.L_x_709:
[----:B------:R-:W-:Y:S01]  /*0850*/  IMAD.MOV.U32 R16, RZ, RZ, R22 ;  /* 0x000000ffff107224 */ /* 0x000fe200078e0016 */
[----:B------:R-:W-:Y:S01]  /*0860*/  MOV R17, R23 ;  /* 0x0000001700117202 */ /* 0x000fe20000000f00 */
[----:B------:R-:W-:Y:S01]  /*0870*/  BSSY.RECONVERGENT B1, `(.L_x_711) ;  /* 0x000000c000017945 */ /* 0x000fe20003800200 */
[----:B------:R-:W-:-:S04]  /*0880*/  FSETP.GEU.AND P1, PT, |R23|, 6.5827683646048100446e-37, PT ;  /* 0x036000001700780b */ /* 0x000fc80003f2e200 */
[----:B------:R-:W-:-:S08]  /*0890*/  DMUL R8, R18, R16 ;  /* 0x0000001012087228 */ /* 0x000fd00000000000 */
[----:B------:R-:W-:-:S08]  /*08a0*/  DFMA R16, R8, -R12, R16 ;  /* 0x8000000c0810722b */ /* 0x000fd00000000010 */
[----:B------:R-:W-:-:S10]  /*08b0*/  DFMA R8, R18, R16, R8 ;  /* 0x000000101208722b */ /* 0x000fd40000000008 */
[----:B------:R-:W-:-:S05]  /*08c0*/  FFMA R0, RZ, UR5, R9 ;  /* 0x00000005ff007c23 */ /* 0x000fca0008000009 */
[----:B------:R-:W-:-:S13]  /*08d0*/  FSETP.GT.AND P0, PT, |R0|, 1.469367938527859385e-39, PT ;  /* 0x001000000000780b */ /* 0x000fda0003f04200 */
[----:B------:R-:W-:Y:S05]  /*08e0*/  @P0 BRA P1, `(.L_x_712) ;  /* 0x0000000000100947 */ /* 0x000fea0000800000 */
[----:B------:R-:W-:-:S07]  /*08f0*/  MOV R6, 0x910 ;  /* 0x0000091000067802 */ /* 0x000fce0000000f00 */
[----:B-1----:R-:W-:Y:S05]  /*0900*/  CALL.REL.NOINC `($__internal_2_$__cuda_sm20_div_rn_f64_full) ;  /* 0x0000001c00747944 */ /* 0x002fea0003c00000 */
[----:B------:R-:W-:Y:S02]  /*0910*/  IMAD.MOV.U32 R8, RZ, RZ, R28 ;  /* 0x000000ffff087224 */ /* 0x000fe400078e001c */
[----:B------:R-:W-:-:S07]  /*0920*/  IMAD.MOV.U32 R9, RZ, RZ, R29 ;  /* 0x000000ffff097224 */ /* 0x000fce00078e001d */
.L_x_712:
[----:B------:R-:W-:Y:S05]  /*0930*/  BSYNC.RECONVERGENT B1 ;  /* 0x0000000000017941 */ /* 0x000fea0003800200 */
.L_x_711:
[----:B------:R-:W-:-:S04]  /*0940*/  IMAD.MOV.U32 R16, RZ, RZ, 0x8 ;  /* 0x00000008ff107424 */ /* 0x000fc800078e00ff */
[----:B------:R-:W-:-:S05]  /*0950*/  IMAD.WIDE R16, R7, R16, UR6 ;  /* 0x0000000607107e25 */ /* 0x000fca000f8e0210 */
[----:B------:R3:W-:Y:S02]  /*0960*/  STG.E.64 desc[UR14][R16.64], R8 ;  /* 0x0000000810007986 */ /* 0x0007e4000c101b0e */
.L_x_708:
[----:B--2---:R-:W-:Y:S05]  /*0970*/  BSYNC.RECONVERGENT B0 ;  /* 0x0000000000007941 */ /* 0x004fea0003800200 */
.L_x_707:
[----:B------:R-:W-:Y:S01]  /*0980*/  ISETP.GE.AND P0, PT, R15, UR8, PT ;  /* 0x000000080f007c0c */ /* 0x000fe2000bf06270 */
[----:B------:R-:W-:-:S12]  /*0990*/  BSSY.RECONVERGENT B0, `(.L_x_713) ;  /* 0x0000058000007945 */ /* 0x000fd80003800200 */
[----:B------:R-:W-:Y:S05]  /*09a0*/  @P0 BRA `(.L_x_714) ;  /* 0x0000000400580947 */ /* 0x000fea0003800000 */
[----:B---3--:R-:W-:-:S06]  /*09b0*/  IMAD.WIDE R8, R15, 0x8, R10 ;  /* 0x000000080f087825 */ /* 0x008fcc00078e020a */
        /* <DEDUP_REMOVED lines=34> */
[----:B------:R-:W0:Y:S01]  /*0be0*/  MUFU.RCP64H R21, UR5 ;  /* 0x0000000500157d08 */ /* 0x000e220008001800 */
[----:B------:R-:W-:Y:S01]  /*0bf0*/  UMOV UR11, 0x3fa55555 ;  /* 0x3fa55555000b7882 */ /* 0x000fe20000000000 */
[----:B------:R-:W-:-:S04]  /*0c00*/  IMAD.MOV.U32 R20, RZ, RZ, 0x1 ;  /* 0x00000001ff147424 */ /* 0x000fc800078e00ff */
        /* <DEDUP_REMOVED lines=29> */
.L_x_716:
[----:B------:R-:W-:Y:S05]  /*0de0*/  BSYNC.RECONVERGENT B1 ;  /* 0x0000000000017941 */ /* 0x000fea0003800200 */
.L_x_715:
[----:B------:R-:W-:Y:S01]  /*0df0*/  MOV R16, R22 ;  /* 0x0000001600107202 */ /* 0x000fe20000000f00 */
[----:B------:R-:W-:Y:S01]  /*0e00*/  IMAD.MOV.U32 R17, RZ, RZ, R23 ;  /* 0x000000ffff117224 */ /* 0x000fe200078e0017 */
[----:B------:R-:W-:Y:S01]  /*0e10*/  FSETP.GEU.AND P1, PT, |R23|, 6.5827683646048100446e-37, PT ;  /* 0x036000001700780b */ /* 0x000fe20003f2e200 */
[----:B------:R-:W-:Y:S04]  /*0e20*/  BSSY.RECONVERGENT B1, `(.L_x_717) ;  /* 0x000000b000017945 */ /* 0x000fe80003800200 */
        /* <DEDUP_REMOVED lines=10> */
.L_x_718:
[----:B------:R-:W-:Y:S05]  /*0ed0*/  BSYNC.RECONVERGENT B1 ;  /* 0x0000000000017941 */ /* 0x000fea0003800200 */
.L_x_717:
[----:B------:R-:W-:-:S04]  /*0ee0*/  IMAD.MOV.U32 R14, RZ, RZ, 0x8 ;  /* 0x00000008ff0e7424 */ /* 0x000fc800078e00ff */
[----:B------:R-:W-:-:S05]  /*0ef0*/  IMAD.WIDE R14, R15, R14, UR6 ;  /* 0x000000060f0e7e25 */ /* 0x000fca000f8e020e */
[----:B------:R2:W-:Y:S02]  /*0f00*/  STG.E.64 desc[UR14][R14.64], R8 ;  /* 0x000000080e007986 */ /* 0x0005e4000c101b0e */
.L_x_714:
[----:B------:R-:W-:Y:S05]  /*0f10*/  BSYNC.RECONVERGENT B0 ;  /* 0x0000000000007941 */ /* 0x000fea0003800200 */
.L_x_713:
[----:B------:R-:W-:Y:S01]  /*0f20*/  VIADD R7, R7, 0x100 ;  /* 0x0000010007077836 */ /* 0x000fe20000000000 */
[----:B------:R-:W-:Y:S06]  /*0f30*/  BRA.U UP0, `(.L_x_719) ;  /* 0xfffffff5001c7547 */ /* 0x000fec000b83ffff */
[----:B------:R-:W-:-:S12]  /*0f40*/  ULOP3.LUT UR4, UR17, 0xffffff00, URZ, 0xc0, !UPT ;  /* 0xffffff0011047892 */ /* 0x000fd8000f8ec0ff */
.L_x_706:
[----:B------:R-:W4:Y:S02]  /*0f50*/  LDC R0, c[0x0][0x388] ;  /* 0x0000e200ff007b82 */ /* 0x000f240000000800 */
[----:B----4-:R-:W-:-:S04]  /*0f60*/  LOP3.LUT R0, R0, 0x1, RZ, 0xc0, !PT ;  /* 0x0000000100007812 */ /* 0x010fc800078ec0ff */
[----:B------:R-:W-:-:S13]  /*0f70*/  ISETP.NE.U32.AND P0, PT, R0, 0x1, PT ;  /* 0x000000010000780c */ /* 0x000fda0003f05070 */
[----:B------:R-:W-:Y:S05]  /*0f80*/  @P0 EXIT ;  /* 0x000000000000094d */ /* 0x000fea0003800000 */
[----:B------:R-:W-:-:S05]  /*0f90*/  VIADD R7, R4, UR4 ;  /* 0x0000000404077c36 */ /* 0x000fca0008000000 */
[----:B------:R-:W-:-:S13]  /*0fa0*/  ISETP.GE.AND P0, PT, R7, UR8, PT ;  /* 0x0000000807007c0c */ /* 0x000fda000bf06270 */
[----:B------:R-:W-:Y:S05]  /*0fb0*/  @P0 EXIT ;  /* 0x000000000000094d */ /* 0x000fea0003800000 */
[----:B------:R-:W-:-:S06]  /*0fc0*/  IMAD.WIDE R4, R7, 0x8, R10 ;  /* 0x0000000807047825 */ /* 0x000fcc00078e020a */
[----:B------:R-:W4:Y:S01]  /*0fd0*/  LDG.E.64 R4, desc[UR14][R4.64] ;  /* 0x0000000e04047981 */ /* 0x000f22000c1e1b00 */
[----:B--23--:R-:W-:Y:S01]  /*0fe0*/  MOV R8, 0x652b82fe ;  /* 0x652b82fe00087802 */ /* 0x00cfe20000000f00 */
[----:B------:R-:W-:Y:S01]  /*0ff0*/  IMAD.MOV.U32 R9, RZ, RZ, 0x3ff71547 ;  /* 0x3ff71547ff097424 */ /* 0x000fe200078e00ff */
[----:B------:R-:W-:Y:S01]  /*1000*/  UMOV UR4, 0xfefa39ef ;  /* 0xfefa39ef00047882 */ /* 0x000fe20000000000 */
[----:B------:R-:W-:Y:S01]  /*1010*/  UMOV UR5, 0x3fe62e42 ;  /* 0x3fe62e4200057882 */ /* 0x000fe20000000000 */
[----:B------:R-:W-:Y:S03]  /*1020*/  BSSY.RECONVERGENT B0, `(.L_x_720) ;  /* 0x0000037000007945 */ /* 0x000fe60003800200 */
[----:B----4-:R-:W-:Y:S01]  /*1030*/  DFMA R8, R4, R8, 6.75539944105574400000e+15 ;  /* 0x433800000408742b */ /* 0x010fe20000000008 */
        /* <DEDUP_REMOVED lines=48> */
[----:B------:R-:W-:Y:S01]  /*1340*/  @!P1 IMAD.IADD R8, R8, 0x1, -R5 ;  /* 0x0000000108089824 */ /* 0x000fe200078e0a05 */
[----:B------:R-:W-:-:S04]  /*1350*/  @!P1 LEA R5, R5, R13, 0x14 ;  /* 0x0000000d05059211 */ /* 0x000fc800078ea0ff */
[----:B------:R-:W-:Y:S01]  /*1360*/  @!P1 LEA R9, R8, 0x3ff00000, 0x14 ;  /* 0x3ff0000008099811 */ /* 0x000fe200078ea0ff */
[----:B------:R-:W-:-:S06]  /*1370*/  @!P1 IMAD.MOV.U32 R8, RZ, RZ, RZ ;  /* 0x000000ffff089224 */ /* 0x000fcc00078e00ff */
[----:B------:R-:W-:-:S11]  /*1380*/  @!P1 DMUL R22, R4, R8 ;  /* 0x0000000804169228 */ /* 0x000fd60000000000 */
.L_x_721:
[----:B------:R-:W-:Y:S05]  /*1390*/  BSYNC.RECONVERGENT B0 ;  /* 0x0000000000007941 */ /* 0x000fea0003800200 */
.L_x_720:
[----:B------:R-:W0:Y:S01]  /*13a0*/  LDCU UR4, c[0x0][0x394] ;  /* 0x00007280ff0477ac */ /* 0x000e220008000800 */
[----:B------:R-:W2:Y:S01]  /*13b0*/  LDC.64 R10, c[0x0][0x390] ;  /* 0x0000e400ff0a7b82 */ /* 0x000ea20000000a00 */
[----:B------:R-:W-:Y:S01]  /*13c0*/  IMAD.MOV.U32 R4, RZ, RZ, 0x1 ;  /* 0x00000001ff047424 */ /* 0x000fe200078e00ff */
[----:B------:R-:W-:Y:S01]  /*13d0*/  FSETP.GEU.AND P1, PT, |R23|, 6.5827683646048100446e-37, PT ;  /* 0x036000001700780b */ /* 0x000fe20003f2e200 */
[----:B------:R-:W-:Y:S01]  /*13e0*/  BSSY.RECONVERGENT B0, `(.L_x_722) ;  /* 0x0000013000007945 */ /* 0x000fe20003800200 */
[----:B0-----:R-:W2:Y:S03]  /*13f0*/  MUFU.RCP64H R5, UR4 ;  /* 0x0000000400057d08 */ /* 0x001ea60008001800 */
[----:B--2---:R-:W-:-:S08]  /*1400*/  DFMA R8, R4, -R10, 1 ;  /* 0x3ff000000408742b */ /* 0x004fd0000000080a */
[----:B------:R-:W-:-:S08]  /*1410*/  DFMA R8, R8, R8, R8 ;  /* 0x000000080808722b */ /* 0x000fd00000000008 */
[----:B------:R-:W-:-:S08]  /*1420*/  DFMA R8, R4, R8, R4 ;  /* 0x000000080408722b */ /* 0x000fd00000000004 */
[----:B------:R-:W-:-:S08]  /*1430*/  DFMA R4, R8, -R10, 1 ;  /* 0x3ff000000804742b */ /* 0x000fd0000000080a */
[----:B------:R-:W-:Y:S01]  /*1440*/  DFMA R12, R8, R4, R8 ;  /* 0x00000004080c722b */ /* 0x000fe20000000008 */
[----:B------:R-:W-:Y:S02]  /*1450*/  IMAD.MOV.U32 R8, RZ, RZ, R22 ;  /* 0x000000ffff087224 */ /* 0x000fe400078e0016 */
[----:B------:R-:W-:-:S06]  /*1460*/  IMAD.MOV.U32 R9, RZ, RZ, R23 ;  /* 0x000000ffff097224 */ /* 0x000fcc00078e0017 */
        /* <DEDUP_REMOVED lines=8> */
[----:B------:R-:W-:Y:S01]  /*14f0*/  IMAD.MOV.U32 R4, RZ, RZ, R28 ;  /* 0x000000ffff047224 */ /* 0x000fe200078e001c */
[----:B------:R-:W-:-:S07]  /*1500*/  MOV R5, R29 ;  /* 0x0000001d00057202 */ /* 0x000fce0000000f00 */
.L_x_723:
[----:B------:R-:W-:Y:S05]  /*1510*/  BSYNC.RECONVERGENT B0 ;  /* 0x0000000000007941 */ /* 0x000fea0003800200 */
.L_x_722:
[----:B------:R-:W-:-:S04]  /*1520*/  IMAD.MOV.U32 R2, RZ, RZ, 0x8 ;  /* 0x00000008ff027424 */ /* 0x000fc800078e00ff */
[----:B-1----:R-:W-:-:S05]  /*1530*/  IMAD.WIDE R2, R7, R2, UR6 ;  /* 0x0000000607027e25 */ /* 0x002fca000f8e0202 */
[----:B------:R-:W-:Y:S01]  /*1540*/  STG.E.64 desc[UR14][R2.64], R4 ;  /* 0x0000000402007986 */ /* 0x000fe2000c101b0e */
[----:B------:R-:W-:Y:S05]  /*1550*/  EXIT ;  /* 0x000000000000794d */ /* 0x000fea0003800000 */
.L_x_705:
        /* <DEDUP_REMOVED lines=11> */
.L_x_733:
[----:B------:R-:W-:-:S05]  /*1610*/  IMAD.WIDE R14, R7, 0x8, R10 ;  /* 0x00000008070e7825 */ /* 0x000fca00078e020a */
[----:B---3--:R-:W3:Y:S01]  /*1620*/  LDG.E.64 R8, desc[UR14][R14.64] ;  /* 0x0000000e0e087981 */ /* 0x008ee2000c1e1b00 */
[----:B------:R-:W-:Y:S01]  /*1630*/  IMAD.MOV.U32 R16, RZ, RZ, 0x652b82fe ;  /* 0x652b82feff107424 */ /* 0x000fe200078e00ff */
[----:B------:R-:W-:Y:S01]  /*1640*/  UMOV UR8, 0xfefa39ef ;  /* 0xfefa39ef00087882 */ /* 0x000fe20000000000 */
[----:B------:R-:W-:Y:S01]  /*1650*/  IMAD.MOV.U32 R17, RZ, RZ, 0x3ff71547 ;  /* 0x3ff71547ff117424 */ /* 0x000fe200078e00ff */
[----:B------:R-:W-:Y:S01]  /*1660*/  UMOV UR9, 0x3fe62e42 ;  /* 0x3fe62e4200097882 */ /* 0x000fe20000000000 */
[----:B------:R-:W-:Y:S01]  /*1670*/  UIADD3 UR4, UPT, UPT, UR4, 0x2, URZ ;  /* 0x0000000204047890 */ /* 0x000fe2000fffe0ff */
[----:B------:R-:W-:Y:S03]  /*1680*/  BSSY.RECONVERGENT B0, `(.L_x_725) ;  /* 0x000003e000007945 */ /* 0x000fe60003800200 */
[----:B------:R-:W-:Y:S01]  /*1690*/  UISETP.NE.AND UP0, UPT, UR4, URZ, UPT ;  /* 0x000000ff0400728c */ /* 0x000fe2000bf05270 */
        /* <DEDUP_REMOVED lines=25> */
[----:B------:R-:W-:Y:S01]  /*1830*/  UMOV UR9, 0x3f811111 ;  /* 0x3f81111100097882 */ /* 0x000fe20000000000 */
[----:B--2---:R-:W0:Y:S01]  /*1840*/  MUFU.RCP64H R21, UR5 ;  /* 0x0000000500157d08 */ /* 0x004e220008001800 */
[----:B------:R-:W-:-:S04]  /*1850*/  HFMA2 R20, -RZ, RZ, 0, 5.9604644775390625e-08 ;  /* 0x00000001ff147431 */ /* 0x000fc800000001ff */
[----:B------:R-:W-:Y:S01]  /*1860*/  DFMA R22, R18, R22, UR8 ;  /* 0x0000000812167e2b */ /* 0x000fe20008000016 */
[----:B------:R-:W-:Y:S01]  /*1870*/  UMOV UR8, 0x555502a1 ;  /* 0x555502a100087882 */ /* 0x000fe20000000000 */
[----:B------:R-:W-:-:S06]  /*1880*/  UMOV UR9, 0x3fa55555 ;  /* 0x3fa5555500097882 */ /* 0x000fcc0000000000 */
[----:B------:R-:W-:Y:S01]  /*1890*/  DFMA R22, R18, R22, UR8 ;  /* 0x0000000812167e2b */ /* 0x000fe20008000016 */
[----:B------:R-:W-:Y:S01]  /*18a0*/  UMOV UR8, 0x55555511 ;  /* 0x5555551100087882 */ /* 0x000fe20000000000 */
[----:B------:R-:W-:Y:S01]  /*18b0*/  UMOV UR9, 0x3fc55555 ;  /* 0x3fc5555500097882 */ /* 0x000fe20000000000 */
[----:B0-----:R-:W-:-:S05]  /*18c0*/  DFMA R24, R20, -R12, 1 ;  /* 0x3ff000001418742b */ /* 0x001fca000000080c */
[----:B------:R-:W-:Y:S01]  /*18d0*/  DFMA R22, R18, R22, UR8 ;  /* 0x0000000812167e2b */ /* 0x000fe20008000016 */
[----:B------:R-:W-:Y:S01]  /*18e0*/  UMOV UR8, 0xb ;  /* 0x0000000b00087882 */ /* 0x000fe20000000000 */
[----:B------:R-:W-:Y:S01]  /*18f0*/  UMOV UR9, 0x3fe00000 ;  /* 0x3fe0000000097882 */ /* 0x000fe20000000000 */
[----:B------:R-:W-:-:S05]  /*1900*/  DFMA R24, R24, R24, R24 ;  /* 0x000000181818722b */ /* 0x000fca0000000018 */
[----:B------:R-:W-:-:S03]  /*1910*/  DFMA R22, R18, R22, UR8 ;  /* 0x0000000812167e2b */ /* 0x000fc60008000016 */
[----:B------:R-:W-:-:S05]  /*1920*/  DFMA R24, R20, R24, R20 ;  /* 0x000000181418722b */ /* 0x000fca0000000014 */
[----:B------:R-:W-:-:S03]  /*1930*/  DFMA R20, R18, R22, 1 ;  /* 0x3ff000001214742b */ /* 0x000fc60000000016 */
[----:B------:R-:W-:-:S05]  /*1940*/  DFMA R22, R24, -R12, 1 ;  /* 0x3ff000001816742b */ /* 0x000fca000000080c */
[----:B------:R-:W-:-:S03]  /*1950*/  DFMA R20, R18, R20, 1 ;  /* 0x3ff000001214742b */ /* 0x000fc60000000014 */
[----:B------:R-:W-:-:S07]  /*1960*/  DFMA R18, R24, R22, R24 ;  /* 0x000000161812722b */ /* 0x000fce0000000018 */
        /* <DEDUP_REMOVED lines=15> */
.L_x_726:
[----:B------:R-:W-:Y:S05]  /*1a60*/  BSYNC.RECONVERGENT B0 ;  /* 0x0000000000007941 */ /* 0x000fea0003800200 */
.L_x_725:
        /* <DEDUP_REMOVED lines=14> */
.L_x_728:
[----:B------:R-:W-:Y:S05]  /*1b50*/  BSYNC.RECONVERGENT B0 ;  /* 0x0000000000007941 */ /* 0x000fea0003800200 */
.L_x_727:
[----:B------:R-:W-:-:S04]  /*1b60*/  IMAD.MOV.U32 R16, RZ, RZ, 0x8 ;  /* 0x00000008ff107424 */ /* 0x000fc800078e00ff */
[----:B------:R-:W-:-:S05]  /*1b70*/  IMAD.WIDE R16, R7, R16, UR6 ;  /* 0x0000000607107e25 */ /* 0x000fca000f8e0210 */
[----:B------:R0:W-:Y:S04]  /*1b80*/  STG.E.64 desc[UR14][R16.64], R8 ;  /* 0x0000000810007986 */ /* 0x0001e8000c101b0e */
        /* <DEDUP_REMOVED lines=17> */
[----:B0-----:R-:W-:Y:S01]  /*1ca0*/  DFMA R8, R20, UR8, R22 ;  /* 0x0000000814087c2b */ /* 0x001fe20008000016 */
        /* <DEDUP_REMOVED lines=31> */
[----:B------:R-:W-:-:S08]  /*1ea0*/  DFMA R22, R8, -R12, 1 ;  /* 0x3ff000000816742b */ /* 0x000fd0000000080c */
[----:B------:R-:W-:Y:S01]  /*1eb0*/  DFMA R8, R8, R22, R8 ;  /* 0x000000160808722b */ /* 0x000fe20000000008 */
        /* <DEDUP_REMOVED lines=15> */
.L_x_730:
[----:B------:R-:W-:Y:S05]  /*1fb0*/  BSYNC.RECONVERGENT B0 ;  /* 0x0000000000007941 */ /* 0x000fea0003800200 */
.L_x_729:
        /* <DEDUP_REMOVED lines=14> */
.L_x_732:
[----:B------:R-:W-:Y:S05]  /*20a0*/  BSYNC.RECONVERGENT B0 ;  /* 0x0000000000007941 */ /* 0x000fea0003800200 */
.L_x_731:
[----:B------:R3:W-:Y:S01]  /*20b0*/  STG.E.64 desc[UR14][R16.64+0x400], R8 ;  /* 0x0004000810007986 */ /* 0x0007e2000c101b0e */
[----:B------:R-:W-:Y:S01]  /*20c0*/  VIADD R7, R7, 0x100 ;  /* 0x0000010007077836 */ /* 0x000fe20000000000 */
[----:B------:R-:W-:Y:S06]  /*20d0*/  BRA.U UP0, `(.L_x_733) ;  /* 0xfffffff5004c7547 */ /* 0x000fec000b83ffff */
[----:B------:R-:W-:-:S12]  /*20e0*/  ULOP3.LUT UR4, UR17, 0xffffff00, URZ, 0xc0, !UPT ;  /* 0xffffff0011047892 */ /* 0x000fd8000f8ec0ff */
.L_x_724:
[----:B------:R-:W0:Y:S02]  /*20f0*/  LDC R0, c[0x0][0x388] ;  /* 0x0000e200ff007b82 */ /* 0x000e240000000800 */
[----:B0-----:R-:W-:-:S04]  /*2100*/  LOP3.LUT R0, R0, 0x1, RZ, 0xc0, !PT ;  /* 0x0000000100007812 */ /* 0x001fc800078ec0ff */
[----:B------:R-:W-:-:S13]  /*2110*/  ISETP.NE.U32.AND P0, PT, R0, 0x1, PT ;  /* 0x000000010000780c */ /* 0x000fda0003f05070 */
[----:B------:R-:W-:Y:S05]  /*2120*/  @P0 EXIT ;  /* 0x000000000000094d */ /* 0x000fea0003800000 */
[----:B------:R-:W-:-:S04]  /*2130*/  VIADD R7, R4, UR4 ;  /* 0x0000000404077c36 */ /* 0x000fc80008000000 */
[----:B------:R-:W-:-:S06]  /*2140*/  IMAD.WIDE R4, R7, 0x8, R10 ;  /* 0x0000000807047825 */ /* 0x000fcc00078e020a */
[----:B------:R-:W2:Y:S01]  /*2150*/  LDG.E.64 R4, desc[UR14][R4.64] ;  /* 0x0000000e04047981 */ /* 0x000ea2000c1e1b00 */
[----:B---3--:R-:W-:Y:S01]  /*2160*/  MOV R8, 0x652b82fe ;  /* 0x652b82fe00087802 */ /* 0x008fe20000000f00 */
[----:B------:R-:W-:Y:S01]  /*2170*/  IMAD.MOV.U32 R9, RZ, RZ, 0x3ff71547 ;  /* 0x3ff71547ff097424 */ /* 0x000fe200078e00ff */
[----:B------:R-:W-:Y:S01]  /*2180*/  UMOV UR8, 0xfefa39ef ;  /* 0xfefa39ef00087882 */ /* 0x000fe20000000000 */
[----:B------:R-:W-:Y:S01]  /*2190*/  UMOV UR9, 0x3fe62e42 ;  /* 0x3fe62e4200097882 */ /* 0x000fe20000000000 */
[----:B------:R-:W-:Y:S03]  /*21a0*/  BSSY.RECONVERGENT B0, `(.L_x_734) ;  /* 0x0000037000007945 */ /* 0x000fe60003800200 */
        /* <DEDUP_REMOVED lines=54> */
.L_x_735:
[----:B------:R-:W-:Y:S05]  /*2510*/  BSYNC.RECONVERGENT B0 ;  /* 0x0000000000007941 */ /* 0x000fea0003800200 */
.L_x_734:
        /* <DEDUP_REMOVED lines=11> */
[----:B------:R-:W-:Y:S01]  /*25d0*/  IMAD.MOV.U32 R8, RZ, RZ, R22 ;  /* 0x000000ffff087224 */ /* 0x000fe200078e0016 */
[----:B------:R-:W-:-:S06]  /*25e0*/  MOV R9, R23 ;  /* 0x0000001700097202 */ /* 0x000fcc0000000f00 */
        /* <DEDUP_REMOVED lines=10> */
.L_x_737:
[----:B------:R-:W-:Y:S05]  /*2690*/  BSYNC.RECONVERGENT B0 ;  /* 0x0000000000007941 */ /* 0x000fea0003800200 */
.L_x_736:
[----:B------:R-:W-:-:S04]  /*26a0*/  IMAD.MOV.U32 R2, RZ, RZ, 0x8 ;  /* 0x00000008ff027424 */ /* 0x000fc800078e00ff */
[----:B-1----:R-:W-:-:S05]  /*26b0*/  IMAD.WIDE R2, R7, R2, UR6 ;  /* 0x0000000607027e25 */ /* 0x002fca000f8e0202 */
[----:B------:R-:W-:Y:S01]  /*26c0*/  STG.E.64 desc[UR14][R2.64], R4 ;  /* 0x0000000402007986 */ /* 0x000fe2000c101b0e */
[----:B------:R-:W-:Y:S05]  /*26d0*/  EXIT ;  /* 0x000000000000794d */ /* 0x000fea0003800000 */
        .weak           $__internal_2_$__cuda_sm20_div_rn_f64_full
        .type           $__internal_2_$__cuda_sm20_div_rn_f64_full,@function
        .size           $__internal_2_$__cuda_sm20_div_rn_f64_full,(.L_x_793 - $__internal_2_$__cuda_sm20_div_rn_f64_full)
$__internal_2_$__cuda_sm20_div_rn_f64_full:
[C---:B------:R-:W-:Y:S01]  /*26e0*/  FSETP.GEU.AND P0, PT, |R3|.reuse, 1.469367938527859385e-39, PT ;  /* 0x001000000300780b */ /* 0x040fe20003f0e200 */
[----:B------:R-:W-:Y:S01]  /*26f0*/  IMAD.U32 R20, RZ, RZ, UR12 ;  /* 0x0000000cff147e24 */ /* 0x000fe2000f8e00ff */
[----:B------:R-:W-:Y:S01]  /*2700*/  MOV R21, R3 ;  /* 0x0000000300157202 */ /* 0x000fe20000000f00 */
[----:B------:R-:W-:Y:S01]  /*2710*/  IMAD.U32 R18, RZ, RZ, UR12 ;  /* 0x0000000cff127e24 */ /* 0x000fe2000f8e00ff */
[----:B------:R-:W-:Y:S01]  /*2720*/  LOP3.LUT R0, R3, 0x800fffff, RZ, 0xc0, !PT ;  /* 0x800fffff03007812 */ /* 0x000fe200078ec0ff */
[----:B------:R-:W-:Y:S01]  /*2730*/  IMAD.MOV.U32 R26, RZ, RZ, 0x1 ;  /* 0x00000001ff1a7424 */ /* 0x000fe200078e00ff */
[C---:B------:R-:W-:Y:S01]  /*2740*/  FSETP.GEU.AND P2, PT, |R23|.reuse, 1.469367938527859385e-39, PT ;  /* 0x001000001700780b */ /* 0x040fe20003f4e200 */
[----:B------:R-:W-:Y:S01]  /*2750*/  BSSY.RECONVERGENT B2, `(.L_x_738) ;  /* 0x0000052000027945 */ /* 0x000fe20003800200 */
[----:B------:R-:W-:Y:S01]  /*2760*/  LOP3.LUT R19, R0, 0x3ff00000, RZ, 0xfc, !PT ;  /* 0x3ff0000000137812 */ /* 0x000fe200078efcff */
[----:B------:R-:W-:Y:S01]  /*2770*/  IMAD.MOV.U32 R0, RZ, RZ, 0x1ca00000 ;  /* 0x1ca00000ff007424 */ /* 0x000fe200078e00ff */
[----:B------:R-:W-:-:S02]  /*2780*/  LOP3.LUT R2, R23, 0x7ff00000, RZ, 0xc0, !PT ;  /* 0x7ff0000017027812 */ /* 0x000fc400078ec0ff */
[----:B------:R-:W-:Y:S01]  /*2790*/  LOP3.LUT R5, R3, 0x7ff00000, RZ, 0xc0, !PT ;  /* 0x7ff0000003057812 */ /* 0x000fe200078ec0ff */
[----:B------:R-:W-:-:S03]  /*27a0*/  @!P0 DMUL R18, R20, 8.98846567431157953865e+307 ;  /* 0x7fe0000014128828 */ /* 0x000fc60000000000 */
[----:B------:R-:W-:-:S03]  /*27b0*/  ISETP.GE.U32.AND P1, PT, R2, R5, PT ;  /* 0x000000050200720c */ /* 0x000fc60003f26070 */
[----:B------:R-:W0:Y:S01]  /*27c0*/  MUFU.RCP64H R27, R19 ;  /* 0x00000013001b7308 */ /* 0x000e220000001800 */
[----:B------:R-:W-:-:S03]  /*27d0*/  @!P2 LOP3.LUT R9, R21, 0x7ff00000, RZ, 0xc0, !PT ;  /* 0x7ff000001509a812 */ /* 0x000fc600078ec0ff */
[----:B------:R-:W-:Y:S02]  /*27e0*/  @!P0 LOP3.LUT R5, R19, 0x7ff00000, RZ, 0xc0, !PT ;  /* 0x7ff0000013058812 */ /* 0x000fe400078ec0ff */
[----:B------:R-:W-:Y:S02]  /*27f0*/  @!P2 ISETP.GE.U32.AND P3, PT, R2, R9, PT ;  /* 0x000000090200a20c */ /* 0x000fe40003f66070 */
[----:B------:R-:W-:-:S04]  /*2800*/  SEL R9, R0, 0x63400000, !P1 ;  /* 0x6340000000097807 */ /* 0x000fc80004800000 */
[----:B------:R-:W-:Y:S01]  /*2810*/  LOP3.LUT R9, R9, 0x800fffff, R23, 0xf8, !PT ;  /* 0x800fffff09097812 */ /* 0x000fe200078ef817 */
[----:B0-----:R-:W-:-:S08]  /*2820*/  DFMA R24, R26, -R18, 1 ;  /* 0x3ff000001a18742b */ /* 0x001fd00000000812 */
[----:B------:R-:W-:-:S08]  /*2830*/  DFMA R24, R24, R24, R24 ;  /* 0x000000181818722b */ /* 0x000fd00000000018 */
[----:B------:R-:W-:Y:S01]  /*2840*/  DFMA R24, R26, R24, R26 ;  /* 0x000000181a18722b */ /* 0x000fe2000000001a */
[----:B------:R-:W-:Y:S01]  /*2850*/  @!P2 SEL R27, R0, 0x63400000, !P3 ;  /* 0x63400000001ba807 */ /* 0x000fe20005800000 */
[----:B------:R-:W-:-:S03]  /*2860*/  @!P2 IMAD.MOV.U32 R26, RZ, RZ, RZ ;  /* 0x000000ffff1aa224 */ /* 0x000fc600078e00ff */
[----:B------:R-:W-:-:S03]  /*2870*/  @!P2 LOP3.LUT R8, R27, 0x80000000, R23, 0xf8, !PT ;  /* 0x800000001b08a812 */ /* 0x000fc600078ef817 */
[----:B------:R-:W-:Y:S01]  /*2880*/  DFMA R28, R24, -R18, 1 ;  /* 0x3ff00000181c742b */ /* 0x000fe20000000812 */
[----:B------:R-:W-:Y:S01]  /*2890*/  @!P2 LOP3.LUT R27, R8, 0x100000, RZ, 0xfc, !PT ;  /* 0x00100000081ba812 */ /* 0x000fe200078efcff */
[----:B------:R-:W-:-:S06]  /*28a0*/  IMAD.MOV.U32 R8, RZ, RZ, R22 ;  /* 0x000000ffff087224 */ /* 0x000fcc00078e0016 */
[----:B------:R-:W-:Y:S02]  /*28b0*/  DFMA R28, R24, R28, R24 ;  /* 0x0000001c181c722b */ /* 0x000fe40000000018 */
[----:B------:R-:W-:-:S08]  /*28c0*/  @!P2 DFMA R8, R8, 2, -R26 ;  /* 0x400000000808a82b */ /* 0x000fd0000000081a */
[----:B------:R-:W-:-:S08]  /*28d0*/  DMUL R26, R28, R8 ;  /* 0x000000081c1a7228 */ /* 0x000fd00000000000 */
[----:B------:R-:W-:-:S08]  /*28e0*/  DFMA R24, R26, -R18, R8 ;  /* 0x800000121a18722b */ /* 0x000fd00000000008 */
[----:B------:R-:W-:Y:S01]  /*28f0*/  DFMA R24, R28, R24, R26 ;  /* 0x000000181c18722b */ /* 0x000fe2000000001a */
[----:B------:R-:W-:Y:S01]  /*2900*/  IMAD.MOV.U32 R26, RZ, RZ, R2 ;  /* 0x000000ffff1a7224 */ /* 0x000fe200078e0002 */
[----:B------:R-:W-:-:S04]  /*2910*/  @!P2 LOP3.LUT R26, R9, 0x7ff00000, RZ, 0xc0, !PT ;  /* 0x7ff00000091aa812 */ /* 0x000fc800078ec0ff */
[----:B------:R-:W-:-:S04]  /*2920*/  IADD3 R27, PT, PT, R26, -0x1, RZ ;  /* 0xffffffff1a1b7810 */ /* 0x000fc80007ffe0ff */
[----:B------:R-:W-:Y:S01]  /*2930*/  ISETP.GT.U32.AND P0, PT, R27, 0x7feffffe, PT ;  /* 0x7feffffe1b00780c */ /* 0x000fe20003f04070 */
[----:B------:R-:W-:-:S05]  /*2940*/  VIADD R27, R5, 0xffffffff ;  /* 0xffffffff051b7836 */ /* 0x000fca0000000000 */
[----:B------:R-:W-:-:S13]  /*2950*/  ISETP.GT.U32.OR P0, PT, R27, 0x7feffffe, P0 ;  /* 0x7feffffe1b00780c */ /* 0x000fda0000704470 */
[----:B------:R-:W-:Y:S05]  /*2960*/  @P0 BRA `(.L_x_739) ;  /* 0x00000000006c0947 */ /* 0x000fea0003800000 */
[----:B------:R-:W-:-:S04]  /*2970*/  LOP3.LUT R5, R21, 0x7ff00000, RZ, 0xc0, !PT ;  /* 0x7ff0000015057812 */ /* 0x000fc800078ec0ff */
[CC--:B------:R-:W-:Y:S02]  /*2980*/  VIADDMNMX R22, R2.reuse, -R5.reuse, 0xb9600000, !PT ;  /* 0xb960000002167446 */ /* 0x0c0fe40007800905 */
[----:B------:R-:W-:Y:S02]  /*2990*/  ISETP.GE.U32.AND P0, PT, R2, R5, PT ;  /* 0x000000050200720c */ /* 0x000fe40003f06070 */
[----:B------:R-:W-:Y:S02]  /*29a0*/  VIMNMX R22, PT, PT, R22, 0x46a00000, PT ;  /* 0x46a0000016167848 */ /* 0x000fe40003fe0100 */
[----:B------:R-:W-:-:S05]  /*29b0*/  SEL R5, R0, 0x63400000, !P0 ;  /* 0x6340000000057807 */ /* 0x000fca0004000000 */
[----:B------:R-:W-:Y:S02]  /*29c0*/  IMAD.IADD R0, R22, 0x1, -R5 ;  /* 0x0000000116007824 */ /* 0x000fe400078e0a05 */
[----:B------:R-:W-:Y:S02]  /*29d0*/  IMAD.MOV.U32 R22, RZ, RZ, RZ ;  /* 0x000000ffff167224 */ /* 0x000fe400078e00ff */
[----:B------:R-:W-:-:S06]  /*29e0*/  VIADD R23, R0, 0x7fe00000 ;  /* 0x7fe0000000177836 */ /* 0x000fcc0000000000 */
[----:B------:R-:W-:-:S10]  /*29f0*/  DMUL R28, R24, R22 ;  /* 0x00000016181c7228 */ /* 0x000fd40000000000 */
[----:B------:R-:W-:-:S13]  /*2a00*/  FSETP.GTU.AND P0, PT, |R29|, 1.469367938527859385e-39, PT ;  /* 0x001000001d00780b */ /* 0x000fda0003f0c200 */
[----:B------:R-:W-:Y:S05]  /*2a10*/  @P0 BRA `(.L_x_740) ;  /* 0x0000000000940947 */ /* 0x000fea0003800000 */
[----:B------:R-:W-:Y:S01]  /*2a20*/  DFMA R8, R24, -R18, R8 ;  /* 0x800000121808722b */ /* 0x000fe20000000008 */
[----:B------:R-:W-:-:S09]  /*2a30*/  IMAD.MOV.U32 R22, RZ, RZ, RZ ;  /* 0x000000ffff167224 */ /* 0x000fd200078e00ff */
[C---:B------:R-:W-:Y:S02]  /*2a40*/  FSETP.NEU.AND P0, PT, R9.reuse, RZ, PT ;  /* 0x000000ff0900720b */ /* 0x040fe40003f0d000 */
[----:B------:R-:W-:-:S04]  /*2a50*/  LOP3.LUT R5, R9, 0x80000000, R21, 0x48, !PT ;  /* 0x8000000009057812 */ /* 0x000fc800078e4815 */
[----:B------:R-:W-:-:S07]  /*2a60*/  LOP3.LUT R23, R5, R23, RZ, 0xfc, !PT ;  /* 0x0000001705177212 */ /* 0x000fce00078efcff */
[----:B------:R-:W-:Y:S05]  /*2a70*/  @!P0 BRA `(.L_x_740) ;  /* 0x00000000007c8947 */ /* 0x000fea0003800000 */
[----:B------:R-:W-:Y:S01]  /*2a80*/  IADD3 R9, PT, PT, -R0, RZ, RZ ;  /* 0x000000ff00097210 */ /* 0x000fe20007ffe1ff */
[----:B------:R-:W-:Y:S01]  /*2a90*/  IMAD.MOV.U32 R8, RZ, RZ, RZ ;  /* 0x000000ffff087224 */ /* 0x000fe200078e00ff */
[----:B------:R-:W-:-:S05]  /*2aa0*/  DMUL.RP R22, R24, R22 ;  /* 0x0000001618167228 */ /* 0x000fca0000008000 */
[----:B------:R-:W-:-:S05]  /*2ab0*/  DFMA R8, R28, -R8, R24 ;  /* 0x800000081c08722b */ /* 0x000fca0000000018 */
[----:B------:R-:W-:Y:S02]  /*2ac0*/  LOP3.LUT R5, R23, R5, RZ, 0x3c, !PT ;  /* 0x0000000517057212 */ /* 0x000fe400078e3cff */
[----:B------:R-:W-:-:S04]  /*2ad0*/  IADD3 R8, PT, PT, -R0, -0x43300000, RZ ;  /* 0xbcd0000000087810 */ /* 0x000fc80007ffe1ff */
[----:B------:R-:W-:-:S04]  /*2ae0*/  FSETP.NEU.AND P0, PT, |R9|, R8, PT ;  /* 0x000000080900720b */ /* 0x000fc80003f0d200 */
[----:B------:R-:W-:Y:S02]  /*2af0*/  FSEL R28, R22, R28, !P0 ;  /* 0x0000001c161c7208 */ /* 0x000fe40004000000 */
[----:B------:R-:W-:Y:S01]  /*2b00*/  FSEL R29, R5, R29, !P0 ;  /* 0x0000001d051d7208 */ /* 0x000fe20004000000 */
[----:B------:R-:W-:Y:S06]  /*2b10*/  BRA `(.L_x_740) ;  /* 0x0000000000547947 */ /* 0x000fec0003800000 */
.L_x_739:
[----:B------:R-:W-:-:S14]  /*2b20*/  DSETP.NAN.AND P0, PT, R22, R22, PT ;  /* 0x000000161600722a */ /* 0x000fdc0003f08000 */
[----:B------:R-:W-:Y:S05]  /*2b30*/  @P0 BRA `(.L_x_741) ;  /* 0x0000000000440947 */ /* 0x000fea0003800000 */
[----:B------:R-:W-:-:S14]  /*2b40*/  DSETP.NAN.AND P0, PT, R20, R20, PT ;  /* 0x000000141400722a */ /* 0x000fdc0003f08000 */
[----:B------:R-:W-:Y:S05]  /*2b50*/  @P0 BRA `(.L_x_742) ;  /* 0x0000000000300947 */ /* 0x000fea0003800000 */
[----:B------:R-:W-:Y:S01]  /*2b60*/  ISETP.NE.AND P0, PT, R26, R5, PT ;  /* 0x000000051a00720c */ /* 0x000fe20003f05270 */
[----:B------:R-:W-:Y:S02]  /*2b70*/  IMAD.MOV.U32 R28, RZ, RZ, 0x0 ;  /* 0x00000000ff1c7424 */ /* 0x000fe400078e00ff */
[----:B------:R-:W-:-:S10]  /*2b80*/  IMAD.MOV.U32 R29, RZ, RZ, -0x80000 ;  /* 0xfff80000ff1d7424 */ /* 0x000fd400078e00ff */
[----:B------:R-:W-:Y:S05]  /*2b90*/  @!P0 BRA `(.L_x_740) ;  /* 0x0000000000348947 */ /* 0x000fea0003800000 */
[----:B------:R-:W-:Y:S02]  /*2ba0*/  ISETP.NE.AND P0, PT, R26, 0x7ff00000, PT ;  /* 0x7ff000001a00780c */ /* 0x000fe40003f05270 */
[----:B------:R-:W-:Y:S02]  /*2bb0*/  LOP3.LUT R29, R23, 0x80000000, R21, 0x48, !PT ;  /* 0x80000000171d7812 */ /* 0x000fe400078e4815 */
[----:B------:R-:W-:-:S13]  /*2bc0*/  ISETP.EQ.OR P0, PT, R5, RZ, !P0 ;  /* 0x000000ff0500720c */ /* 0x000fda0004702670 */
[----:B------:R-:W-:Y:S01]  /*2bd0*/  @P0 LOP3.LUT R0, R29, 0x7ff00000, RZ, 0xfc, !PT ;  /* 0x7ff000001d000812 */ /* 0x000fe200078efcff */
[----:B------:R-:W-:Y:S02]  /*2be0*/  @!P0 IMAD.MOV.U32 R28, RZ, RZ, RZ ;  /* 0x000000ffff1c8224 */ /* 0x000fe400078e00ff */
[----:B------:R-:W-:Y:S01]  /*2bf0*/  @P0 IMAD.MOV.U32 R28, RZ, RZ, RZ ;  /* 0x000000ffff1c0224 */ /* 0x000fe200078e00ff */
[----:B------:R-:W-:Y:S01]  /*2c00*/  @P0 MOV R29, R0 ;  /* 0x00000000001d0202 */ /* 0x000fe20000000f00 */
[----:B------:R-:W-:Y:S06]  /*2c10*/  BRA `(.L_x_740) ;  /* 0x0000000000147947 */ /* 0x000fec0003800000 */
.L_x_742:
[----:B------:R-:W-:Y:S01]  /*2c20*/  LOP3.LUT R29, R21, 0x80000, RZ, 0xfc, !PT ;  /* 0x00080000151d7812 */ /* 0x000fe200078efcff */
[----:B------:R-:W-:Y:S01]  /*2c30*/  IMAD.MOV.U32 R28, RZ, RZ, R20 ;  /* 0x000000ffff1c7224 */ /* 0x000fe200078e0014 */
[----:B------:R-:W-:Y:S06]  /*2c40*/  BRA `(.L_x_740) ;  /* 0x0000000000087947 */ /* 0x000fec0003800000 */
.L_x_741:
[----:B------:R-:W-:Y:S01]  /*2c50*/  LOP3.LUT R29, R23, 0x80000, RZ, 0xfc, !PT ;  /* 0x00080000171d7812 */ /* 0x000fe200078efcff */
[----:B------:R-:W-:-:S07]  /*2c60*/  IMAD.MOV.U32 R28, RZ, RZ, R22 ;  /* 0x000000ffff1c7224 */ /* 0x000fce00078e0016 */
.L_x_740:
[----:B------:R-:W-:Y:S05]  /*2c70*/  BSYNC.RECONVERGENT B2 ;  /* 0x0000000000027941 */ /* 0x000fea0003800200 */
.L_x_738:
[----:B------:R-:W-:Y:S02]  /*2c80*/  IMAD.MOV.U32 R8, RZ, RZ, R6 ;  /* 0x000000ffff087224 */ /* 0x000fe400078e0006 */
[----:B------:R-:W-:-:S04]  /*2c90*/  IMAD.MOV.U32 R9, RZ, RZ, 0x0 ;  /* 0x00000000ff097424 */ /* 0x000fc800078e00ff */
[----:B------:R-:W-:Y:S05]  /*2ca0*/  RET.REL.NODEC R8 `(_ZN3cub18CUB_300001_SM_10006detail9transform16transform_kernelINS2_10policy_hubILb1EN4cuda3std3__45tupleIJN6thrust24THRUST_300001_SM_1000_NS6detail15normal_iteratorINSA_10device_ptrIdEEEEEEEE10policy1000El7SoftmaxSF_JPdEEEvT0_iT1_T2_DpNS2_10kernel_argIT3_EE) ;  /* 0xffffffd008d47950 */ /* 0x000fea0003c3ffff */
.L_x_743:
        /* <DEDUP_REMOVED lines=13> */
.L_x_793:


//--------------------- .text._ZN3cub18CUB_300001_SM_10006detail9transform16transform_kernelINS2_10policy_hubILb1EN4cuda3std3__45tupleIJN6thrust24THRUST_300001_SM_1000_NS6detail15normal_iteratorINSA_10device_ptrIdEEEEEEEE10policy1000Ei7SoftmaxSF_JPdEEEvT0_iT1_T2_DpNS2_10kernel_argIT3_EE --------------------------
	.section	.text._ZN3cub18CUB_300001_SM_10006detail9transform16transform_kernelINS2_10policy_hubILb1EN4cuda3std3__45tupleIJN6thrust24THRUST_300001_SM_1000_NS6detail15normal_iteratorINSA_10device_ptrIdEEEEEEEE10policy1000Ei7SoftmaxSF_JPdEEEvT0_iT1_T2_DpNS2_10kernel_argIT3_EE,"ax",@progbits
	.align	128
        .global         _ZN3cub18CUB_300001_SM_10006detail9transform16transform_kernelINS2_10policy_hubILb1EN4cuda3std3__45tupleIJN6thrust24THRUST_300001_SM_1000_NS6detail15normal_iteratorINSA_10device_ptrIdEEEEEEEE10policy1000Ei7SoftmaxSF_JPdEEEvT0_iT1_T2_DpNS2_10kernel_argIT3_EE
        .type           _ZN3cub18CUB_300001_SM_10006detail9transform16transform_kernelINS2_10policy_hubILb1EN4cuda3std3__45tupleIJN6thrust24THRUST_300001_SM_1000_NS6detail15normal_iteratorINSA_10device_ptrIdEEEEEEEE10policy1000Ei7SoftmaxSF_JPdEEEvT0_iT1_T2_DpNS2_10kernel_argIT3_EE,@function
        .size           _ZN3cub18CUB_300001_SM_10006detail9transform16transform_kernelINS2_10policy_hubILb1EN4cuda3std3__45tupleIJN6thrust24THRUST_300001_SM_1000_NS6detail15normal_iteratorINSA_10device_ptrIdEEEEEEEE10policy1000Ei7SoftmaxSF_JPdEEEvT0_iT1_T2_DpNS2_10kernel_argIT3_EE,(.L_x_794 - _ZN3cub18CUB_300001_SM_10006detail9transform16transform_kernelINS2_10policy_hubILb1EN4cuda3std3__45tupleIJN6thrust24THRUST_300001_SM_1000_NS6detail15normal_iteratorINSA_10device_ptrIdEEEEEEEE10policy1000Ei7SoftmaxSF_JPdEEEvT0_iT1_T2_DpNS2_10kernel_argIT3_EE)
        .other          _ZN3cub18CUB_300001_SM_10006detail9transform16transform_kernelINS2_10policy_hubILb1EN4cuda3std3__45tupleIJN6thrust24THRUST_300001_SM_1000_NS6detail15normal_iteratorINSA_10device_ptrIdEEEEEEEE10policy1000Ei7SoftmaxSF_JPdEEEvT0_iT1_T2_DpNS2_10kernel_argIT3_EE,@"STO_CUDA_ENTRY STV_DEFAULT"
_ZN3cub18CUB_300001_SM_10006detail9transform16transform_kernelINS2_10policy_hubILb1EN4cuda3std3__45tupleIJN6thrust24THRUST_300001_SM_1000_NS6detail15normal_iteratorINSA_10device_ptrIdEEEEEEEE10policy1000Ei7SoftmaxSF_JPdEEEvT0_iT1_T2_DpNS2_10kernel_argIT3_EE:
.text._ZN3cub18CUB_300001_SM_10006detail9transform16transform_kernelINS2_10policy_hubILb1EN4cuda3std3__45tupleIJN6thrust24THRUST_300001_SM_1000_NS6detail15normal_iteratorINSA_10device_ptrIdEEEEEEEE10policy1000Ei7SoftmaxSF_JPdEEEvT0_iT1_T2_DpNS2_10kernel_argIT3_EE:
[----:B------:R-:W-:Y:S08]  /*0000*/  LDC R1, c[0x0][0x37c] ;  /* 0x0000df00ff017b82 */ /* 0x000ff00000000800 */
[----:B------:R-:W0:Y:S01]  /*0010*/  S2UR UR12, SR_CTAID.X ;  /* 0x00000000000c79c3 */ /* 0x000e220000002500 */
[----:B------:R-:W1:Y:S01]  /*0020*/  LDCU.64 UR4, c[0x0][0x380] ;  /* 0x00007000ff0477ac */ /* 0x000e620008000a00 */
[----:B------:R-:W2:Y:S01]  /*0030*/  S2R R0, SR_TID.X ;  /* 0x0000000000007919 */ /* 0x000ea20000002100 */
[----:B------:R-:W-:Y:S01]  /*0040*/  BSSY.RECONVERGENT B0, `(.L_x_744) ;  /* 0x0000014000007945 */ /* 0x000fe20003800200 */
[----:B-1----:R-:W-:-:S04]  /*0050*/  USHF.L.U32 UR16, UR5, 0x7, URZ ;  /* 0x0000000705107899 */ /* 0x002fc800080006ff */
[----:B0-----:R-:W-:-:S04]  /*0060*/  UIMAD UR12, UR16, UR12, URZ ;  /* 0x0000000c100c72a4 */ /* 0x001fc8000f8e02ff */
[----:B------:R-:W-:-:S04]  /*0070*/  UIADD3 UR4, UPT, UPT, -UR12, UR4, URZ ;  /* 0x000000040c047290 */ /* 0x000fc8000fffe1ff */
[----:B------:R-:W-:Y:S01]  /*0080*/  UISETP.LT.AND UP0, UPT, UR16, UR4, UPT ;  /* 0x000000041000728c */ /* 0x000fe2000bf01270 */
[----:B--2---:R-:W-:-:S03]  /*0090*/  IMAD.SHL.U32 R4, R0, 0x80, RZ ;  /* 0x0000008000047824 */ /* 0x004fc600078e00ff */
[----:B------:R-:W-:-:S04]  /*00a0*/  USEL UR17, UR16, UR4, UP0 ;  /* 0x0000000410117287 */ /* 0x000fc80008000000 */
[----:B------:R-:W-:-:S06]  /*00b0*/  USHF.L.U32 UR6, UR17, 0x3, URZ ;  /* 0x0000000311067899 */ /* 0x000fcc00080006ff */
[----:B------:R-:W-:-:S13]  /*00c0*/  ISETP.GE.AND P0, PT, R4, UR6, PT ;  /* 0x0000000604007c0c */ /* 0x000fda000bf06270 */
[----:B------:R-:W-:Y:S05]  /*00d0*/  @P0 BRA `(.L_x_745) ;  /* 0x0000000000280947 */ /* 0x000fea0003800000 */
[----:B------:R-:W0:Y:S01]  /*00e0*/  LDC.64 R2, c[0x0][0x398] ;  /* 0x0000e600ff027b82 */ /* 0x000e220000000a00 */
[----:B------:R-:W-:Y:S02]  /*00f0*/  IMAD.U32 R5, RZ, RZ, UR12 ;  /* 0x0000000cff057e24 */ /* 0x000fe4000f8e00ff */
[----:B0-----:R-:W-:-:S04]  /*0100*/  IMAD.WIDE.U32 R2, R0, 0x80, R2 ;  /* 0x0000008000027825 */ /* 0x001fc800078e0002 */
[----:B------:R-:W-:-:S07]  /*0110*/  IMAD.WIDE R2, R5, 0x8, R2 ;  /* 0x0000000805027825 */ /* 0x000fce00078e0202 */
.L_x_746:
[----:B------:R-:W-:Y:S01]  /*0120*/  VIADD R4, R4, 0x4000 ;  /* 0x0000400004047836 */ /* 0x000fe20000000000 */
[----:B------:R0:W-:Y:S04]  /*0130*/  CCTL.E.PF2 [R2] ;  /* 0x000000000200798f */ /* 0x0001e80000800100 */
[----:B------:R-:W-:Y:S02]  /*0140*/  ISETP.GE.AND P0, PT, R4, UR6, PT ;  /* 0x0000000604007c0c */ /* 0x000fe4000bf06270 */
[----:B0-----:R-:W-:-:S05]  /*0150*/  IADD3 R2, P1, PT, R2, 0x4000, RZ ;  /* 0x0000400002027810 */ /* 0x001fca0007f3e0ff */
[----:B------:R-:W-:-:S06]  /*0160*/  IMAD.X R3, RZ, RZ, R3, P1 ;  /* 0x000000ffff037224 */ /* 0x000fcc00008e0603 */
[----:B------:R-:W-:Y:S05]  /*0170*/  @!P0 BRA `(.L_x_746) ;  /* 0xfffffffc00e88947 */ /* 0x000fea000383ffff */
.L_x_745:
[----:B------:R-:W-:Y:S05]  /*0180*/  BSYNC.RECONVERGENT B0 ;  /* 0x0000000000007941 */ /* 0x000fea0003800200 */
.L_x_744:
[----:B------:R-:W0:Y:S01]  /*0190*/  LDC R3, c[0x0][0x38c] ;  /* 0x0000e300ff037b82 */ /* 0x000e220000000800 */
[----:B------:R-:W1:Y:S01]  /*01a0*/  LDCU.128 UR8, c[0x0][0x390] ;  /* 0x00007200ff0877ac */ /* 0x000e620008000c00 */
[----:B------:R-:W-:Y:S01]  /*01b0*/  UISETP.GT.AND UP0, UPT, UR16, UR4, UPT ;  /* 0x000000041000728c */ /* 0x000fe2000bf04270 */
[----:B------:R-:W2:Y:S01]  /*01c0*/  LDCU.64 UR14, c[0x0][0x358] ;  /* 0x00006b00ff0e77ac */ /* 0x000ea20008000a00 */
[----:B------:R-:W3:Y:S01]  /*01d0*/  LDCU UR13, c[0x0][0x388] ;  /* 0x00007100ff0d77ac */ /* 0x000ee20008000800 */
[----:B-1----:R-:W-:Y:S02]  /*01e0*/  UIMAD.WIDE UR6, UR12, 0x8, UR10 ;  /* 0x000000080c0678a5 */ /* 0x002fe4000f8e020a */
[----:B------:R-:W-:-:S04]  /*01f0*/  UIMAD.WIDE UR8, UR12, 0x8, UR8 ;  /* 0x000000080c0878a5 */ /* 0x000fc8000f8e0208 */
[----:B--23--:R-:W-:Y:S08]  /*0200*/  BRA.U UP0, `(.L_x_747) ;  /* 0x0000001100807547 */ /* 0x00cff0000b800000 */
[----:B------:R-:W-:-:S06]  /*0210*/  UISETP.GE.AND UP0, UPT, UR5, 0x1, UPT ;  /* 0x000000010500788c */ /* 0x000fcc000bf06270 */
[----:B------:R-:W-:-:S13]  /*0220*/  PLOP3.LUT P0, PT, PT, PT, UP0, 0x80, 0x8 ;  /* 0x000000000008781c */ /* 0x000fda0003f0f008 */
[----:B------:R-:W-:Y:S05]  /*0230*/  @!P0 EXIT ;  /* 0x000000000000894d */ /* 0x000fea0003800000 */
[----:B------:R-:W-:Y:S01]  /*0240*/  UISETP.NE.AND UP0, UPT, UR5, 0x1, UPT ;  /* 0x000000010500788c */ /* 0x000fe2000bf05270 */
[----:B------:R-:W-:-:S08]  /*0250*/  UMOV UR4, URZ ;  /* 0x000000ff00047c82 */ /* 0x000fd00008000000 */
[----:B------:R-:W-:Y:S05]  /*0260*/  BRA.U !UP0, `(.L_x_748) ;  /* 0x0000000908e07547 */ /* 0x000fea000b800000 */
[----:B------:R-:W1:Y:S01]  /*0270*/  LDC.64 R16, c[0x0][0x388] ;  /* 0x0000e200ff107b82 */ /* 0x000e620000000a00 */
[----:B------:R-:W-:Y:S01]  /*0280*/  ULOP3.LUT UR4, UR5, 0x7ffffffe, URZ, 0xc0, !UPT ;  /* 0x7ffffffe05047892 */ /* 0x000fe2000f8ec0ff */
[----:B------:R-:W-:Y:S01]  /*0290*/  IMAD.MOV.U32 R29, RZ, RZ, R0 ;  /* 0x000000ffff1d7224 */ /* 0x000fe200078e0000 */
[----:B------:R-:W2:Y:S02]  /*02a0*/  LDCU UR12, c[0x0][0x38c] ;  /* 0x00007180ff0c77ac */ /* 0x000ea40008000800 */
[----:B------:R-:W-:-:S12]  /*02b0*/  UIADD3 UR4, UPT, UPT, -UR4, URZ, URZ ;  /* 0x000000ff04047290 */ /* 0x000fd8000fffe1ff */
.L_x_757:
[----:B------:R-:W-:-:S05]  /*02c0*/  HFMA2 R14, -RZ, RZ, 0, 4.76837158203125e-07 ;  /* 0x00000008ff0e7431 */ /* 0x000fca00000001ff */
[----:B------:R-:W-:-:S05]  /*02d0*/  IMAD.WIDE R14, R29, R14, UR6 ;  /* 0x000000061d0e7e25 */ /* 0x000fca000f8e020e */
        /* <DEDUP_REMOVED lines=34> */
[----:B--2---:R-:W1:Y:S01]  /*0500*/  MUFU.RCP64H R11, UR12 ;  /* 0x0000000c000b7d08 */ /* 0x004e620008001800 */
[----:B------:R-:W-:-:S04]  /*0510*/  IMAD.MOV.U32 R10, RZ, RZ, 0x1 ;  /* 0x00000001ff0a7424 */ /* 0x000fc800078e00ff */
[----:B------:R-:W-:Y:S01]  /*0520*/  DFMA R12, R8, R12, UR10 ;  /* 0x0000000a080c7e2b */ /* 0x000fe2000800000c */
[----:B------:R-:W-:Y:S01]  /*0530*/  UMOV UR10, 0x555502a1 ;  /* 0x555502a1000a7882 */ /* 0x000fe20000000000 */
[----:B------:R-:W-:-:S06]  /*0540*/  UMOV UR11, 0x3fa55555 ;  /* 0x3fa55555000b7882 */ /* 0x000fcc0000000000 */
[----:B------:R-:W-:Y:S01]  /*0550*/  DFMA R12, R8, R12, UR10 ;  /* 0x0000000a080c7e2b */ /* 0x000fe2000800000c */
[----:B------:R-:W-:Y:S01]  /*0560*/  UMOV UR10, 0x55555511 ;  /* 0x55555511000a7882 */ /* 0x000fe20000000000 */
[----:B------:R-:W-:Y:S01]  /*0570*/  UMOV UR11, 0x3fc55555 ;  /* 0x3fc55555000b7882 */ /* 0x000fe20000000000 */
[----:B-1----:R-:W-:-:S05]  /*0580*/  DFMA R18, R10, -R16, 1 ;  /* 0x3ff000000a12742b */ /* 0x002fca0000000810 */
        /* <DEDUP_REMOVED lines=10> */
[----:B------:R-:W-:Y:S01]  /*0630*/  LEA R9, R6, R13, 0x14 ;  /* 0x0000000d06097211 */ /* 0x000fe200078ea0ff */
        /* <DEDUP_REMOVED lines=14> */
.L_x_750:
[----:B------:R-:W-:Y:S05]  /*0720*/  BSYNC.RECONVERGENT B0 ;  /* 0x0000000000007941 */ /* 0x000fea0003800200 */
.L_x_749:
        /* <DEDUP_REMOVED lines=10> */
[----:B------:R-:W-:Y:S01]  /*07d0*/  IMAD.MOV.U32 R6, RZ, RZ, R8 ;  /* 0x000000ffff067224 */ /* 0x000fe200078e0008 */
[----:B------:R-:W-:Y:S01]  /*07e0*/  MOV R2, 0x810 ;  /* 0x0000081000027802 */ /* 0x000fe20000000f00 */
[----:B------:R-:W-:-:S07]  /*07f0*/  IMAD.MOV.U32 R7, RZ, RZ, R9 ;  /* 0x000000ffff077224 */ /* 0x000fce00078e0009 */
[----:B0-----:R-:W-:Y:S05]  /*0800*/  CALL.REL.NOINC `($__internal_3_$__cuda_sm20_div_rn_f64_full) ;  /* 0x0000001c00bc7944 */ /* 0x001fea0003c00000 */
[----:B------:R-:W-:Y:S02]  /*0810*/  IMAD.MOV.U32 R4, RZ, RZ, R6 ;  /* 0x000000ffff047224 */ /* 0x000fe400078e0006 */
[----:B------:R-:W-:-:S07]  /*0820*/  IMAD.MOV.U32 R5, RZ, RZ, R7 ;  /* 0x000000ffff057224 */ /* 0x000fce00078e0007 */
.L_x_752:
[----:B------:R-:W-:Y:S05]  /*0830*/  BSYNC.RECONVERGENT B0 ;  /* 0x0000000000007941 */ /* 0x000fea0003800200 */
.L_x_751:
[----:B------:R-:W-:-:S05]  /*0840*/  MOV R12, 0x8 ;  /* 0x00000008000c7802 */ /* 0x000fca0000000f00 */
        /* <DEDUP_REMOVED lines=19> */
[----:B-1----:R-:W-:Y:S01]  /*0980*/  DFMA R4, R8, UR10, R10 ;  /* 0x0000000a08047c2b */ /* 0x002fe2000800000a */
        /* <DEDUP_REMOVED lines=16> */
[----:B------:R-:W1:Y:S01]  /*0a90*/  MUFU.RCP64H R5, UR12 ;  /* 0x0000000c00057d08 */ /* 0x000e620008001800 */
        /* <DEDUP_REMOVED lines=8> */
[----:B-1----:R-:W-:-:S05]  /*0b20*/  DFMA R18, R4, -R16, 1 ;  /* 0x3ff000000412742b */ /* 0x002fca0000000810 */
        /* <DEDUP_REMOVED lines=22> */
.L_x_754:
[----:B------:R-:W-:Y:S05]  /*0c90*/  BSYNC.RECONVERGENT B0 ;  /* 0x0000000000007941 */ /* 0x000fea0003800200 */
.L_x_753:
[----:B------:R-:W-:Y:S01]  /*0ca0*/  IMAD.MOV.U32 R10, RZ, RZ, R8 ;  /* 0x000000ffff0a7224 */ /* 0x000fe200078e0008 */
[----:B------:R-:W-:Y:S01]  /*0cb0*/  FSETP.GEU.AND P1, PT, |R9|, 6.5827683646048100446e-37, PT ;  /* 0x036000000900780b */ /* 0x000fe20003f2e200 */
[----:B------:R-:W-:Y:S01]  /*0cc0*/  IMAD.MOV.U32 R11, RZ, RZ, R9 ;  /* 0x000000ffff0b7224 */ /* 0x000fe200078e0009 */
[----:B------:R-:W-:Y:S05]  /*0cd0*/  BSSY.RECONVERGENT B0, `(.L_x_755) ;  /* 0x000000d000007945 */ /* 0x000fea0003800200 */
        /* <DEDUP_REMOVED lines=10> */
[----:B------:R-:W-:Y:S01]  /*0d80*/  MOV R4, R6 ;  /* 0x0000000600047202 */ /* 0x000fe20000000f00 */
[----:B------:R-:W-:-:S07]  /*0d90*/  IMAD.MOV.U32 R5, RZ, RZ, R7 ;  /* 0x000000ffff057224 */ /* 0x000fce00078e0007 */
.L_x_756:
[----:B------:R-:W-:Y:S05]  /*0da0*/  BSYNC.RECONVERGENT B0 ;  /* 0x0000000000007941 */ /* 0x000fea0003800200 */
.L_x_755:
[----:B------:R3:W-:Y:S01]  /*0db0*/  STG.E.64 desc[UR14][R12.64+0x400], R4 ;  /* 0x000400040c007986 */ /* 0x0007e2000c101b0e */
[----:B------:R-:W-:Y:S01]  /*0dc0*/  VIADD R29, R29, 0x100 ;  /* 0x000001001d1d7836 */ /* 0x000fe20000000000 */
[----:B------:R-:W-:Y:S06]  /*0dd0*/  BRA.U UP0, `(.L_x_757) ;  /* 0xfffffff500387547 */ /* 0x000fec000b83ffff */
[----:B------:R-:W-:-:S12]  /*0de0*/  ULOP3.LUT UR4, UR16, 0xffffff00, URZ, 0xc0, !UPT ;  /* 0xffffff0010047892 */ /* 0x000fd8000f8ec0ff */
.L_x_748:
[----:B------:R-:W1:Y:S02]  /*0df0*/  LDC R2, c[0x0][0x384] ;  /* 0x0000e100ff027b82 */ /* 0x000e640000000800 */
[----:B-1----:R-:W-:-:S04]  /*0e00*/  LOP3.LUT R2, R2, 0x1, RZ, 0xc0, !PT ;  /* 0x0000000102027812 */ /* 0x002fc800078ec0ff */
[----:B------:R-:W-:-:S13]  /*0e10*/  ISETP.NE.U32.AND P0, PT, R2, 0x1, PT ;  /* 0x000000010200780c */ /* 0x000fda0003f05070 */
[----:B------:R-:W-:Y:S05]  /*0e20*/  @P0 EXIT ;  /* 0x000000000000094d */ /* 0x000fea0003800000 */
[----:B------:R-:W-:Y:S02]  /*0e30*/  VIADD R0, R0, UR4 ;  /* 0x0000000400007c36 */ /* 0x000fe40008000000 */
[----:B---3--:R-:W-:-:S04]  /*0e40*/  IMAD.MOV.U32 R5, RZ, RZ, 0x8 ;  /* 0x00000008ff057424 */ /* 0x008fc800078e00ff */
[----:B------:R-:W-:-:S06]  /*0e50*/  IMAD.WIDE R4, R0, R5, UR6 ;  /* 0x0000000600047e25 */ /* 0x000fcc000f8e0205 */
[----:B------:R-:W2:Y:S01]  /*0e60*/  LDG.E.64 R4, desc[UR14][R4.64] ;  /* 0x0000000e04047981 */ /* 0x000ea2000c1e1b00 */
[----:B------:R-:W-:Y:S02]  /*0e70*/  HFMA2 R6, -RZ, RZ, 1323, -4.565715789794921875e-05 ;  /* 0x652b82feff067431 */ /* 0x000fe400000001ff */
        /* <DEDUP_REMOVED lines=58> */
.L_x_759:
[----:B------:R-:W-:Y:S05]  /*1220*/  BSYNC.RECONVERGENT B0 ;  /* 0x0000000000007941 */ /* 0x000fea0003800200 */
.L_x_758:
[----:B------:R-:W1:Y:S01]  /*1230*/  LDCU UR4, c[0x0][0x38c] ;  /* 0x00007180ff0477ac */ /* 0x000e620008000800 */
[----:B------:R-:W2:Y:S01]  /*1240*/  LDC.64 R10, c[0x0][0x388] ;  /* 0x0000e200ff0a7b82 */ /* 0x000ea20000000a00 */
[----:B------:R-:W-:Y:S01]  /*1250*/  MOV R4, 0x1 ;  /* 0x0000000100047802 */ /* 0x000fe20000000f00 */
[----:B------:R-:W-:Y:S01]  /*1260*/  BSSY.RECONVERGENT B0, `(.L_x_760) ;  /* 0x0000016000007945 */ /* 0x000fe20003800200 */
[----:B------:R-:W-:Y:S01]  /*1270*/  FSETP.GEU.AND P1, PT, |R9|, 6.5827683646048100446e-37, PT ;  /* 0x036000000900780b */ /* 0x000fe20003f2e200 */
[----:B-1----:R-:W2:Y:S03]  /*1280*/  MUFU.RCP64H R5, UR4 ;  /* 0x0000000400057d08 */ /* 0x002ea60008001800 */
        /* <DEDUP_REMOVED lines=19> */
.L_x_761:
[----:B------:R-:W-:Y:S05]  /*13c0*/  BSYNC.RECONVERGENT B0 ;  /* 0x0000000000007941 */ /* 0x000fea0003800200 */
.L_x_760:
[----:B0-----:R-:W-:-:S04]  /*13d0*/  IMAD.MOV.U32 R3, RZ, RZ, 0x8 ;  /* 0x00000008ff037424 */ /* 0x001fc800078e00ff */
[----:B------:R-:W-:-:S05]  /*13e0*/  IMAD.WIDE R2, R0, R3, UR8 ;  /* 0x0000000800027e25 */ /* 0x000fca000f8e0203 */
[----:B------:R-:W-:Y:S01]  /*13f0*/  STG.E.64 desc[UR14][R2.64], R4 ;  /* 0x0000000402007986 */ /* 0x000fe2000c101b0e */
[----:B------:R-:W-:Y:S05]  /*1400*/  EXIT ;  /* 0x000000000000794d */ /* 0x000fea0003800000 */
.L_x_747:
        /* <DEDUP_REMOVED lines=11> */
.L_x_775:
[C---:B------:R-:W-:Y:S01]  /*14c0*/  ISETP.GE.AND P0, PT, R14.reuse, UR17, PT ;  /* 0x000000110e007c0c */ /* 0x040fe2000bf06270 */
[----:B------:R-:W-:Y:S01]  /*14d0*/  UIADD3 UR4, UPT, UPT, UR4, 0x2, URZ ;  /* 0x0000000204047890 */ /* 0x000fe2000fffe0ff */
[----:B------:R-:W-:Y:S01]  /*14e0*/  BSSY.RECONVERGENT B0, `(.L_x_763) ;  /* 0x000005d000007945 */ /* 0x000fe20003800200 */
[----:B------:R-:W-:Y:S02]  /*14f0*/  VIADD R15, R14, 0x80 ;  /* 0x000000800e0f7836 */ /* 0x000fe40000000000 */
[----:B------:R-:W-:-:S08]  /*1500*/  UISETP.NE.AND UP0, UPT, UR4, URZ, UPT ;  /* 0x000000ff0400728c */ /* 0x000fd0000bf05270 */
[----:B--23--:R-:W-:Y:S05]  /*1510*/  @P0 BRA `(.L_x_764) ;  /* 0x0000000400640947 */ /* 0x00cfea0003800000 */
[----:B------:R-:W-:-:S05]  /*1520*/  HFMA2 R5, -RZ, RZ, 0, 4.76837158203125e-07 ;  /* 0x00000008ff057431 */ /* 0x000fca00000001ff */
[----:B------:R-:W-:-:S06]  /*1530*/  IMAD.WIDE R4, R14, R5, UR6 ;  /* 0x000000060e047e25 */ /* 0x000fcc000f8e0205 */
        /* <DEDUP_REMOVED lines=34> */
[----:B--2---:R-:W1:Y:S01]  /*1760*/  MUFU.RCP64H R11, UR12 ;  /* 0x0000000c000b7d08 */ /* 0x004e620008001800 */
        /* <DEDUP_REMOVED lines=31> */
.L_x_766:
[----:B------:R-:W-:Y:S05]  /*1960*/  BSYNC.RECONVERGENT B1 ;  /* 0x0000000000017941 */ /* 0x000fea0003800200 */
.L_x_765:
        /* <DEDUP_REMOVED lines=16> */
.L_x_768:
[----:B------:R-:W-:Y:S05]  /*1a70*/  BSYNC.RECONVERGENT B1 ;  /* 0x0000000000017941 */ /* 0x000fea0003800200 */
.L_x_767:
[----:B------:R-:W-:-:S04]  /*1a80*/  IMAD.MOV.U32 R7, RZ, RZ, 0x8 ;  /* 0x00000008ff077424 */ /* 0x000fc800078e00ff */
[----:B------:R-:W-:-:S05]  /*1a90*/  IMAD.WIDE R6, R14, R7, UR8 ;  /* 0x000000080e067e25 */ /* 0x000fca000f8e0207 */
[----:B------:R3:W-:Y:S02]  /*1aa0*/  STG.E.64 desc[UR14][R6.64], R4 ;  /* 0x0000000406007986 */ /* 0x0007e4000c101b0e */
.L_x_764:
[----:B--2---:R-:W-:Y:S05]  /*1ab0*/  BSYNC.RECONVERGENT B0 ;  /* 0x0000000000007941 */ /* 0x004fea0003800200 */
.L_x_763:
[----:B------:R-:W-:Y:S01]  /*1ac0*/  ISETP.GE.AND P0, PT, R15, UR17, PT ;  /* 0x000000110f007c0c */ /* 0x000fe2000bf06270 */
[----:B------:R-:W-:-:S12]  /*1ad0*/  BSSY.RECONVERGENT B0, `(.L_x_769) ;  /* 0x000005b000007945 */ /* 0x000fd80003800200 */
[----:B------:R-:W-:Y:S05]  /*1ae0*/  @P0 BRA `(.L_x_770) ;  /* 0x0000000400640947 */ /* 0x000fea0003800000 */
[----:B---3--:R-:W-:-:S04]  /*1af0*/  IMAD.MOV.U32 R4, RZ, RZ, 0x8 ;  /* 0x00000008ff047424 */ /* 0x008fc800078e00ff */
[----:B------:R-:W-:-:S06]  /*1b00*/  IMAD.WIDE R4, R15, R4, UR6 ;  /* 0x000000060f047e25 */ /* 0x000fcc000f8e0204 */
[----:B------:R-:W2:Y:S01]  /*1b10*/  LDG.E.64 R4, desc[UR14][R4.64] ;  /* 0x0000000e04047981 */ /* 0x000ea2000c1e1b00 */
[----:B------:R-:W-:Y:S02]  /*1b20*/  HFMA2 R7, -RZ, RZ, 1.9912109375, 0.00128841400146484375 ;  /* 0x3ff71547ff077431 */ /* 0x000fe400000001ff */
        /* <DEDUP_REMOVED lines=64> */
.L_x_772:
[----:B------:R-:W-:Y:S05]  /*1f30*/  BSYNC.RECONVERGENT B1 ;  /* 0x0000000000017941 */ /* 0x000fea0003800200 */
.L_x_771:
        /* <DEDUP_REMOVED lines=16> */
.L_x_774:
[----:B------:R-:W-:Y:S05]  /*2040*/  BSYNC.RECONVERGENT B1 ;  /* 0x0000000000017941 */ /* 0x000fea0003800200 */
.L_x_773:
[----:B------:R-:W-:-:S05]  /*2050*/  MOV R6, 0x8 ;  /* 0x0000000800067802 */ /* 0x000fca0000000f00 */
[----:B------:R-:W-:-:S05]  /*2060*/  IMAD.WIDE R6, R15, R6, UR8 ;  /* 0x000000080f067e25 */ /* 0x000fca000f8e0206 */
[----:B------:R2:W-:Y:S02]  /*2070*/  STG.E.64 desc[UR14][R6.64], R4 ;  /* 0x0000000406007986 */ /* 0x0005e4000c101b0e */
.L_x_770:
[----:B------:R-:W-:Y:S05]  /*2080*/  BSYNC.RECONVERGENT B0 ;  /* 0x0000000000007941 */ /* 0x000fea0003800200 */
.L_x_769:
[----:B------:R-:W-:Y:S01]  /*2090*/  VIADD R14, R14, 0x100 ;  /* 0x000001000e0e7836 */ /* 0x000fe20000000000 */
[----:B------:R-:W-:Y:S06]  /*20a0*/  BRA.U UP0, `(.L_x_775) ;  /* 0xfffffff500047547 */ /* 0x000fec000b83ffff */
[----:B------:R-:W-:-:S12]  /*20b0*/  ULOP3.LUT UR4, UR16, 0xffffff00, URZ, 0xc0, !UPT ;  /* 0xffffff0010047892 */ /* 0x000fd8000f8ec0ff */
.L_x_762:
[----:B------:R-:W4:Y:S02]  /*20c0*/  LDC R2, c[0x0][0x384] ;  /* 0x0000e100ff027b82 */ /* 0x000f240000000800 */
[----:B----4-:R-:W-:-:S04]  /*20d0*/  LOP3.LUT R2, R2, 0x1, RZ, 0xc0, !PT ;  /* 0x0000000102027812 */ /* 0x010fc800078ec0ff */
[----:B------:R-:W-:-:S13]  /*20e0*/  ISETP.NE.U32.AND P0, PT, R2, 0x1, PT ;  /* 0x000000010200780c */ /* 0x000fda0003f05070 */
[----:B------:R-:W-:Y:S05]  /*20f0*/  @P0 EXIT ;  /* 0x000000000000094d */ /* 0x000fea0003800000 */
[----:B------:R-:W-:-:S05]  /*2100*/  VIADD R0, R0, UR4 ;  /* 0x0000000400007c36 */ /* 0x000fca0008000000 */
[----:B------:R-:W-:-:S13]  /*2110*/  ISETP.GE.AND P0, PT, R0, UR17, PT ;  /* 0x0000001100007c0c */ /* 0x000fda000bf06270 */
[----:B------:R-:W-:Y:S05]  /*2120*/  @P0 EXIT ;  /* 0x000000000000094d */ /* 0x000fea0003800000 */
[----:B--23--:R-:W-:-:S04]  /*2130*/  IMAD.MOV.U32 R5, RZ, RZ, 0x8 ;  /* 0x00000008ff057424 */ /* 0x00cfc800078e00ff */
        /* <DEDUP_REMOVED lines=61> */
.L_x_777:
[----:B------:R-:W-:Y:S05]  /*2510*/  BSYNC.RECONVERGENT B0 ;  /* 0x0000000000007941 */ /* 0x000fea0003800200 */
.L_x_776:
[----:B------:R-:W2:Y:S01]  /*2520*/  LDCU UR4, c[0x0][0x38c] ;  /* 0x00007180ff0477ac */ /* 0x000ea20008000800 */
[----:B------:R-:W3:Y:S01]  /*2530*/  LDC.64 R10, c[0x0][0x388] ;  /* 0x0000e200ff0a7b82 */ /* 0x000ee20000000a00 */
[----:B------:R-:W-:Y:S01]  /*2540*/  IMAD.MOV.U32 R4, RZ, RZ, 0x1 ;  /* 0x00000001ff047424 */ /* 0x000fe200078e00ff */
[----:B------:R-:W-:Y:S01]  /*2550*/  FSETP.GEU.AND P1, PT, |R9|, 6.5827683646048100446e-37, PT ;  /* 0x036000000900780b */ /* 0x000fe20003f2e200 */
[----:B------:R-:W-:Y:S01]  /*2560*/  BSSY.RECONVERGENT B0, `(.L_x_778) ;  /* 0x0000015000007945 */ /* 0x000fe20003800200 */
[----:B--2---:R-:W3:Y:S03]  /*2570*/  MUFU.RCP64H R5, UR4 ;  /* 0x0000000400057d08 */ /* 0x004ee60008001800 */
[----:B---3--:R-:W-:-:S08]  /*2580*/  DFMA R6, R4, -R10, 1 ;  /* 0x3ff000000406742b */ /* 0x008fd0000000080a */
[----:B------:R-:W-:-:S08]  /*2590*/  DFMA R6, R6, R6, R6 ;  /* 0x000000060606722b */ /* 0x000fd00000000006 */
[----:B------:R-:W-:-:S08]  /*25a0*/  DFMA R6, R4, R6, R4 ;  /* 0x000000060406722b */ /* 0x000fd00000000004 */
[----:B------:R-:W-:-:S08]  /*25b0*/  DFMA R4, R6, -R10, 1 ;  /* 0x3ff000000604742b */ /* 0x000fd0000000080a */
[----:B-1----:R-:W-:Y:S01]  /*25c0*/  DFMA R12, R6, R4, R6 ;  /* 0x00000004060c722b */ /* 0x002fe20000000006 */
[----:B------:R-:W-:Y:S01]  /*25d0*/  MOV R6, R8 ;  /* 0x0000000800067202 */ /* 0x000fe20000000f00 */
        /* <DEDUP_REMOVED lines=11> */
[----:B------:R-:W-:Y:S01]  /*2690*/  IMAD.MOV.U32 R4, RZ, RZ, R6 ;  /* 0x000000ffff047224 */ /* 0x000fe200078e0006 */
[----:B------:R-:W-:-:S07]  /*26a0*/  MOV R5, R7 ;  /* 0x0000000700057202 */ /* 0x000fce0000000f00 */
.L_x_779:
[----:B------:R-:W-:Y:S05]  /*26b0*/  BSYNC.RECONVERGENT B0 ;  /* 0x0000000000007941 */ /* 0x000fea0003800200 */
.L_x_778:
[----:B0-----:R-:W-:-:S04]  /*26c0*/  IMAD.MOV.U32 R3, RZ, RZ, 0x8 ;  /* 0x00000008ff037424 */ /* 0x001fc800078e00ff */
[----:B------:R-:W-:-:S05]  /*26d0*/  IMAD.WIDE R2, R0, R3, UR8 ;  /* 0x0000000800027e25 */ /* 0x000fca000f8e0203 */
[----:B------:R-:W-:Y:S01]  /*26e0*/  STG.E.64 desc[UR14][R2.64], R4 ;  /* 0x0000000402007986 */ /* 0x000fe2000c101b0e */
[----:B------:R-:W-:Y:S05]  /*26f0*/  EXIT ;  /* 0x000000000000794d */ /* 0x000fea0003800000 */
        .weak           $__internal_3_$__cuda_sm20_div_rn_f64_full
        .type           $__internal_3_$__cuda_sm20_div_rn_f64_full,@function
        .size           $__internal_3_$__cuda_sm20_div_rn_f64_full,(.L_x_794 - $__internal_3_$__cuda_sm20_div_rn_f64_full)
$__internal_3_$__cuda_sm20_div_rn_f64_full:
[C---:B------:R-:W-:Y:S01]  /*2700*/  FSETP.GEU.AND P0, PT, |R3|.reuse, 1.469367938527859385e-39, PT ;  /* 0x001000000300780b */ /* 0x040fe20003f0e200 */
[----:B------:R-:W-:Y:S01]  /*2710*/  IMAD.U32 R8, RZ, RZ, UR13 ;  /* 0x0000000dff087e24 */ /* 0x000fe2000f8e00ff */
[----:B------:R-:W-:Y:S01]  /*2720*/  LOP3.LUT R4, R3, 0x800fffff, RZ, 0xc0, !PT ;  /* 0x800fffff03047812 */ /* 0x000fe200078ec0ff */
[----:B------:R-:W-:Y:S01]  /*2730*/  IMAD.MOV.U32 R9, RZ, RZ, R3 ;  /* 0x000000ffff097224 */ /* 0x000fe200078e0003 */
[C---:B------:R-:W-:Y:S01]  /*2740*/  FSETP.GEU.AND P2, PT, |R7|.reuse, 1.469367938527859385e-39, PT ;  /* 0x001000000700780b */ /* 0x040fe20003f4e200 */
[----:B------:R-:W-:Y:S01]  /*2750*/  IMAD.U32 R10, RZ, RZ, UR13 ;  /* 0x0000000dff0a7e24 */ /* 0x000fe2000f8e00ff */
[----:B------:R-:W-:Y:S01]  /*2760*/  LOP3.LUT R11, R4, 0x3ff00000, RZ, 0xfc, !PT ;  /* 0x3ff00000040b7812 */ /* 0x000fe200078efcff */
[----:B------:R-:W-:Y:S01]  /*2770*/  BSSY.RECONVERGENT B2, `(.L_x_780) ;  /* 0x0000052000027945 */ /* 0x000fe20003800200 */
[----:B------:R-:W-:Y:S02]  /*2780*/  MOV R18, 0x1 ;  /* 0x0000000100127802 */ /* 0x000fe40000000f00 */
[----:B------:R-:W-:-:S02]  /*2790*/  LOP3.LUT R4, R7, 0x7ff00000, RZ, 0xc0, !PT ;  /* 0x7ff0000007047812 */ /* 0x000fc400078ec0ff */
[----:B------:R-:W-:Y:S01]  /*27a0*/  LOP3.LUT R27, R3, 0x7ff00000, RZ, 0xc0, !PT ;  /* 0x7ff00000031b7812 */ /* 0x000fe200078ec0ff */
[----:B------:R-:W-:Y:S02]  /*27b0*/  @!P0 DMUL R10, R8, 8.98846567431157953865e+307 ;  /* 0x7fe00000080a8828 */ /* 0x000fe40000000000 */
[----:B------:R-:W-:Y:S01]  /*27c0*/  IMAD.MOV.U32 R26, RZ, RZ, R4 ;  /* 0x000000ffff1a7224 */ /* 0x000fe200078e0004 */
[C---:B------:R-:W-:Y:S01]  /*27d0*/  ISETP.GE.U32.AND P1, PT, R4.reuse, R27, PT ;  /* 0x0000001b0400720c */ /* 0x040fe20003f26070 */
[----:B------:R-:W-:Y:S01]  /*27e0*/  @!P2 IMAD.MOV.U32 R24, RZ, RZ, RZ ;  /* 0x000000ffff18a224 */ /* 0x000fe200078e00ff */
[----:B------:R-:W-:Y:S01]  /*27f0*/  @!P2 LOP3.LUT R5, R9, 0x7ff00000, RZ, 0xc0, !PT ;  /* 0x7ff000000905a812 */ /* 0x000fe200078ec0ff */
[----:B------:R-:W0:Y:S03]  /*2800*/  MUFU.RCP64H R19, R11 ;  /* 0x0000000b00137308 */ /* 0x000e260000001800 */
[----:B------:R-:W-:Y:S01]  /*2810*/  @!P2 ISETP.GE.U32.AND P3, PT, R4, R5, PT ;  /* 0x000000050400a20c */ /* 0x000fe20003f66070 */
[----:B------:R-:W-:Y:S01]  /*2820*/  IMAD.MOV.U32 R5, RZ, RZ, 0x1ca00000 ;  /* 0x1ca00000ff057424 */ /* 0x000fe200078e00ff */
[----:B------:R-:W-:-:S04]  /*2830*/  @!P0 LOP3.LUT R27, R11, 0x7ff00000, RZ, 0xc0, !PT ;  /* 0x7ff000000b1b8812 */ /* 0x000fc800078ec0ff */
[----:B------:R-:W-:Y:S01]  /*2840*/  @!P2 SEL R21, R5, 0x63400000, !P3 ;  /* 0x634000000515a807 */ /* 0x000fe20005800000 */
[----:B------:R-:W-:Y:S01]  /*2850*/  VIADD R28, R27, 0xffffffff ;  /* 0xffffffff1b1c7836 */ /* 0x000fe20000000000 */
[----:B0-----:R-:W-:-:S08]  /*2860*/  DFMA R22, R18, -R10, 1 ;  /* 0x3ff000001216742b */ /* 0x001fd0000000080a */
[----:B------:R-:W-:-:S08]  /*2870*/  DFMA R22, R22, R22, R22 ;  /* 0x000000161616722b */ /* 0x000fd00000000016 */
[----:B------:R-:W-:Y:S01]  /*2880*/  DFMA R22, R18, R22, R18 ;  /* 0x000000161216722b */ /* 0x000fe20000000012 */
[--C-:B------:R-:W-:Y:S02]  /*2890*/  @!P2 LOP3.LUT R18, R21, 0x80000000, R7.reuse, 0xf8, !PT ;  /* 0x800000001512a812 */ /* 0x100fe400078ef807 */
[----:B------:R-:W-:Y:S02]  /*28a0*/  SEL R19, R5, 0x63400000, !P1 ;  /* 0x6340000005137807 */ /* 0x000fe40004800000 */
[----:B------:R-:W-:Y:S01]  /*28b0*/  @!P2 LOP3.LUT R25, R18, 0x100000, RZ, 0xfc, !PT ;  /* 0x001000001219a812 */ /* 0x000fe200078efcff */
[----:B------:R-:W-:Y:S01]  /*28c0*/  IMAD.MOV.U32 R18, RZ, RZ, R6 ;  /* 0x000000ffff127224 */ /* 0x000fe200078e0006 */
[----:B------:R-:W-:Y:S01]  /*28d0*/  LOP3.LUT R19, R19, 0x800fffff, R7, 0xf8, !PT ;  /* 0x800fffff13137812 */ /* 0x000fe200078ef807 */
[----:B------:R-:W-:-:S05]  /*28e0*/  DFMA R20, R22, -R10, 1 ;  /* 0x3ff000001614742b */ /* 0x000fca000000080a */
[----:B------:R-:W-:-:S03]  /*28f0*/  @!P2 DFMA R18, R18, 2, -R24 ;  /* 0x400000001212a82b */ /* 0x000fc60000000818 */
[----:B------:R-:W-:-:S07]  /*2900*/  DFMA R20, R22, R20, R22 ;  /* 0x000000141614722b */ /* 0x000fce0000000016 */
[----:B------:R-:W-:Y:S01]  /*2910*/  @!P2 LOP3.LUT R26, R19, 0x7ff00000, RZ, 0xc0, !PT ;  /* 0x7ff00000131aa812 */ /* 0x000fe200078ec0ff */
[----:B------:R-:W-:-:S03]  /*2920*/  DMUL R22, R20, R18 ;  /* 0x0000001214167228 */ /* 0x000fc60000000000 */
[----:B------:R-:W-:-:S04]  /*2930*/  IADD3 R24, PT, PT, R26, -0x1, RZ ;  /* 0xffffffff1a187810 */ /* 0x000fc80007ffe0ff */
[----:B------:R-:W-:Y:S01]  /*2940*/  ISETP.GT.U32.AND P0, PT, R24, 0x7feffffe, PT ;  /* 0x7feffffe1800780c */ /* 0x000fe20003f04070 */
[----:B------:R-:W-:-:S03]  /*2950*/  DFMA R24, R22, -R10, R18 ;  /* 0x8000000a1618722b */ /* 0x000fc60000000012 */
[----:B------:R-:W-:-:S05]  /*2960*/  ISETP.GT.U32.OR P0, PT, R28, 0x7feffffe, P0 ;  /* 0x7feffffe1c00780c */ /* 0x000fca0000704470 */
[----:B------:R-:W-:-:S08]  /*2970*/  DFMA R24, R20, R24, R22 ;  /* 0x000000181418722b */ /* 0x000fd00000000016 */
        /* <DEDUP_REMOVED lines=12> */
[----:B------:R-:W-:-:S06]  /*2a40*/  DFMA R10, R24, -R10, R18 ;  /* 0x8000000a180a722b */ /* 0x000fcc0000000012 */
[----:B------:R-:W-:-:S04]  /*2a50*/  MOV R10, RZ ;  /* 0x000000ff000a7202 */ /* 0x000fc80000000f00 */
[C---:B------:R-:W-:Y:S02]  /*2a60*/  FSETP.NEU.AND P0, PT, R11.reuse, RZ, PT ;  /* 0x000000ff0b00720b */ /* 0x040fe40003f0d000 */
[----:B------:R-:W-:-:S04]  /*2a70*/  LOP3.LUT R9, R11, 0x80000000, R9, 0x48, !PT ;  /* 0x800000000b097812 */ /* 0x000fc800078e4809 */
[----:B------:R-:W-:-:S07]  /*2a80*/  LOP3.LUT R11, R9, R7, RZ, 0xfc, !PT ;  /* 0x00000007090b7212 */ /* 0x000fce00078efcff */
[----:B------:R-:W-:Y:S05]  /*2a90*/  @!P0 BRA `(.L_x_782) ;  /* 0x00000000007c8947 */ /* 0x000fea0003800000 */
[----:B------:R-:W-:Y:S01]  /*2aa0*/  IMAD.MOV R7, RZ, RZ, -R20 ;  /* 0x000000ffff077224 */ /* 0x000fe200078e0a14 */
[----:B------:R-:W-:Y:S01]  /*2ab0*/  DMUL.RP R10, R24, R10 ;  /* 0x0000000a180a7228 */ /* 0x000fe20000008000 */
[----:B------:R-:W-:-:S06]  /*2ac0*/  IMAD.MOV.U32 R6, RZ, RZ, RZ ;  /* 0x000000ffff067224 */ /* 0x000fcc00078e00ff */
[----:B------:R-:W-:-:S03]  /*2ad0*/  DFMA R6, R4, -R6, R24 ;  /* 0x800000060406722b */ /* 0x000fc60000000018 */
[----:B------:R-:W-:-:S03]  /*2ae0*/  LOP3.LUT R9, R11, R9, RZ, 0x3c, !PT ;  /* 0x000000090b097212 */ /* 0x000fc600078e3cff */
[----:B------:R-:W-:-:S04]  /*2af0*/  IADD3 R6, PT, PT, -R20, -0x43300000, RZ ;  /* 0xbcd0000014067810 */ /* 0x000fc80007ffe1ff */
[----:B------:R-:W-:-:S04]  /*2b00*/  FSETP.NEU.AND P0, PT, |R7|, R6, PT ;  /* 0x000000060700720b */ /* 0x000fc80003f0d200 */
[----:B------:R-:W-:Y:S02]  /*2b10*/  FSEL R4, R10, R4, !P0 ;  /* 0x000000040a047208 */ /* 0x000fe40004000000 */
[----:B------:R-:W-:Y:S01]  /*2b20*/  FSEL R5, R9, R5, !P0 ;  /* 0x0000000509057208 */ /* 0x000fe20004000000 */
[----:B------:R-:W-:Y:S06]  /*2b30*/  BRA `(.L_x_782) ;  /* 0x0000000000547947 */ /* 0x000fec0003800000 */
.L_x_781:
        /* <DEDUP_REMOVED lines=11> */
[----:B------:R-:W-:Y:S02]  /*2bf0*/  @P0 LOP3.LUT R6, R5, 0x7ff00000, RZ, 0xfc, !PT ;  /* 0x7ff0000005060812 */ /* 0x000fe400078efcff */
[----:B------:R-:W-:Y:S01]  /*2c00*/  @!P0 MOV R4, RZ ;  /* 0x000000ff00048202 */ /* 0x000fe20000000f00 */
[----:B------:R-:W-:Y:S02]  /*2c10*/  @P0 IMAD.MOV.U32 R4, RZ, RZ, RZ ;  /* 0x000000ffff040224 */ /* 0x000fe400078e00ff */
[----:B------:R-:W-:Y:S01]  /*2c20*/  @P0 IMAD.MOV.U32 R5, RZ, RZ, R6 ;  /* 0x000000ffff050224 */ /* 0x000fe200078e0006 */
[----:B------:R-:W-:Y:S06]  /*2c30*/  BRA `(.L_x_782) ;  /* 0x0000000000147947 */ /* 0x000fec0003800000 */
.L_x_784:
[----:B------:R-:W-:Y:S01]  /*2c40*/  LOP3.LUT R5, R9, 0x80000, RZ, 0xfc, !PT ;  /* 0x0008000009057812 */ /* 0x000fe200078efcff */
[----:B------:R-:W-:Y:S01]  /*2c50*/  IMAD.MOV.U32 R4, RZ, RZ, R8 ;  /* 0x000000ffff047224 */ /* 0x000fe200078e0008 */
[----:B------:R-:W-:Y:S06]  /*2c60*/  BRA `(.L_x_782) ;  /* 0x0000000000087947 */ /* 0x000fec0003800000 */
.L_x_783:
[----:B------:R-:W-:Y:S01]  /*2c70*/  LOP3.LUT R5, R7, 0x80000, RZ, 0xfc, !PT ;  /* 0x0008000007057812 */ /* 0x000fe200078efcff */
[----:B------:R-:W-:-:S07]  /*2c80*/  IMAD.MOV.U32 R4, RZ, RZ, R6 ;  /* 0x000000ffff047224 */ /* 0x000fce00078e0006 */
.L_x_782:
[----:B------:R-:W-:Y:S05]  /*2c90*/  BSYNC.RECONVERGENT B2 ;  /* 0x0000000000027941 */ /* 0x000fea0003800200 */
.L_x_780:
[----:B------:R-:W-:Y:S01]  /*2ca0*/  MOV R6, R4 ;  /* 0x0000000400067202 */ /* 0x000fe20000000f00 */
[----:B------:R-:W-:Y:S02]  /*2cb0*/  IMAD.MOV.U32 R7, RZ, RZ, R5 ;  /* 0x000000ffff077224 */ /* 0x000fe400078e0005 */
[----:B------:R-:W-:Y:S02]  /*2cc0*/  IMAD.MOV.U32 R4, RZ, RZ, R2 ;  /* 0x000000ffff047224 */ /* 0x000fe400078e0002 */
[----:B------:R-:W-:-:S04]  /*2cd0*/  IMAD.MOV.U32 R5, RZ, RZ, 0x0 ;  /* 0x00000000ff057424 */ /* 0x000fc800078e00ff */
[----:B------:R-:W-:Y:S05]  /*2ce0*/  RET.REL.NODEC R4 `(_ZN3cub18CUB_300001_SM_10006detail9transform16transform_kernelINS2_10policy_hubILb1EN4cuda3std3__45tupleIJN6thrust24THRUST_300001_SM_1000_NS6detail15normal_iteratorINSA_10device_ptrIdEEEEEEEE10policy1000Ei7SoftmaxSF_JPdEEEvT0_iT1_T2_DpNS2_10kernel_argIT3_EE) ;  /* 0xffffffd004c47950 */ /* 0x000fea0003c3ffff */
.L_x_785:
        /* <DEDUP_REMOVED lines=9> */
.L_x_794:


//--------------------- .text._ZN3cub18CUB_300001_SM_10006detail8for_each13static_kernelINS2_12policy_hub_t12policy_500_tElN6thrust24THRUST_300001_SM_1000_NS8cuda_cub6__fill7functorINS7_6detail15normal_iteratorINS7_10device_ptrIdEEEEdEEEEvT0_T1_ --------------------------
	.section	.text._ZN3cub18CUB_300001_SM_10006detail8for_each13static_kernelINS2_12policy_hub_t12policy_500_tElN6thrust24THRUST_300001_SM_1000_NS8cuda_cub6__fill7functorINS7_6detail15normal_iteratorINS7_10device_ptrIdEEEEdEEEEvT0_T1_,"ax",@progbits
	.align	128
        .global         _ZN3cub18CUB_300001_SM_10006detail8for_each13static_kernelINS2_12policy_hub_t12policy_500_tElN6thrust24THRUST_300001_SM_1000_NS8cuda_cub6__fill7functorINS7_6detail15normal_iteratorINS7_10device_ptrIdEEEEdEEEEvT0_T1_
        .type           _ZN3cub18CUB_300001_SM_10006detail8for_each13static_kernelINS2_12policy_hub_t12policy_500_tElN6thrust24THRUST_300001_SM_1000_NS8cuda_cub6__fill7functorINS7_6detail15normal_iteratorINS7_10device_ptrIdEEEEdEEEEvT0_T1_,@function
        .size           _ZN3cub18CUB_300001_SM_10006detail8for_each13static_kernelINS2_12policy_hub_t12policy_500_tElN6thrust24THRUST_300001_SM_1000_NS8cuda_cub6__fill7functorINS7_6detail15normal_iteratorINS7_10device_ptrIdEEEEdEEEEvT0_T1_,(.L_x_809 - _ZN3cub18CUB_300001_SM_10006detail8for_each13static_kernelINS2_12policy_hub_t12policy_500_tElN6thrust24THRUST_300001_SM_1000_NS8cuda_cub6__fill7functorINS7_6detail15normal_iteratorINS7_10device_ptrIdEEEEdEEEEvT0_T1_)
        .other          _ZN3cub18CUB_300001_SM_10006detail8for_each13static_kernelINS2_12policy_hub_t12policy_500_tElN6thrust24THRUST_300001_SM_1000_NS8cuda_cub6__fill7functorINS7_6detail15normal_iteratorINS7_10device_ptrIdEEEEdEEEEvT0_T1_,@"STO_CUDA_ENTRY STV_DEFAULT"
_ZN3cub18CUB_300001_SM_10006detail8for_each13static_kernelINS2_12policy_hub_t12policy_500_tElN6thrust24THRUST_300001_SM_1000_NS8cuda_cub6__fill7functorINS7_6detail15normal_iteratorINS7_10device_ptrIdEEEEdEEEEvT0_T1_:
.text._ZN3cub18CUB_300001_SM_10006detail8for_each13static_kernelINS2_12policy_hub_t12policy_500_tElN6thrust24THRUST_300001_SM_1000_NS8cuda_cub6__fill7functorINS7_6detail15normal_iteratorINS7_10device_ptrIdEEEEdEEEEvT0_T1_:
[----:B------:R-:W-:Y:S08]  /*0000*/  LDC R1, c[0x0][0x37c] ;  /* 0x0000df00ff017b82 */ /* 0x000ff00000000800 */
[----:B------:R-:W0:Y:S01]  /*0010*/  S2UR UR4, SR_CTAID.X ;  /* 0x00000000000479c3 */ /* 0x000e220000002500 */
[----:B------:R-:W1:Y:S01]  /*0020*/  LDCU.64 UR6, c[0x0][0x380] ;  /* 0x00007000ff0677ac */ /* 0x000e620008000a00 */
[----:B------:R-:W2:Y:S01]  /*0030*/  LDCU.64 UR8, c[0x0][0x358] ;  /* 0x00006b00ff0877ac */ /* 0x000ea20008000a00 */
[----:B0-----:R-:W-:-:S04]  /*0040*/  UIMAD.WIDE.U32 UR4, UR4, 0x200, URZ ;  /* 0x00000200040478a5 */ /* 0x001fc8000f8e00ff */
[----:B-1----:R-:W-:-:S04]  /*0050*/  UIADD3 UR6, UP0, UPT, -UR4, UR6, URZ ;  /* 0x0000000604067290 */ /* 0x002fc8000ff1e1ff */
[----:B------:R-:W-:Y:S02]  /*0060*/  UIADD3.X UR7, UPT, UPT, ~UR5, UR7, URZ, UP0, !UPT ;  /* 0x0000000705077290 */ /* 0x000fe400087fe5ff */
[----:B------:R-:W-:-:S04]  /*0070*/  UISETP.GE.U32.AND UP0, UPT, UR6, 0x200, UPT ;  /* 0x000002000600788c */ /* 0x000fc8000bf06070 */
[----:B------:R-:W-:-:S09]  /*0080*/  UISETP.GE.AND.EX UP0, UPT, UR7, URZ, UPT, UP0 ;  /* 0x000000ff0700728c */ /* 0x000fd2000bf06300 */
[----:B--2---:R-:W-:Y:S05]  /*0090*/  BRA.U !UP0, `(.L_x_786) ;  /* 0x0000000108287547 */ /* 0x004fea000b800000 */
[----:B------:R-:W0:Y:S01]  /*00a0*/  S2R R0, SR_TID.X ;  /* 0x0000000000007919 */ /* 0x000e220000002100 */
[----:B------:R-:W1:Y:S01]  /*00b0*/  LDCU.64 UR6, c[0x0][0x388] ;  /* 0x00007100ff0677ac */ /* 0x000e620008000a00 */
[----:B------:R-:W2:Y:S01]  /*00c0*/  LDC.64 R4, c[0x0][0x390] ;  /* 0x0000e400ff047b82 */ /* 0x000ea20000000a00 */
[----:B0-----:R-:W-:-:S05]  /*00d0*/  IADD3 R0, P0, PT, R0, UR4, RZ ;  /* 0x0000000400007c10 */ /* 0x001fca000ff1e0ff */
[----:B------:R-:W-:Y:S01]  /*00e0*/  IMAD.X R3, RZ, RZ, UR5, P0 ;  /* 0x00000005ff037e24 */ /* 0x000fe200080e06ff */
[----:B-1----:R-:W-:-:S04]  /*00f0*/  LEA R2, P0, R0, UR6, 0x3 ;  /* 0x0000000600027c11 */ /* 0x002fc8000f8018ff */
[----:B------:R-:W-:-:S05]  /*0100*/  LEA.HI.X R3, R0, UR7, R3, 0x3, P0 ;  /* 0x0000000700037c11 */ /* 0x000fca00080f1c03 */
[----:B--2---:R-:W-:Y:S04]  /*0110*/  STG.E.64 desc[UR8][R2.64], R4 ;  /* 0x0000000402007986 */ /* 0x004fe8000c101b08 */
[----:B------:R-:W-:Y:S01]  /*0120*/  STG.E.64 desc[UR8][R2.64+0x800], R4 ;  /* 0x0008000402007986 */ /* 0x000fe2000c101b08 */
[----:B------:R-:W-:Y:S05]  /*0130*/  EXIT ;  /* 0x000000000000794d */ /* 0x000fea0003800000 */
.L_x_786:
[----:B------:R-:W0:Y:S01]  /*0140*/  S2R R0, SR_TID.X ;  /* 0x0000000000007919 */ /* 0x000e220000002100 */
[----:B------:R-:W-:Y:S01]  /*0150*/  USHF.R.S32.HI UR7, URZ, 0x1f, UR6 ;  /* 0x0000001fff077899 */ /* 0x000fe20008011406 */
[----:B------:R-:W1:Y:S05]  /*0160*/  LDCU.64 UR10, c[0x0][0x388] ;  /* 0x00007100ff0a77ac */ /* 0x000e6a0008000a00 */
[----:B------:R-:W-:Y:S02]  /*0170*/  IMAD.U32 R2, RZ, RZ, UR7 ;  /* 0x00000007ff027e24 */ /* 0x000fe4000f8e00ff */
[----:B------:R-:W-:Y:S01]  /*0180*/  IMAD.U32 R6, RZ, RZ, UR7 ;  /* 0x00000007ff067e24 */ /* 0x000fe2000f8e00ff */
[----:B0-----:R-:W-:-:S04]  /*0190*/  ISETP.LT.U32.AND P0, PT, R0, UR6, PT ;  /* 0x0000000600007c0c */ /* 0x001fc8000bf01070 */
[----:B------:R-:W-:Y:S01]  /*01a0*/  ISETP.GT.AND.EX P0, PT, R2, RZ, PT, P0 ;  /* 0x000000ff0200720c */ /* 0x000fe20003f04300 */
[C---:B------:R-:W-:Y:S01]  /*01b0*/  VIADD R2, R0.reuse, 0x100 ;  /* 0x0000010000027836 */ /* 0x040fe20000000000 */
[----:B------:R-:W-:-:S04]  /*01c0*/  IADD3 R0, P2, PT, R0, UR4, RZ ;  /* 0x0000000400007c10 */ /* 0x000fc8000ff5e0ff */
[----:B------:R-:W-:Y:S01]  /*01d0*/  ISETP.LT.U32.AND P1, PT, R2, UR6, PT ;  /* 0x0000000602007c0c */ /* 0x000fe2000bf21070 */
[----:B------:R-:W-:Y:S01]  /*01e0*/  IMAD.X R3, RZ, RZ, UR5, P2 ;  /* 0x00000005ff037e24 */ /* 0x000fe200090e06ff */
[----:B-1----:R-:W-:Y:S02]  /*01f0*/  LEA R2, P2, R0, UR10, 0x3 ;  /* 0x0000000a00027c11 */ /* 0x002fe4000f8418ff */
[----:B------:R-:W-:Y:S02]  /*0200*/  ISETP.GT.AND.EX P1, PT, R6, RZ, PT, P1 ;  /* 0x000000ff0600720c */ /* 0x000fe40003f24310 */
[----:B------:R-:W-:Y:S01]  /*0210*/  LEA.HI.X R3, R0, UR11, R3, 0x3, P2 ;  /* 0x0000000b00037c11 */ /* 0x000fe200090f1c03 */
[----:B------:R-:W0:Y:S04]  /*0220*/  @P0 LDC.64 R4, c[0x0][0x390] ;  /* 0x0000e400ff040b82 */ /* 0x000e280000000a00 */
[----:B0-----:R0:W-:Y:S06]  /*0230*/  @P0 STG.E.64 desc[UR8][R2.64], R4 ;  /* 0x0000000402000986 */ /* 0x0011ec000c101b08 */
[----:B------:R-:W-:Y:S05]  /*0240*/  @!P1 EXIT ;  /* 0x000000000000994d */ /* 0x000fea0003800000 */
[----:B0-----:R-:W0:Y:S02]  /*0250*/  LDC.64 R4, c[0x0][0x390] ;  /* 0x0000e400ff047b82 */ /* 0x001e240000000a00 */
[----:B0-----:R-:W-:Y:S01]  /*0260*/  STG.E.64 desc[UR8][R2.64+0x800], R4 ;  /* 0x0008000402007986 */ /* 0x001fe2000c101b08 */
[----:B------:R-:W-:Y:S05]  /*0270*/  EXIT ;  /* 0x000000000000794d */ /* 0x000fea0003800000 */
.L_x_787:
        /* <DEDUP_REMOVED lines=16> */
.L_x_809:


//--------------------- .text._ZN3cub18CUB_300001_SM_10006detail8for_each13static_kernelINS2_12policy_hub_t12policy_500_tEmN6thrust24THRUST_300001_SM_1000_NS8cuda_cub20__uninitialized_fill7functorINS7_10device_ptrIdEEdEEEEvT0_T1_ --------------------------
	.section	.text._ZN3cub18CUB_300001_SM_10006detail8for_each13static_kernelINS2_12policy_hub_t12policy_500_tEmN6thrust24THRUST_300001_SM_1000_NS8cuda_cub20__uninitialized_fill7functorINS7_10device_ptrIdEEdEEEEvT0_T1_,"ax",@progbits
	.align	128
        .global         _ZN3cub18CUB_300001_SM_10006detail8for_each13static_kernelINS2_12policy_hub_t12policy_500_tEmN6thrust24THRUST_300001_SM_1000_NS8cuda_cub20__uninitialized_fill7functorINS7_10device_ptrIdEEdEEEEvT0_T1_
        .type           _ZN3cub18CUB_300001_SM_10006detail8for_each13static_kernelINS2_12policy_hub_t12policy_500_tEmN6thrust24THRUST_300001_SM_1000_NS8cuda_cub20__uninitialized_fill7functorINS7_10device_ptrIdEEdEEEEvT0_T1_,@function
        .size           _ZN3cub18CUB_300001_SM_10006detail8for_each13static_kernelINS2_12policy_hub_t12policy_500_tEmN6thrust24THRUST_300001_SM_1000_NS8cuda_cub20__uninitialized_fill7functorINS7_10device_ptrIdEEdEEEEvT0_T1_,(.L_x_810 - _ZN3cub18CUB_300001_SM_10006detail8for_each13static_kernelINS2_12policy_hub_t12policy_500_tEmN6thrust24THRUST_300001_SM_1000_NS8cuda_cub20__uninitialized_fill7functorINS7_10device_ptrIdEEdEEEEvT0_T1_)
        .other          _ZN3cub18CUB_300001_SM_10006detail8for_each13static_kernelINS2_12policy_hub_t12policy_500_tEmN6thrust24THRUST_300001_SM_1000_NS8cuda_cub20__uninitialized_fill7functorINS7_10device_ptrIdEEdEEEEvT0_T1_,@"STO_CUDA_ENTRY STV_DEFAULT"
_ZN3cub18CUB_300001_SM_10006detail8for_each13static_kernelINS2_12policy_hub_t12policy_500_tEmN6thrust24THRUST_300001_SM_1000_NS8cuda_cub20__uninitialized_fill7functorINS7_10device_ptrIdEEdEEEEvT0_T1_:
.text._ZN3cub18CUB_300001_SM_10006detail8for_each13static_kernelINS2_12policy_hub_t12policy_500_tEmN6thrust24THRUST_300001_SM_1000_NS8cuda_cub20__uninitialized_fill7functorINS7_10device_ptrIdEEdEEEEvT0_T1_:
        /* <DEDUP_REMOVED lines=8> */
[----:B------:R-:W-:-:S09]  /*0080*/  UISETP.GE.U32.AND.EX UP0, UPT, UR7, URZ, UPT, UP0 ;  /* 0x000000ff0700728c */ /* 0x000fd2000bf06100 */
        /* <DEDUP_REMOVED lines=11> */
.L_x_788:
[----:B------:R-:W0:Y:S01]  /*0140*/  S2R R0, SR_TID.X ;  /* 0x0000000000007919 */ /* 0x000e220000002100 */
[----:B------:R-:W-:Y:S01]  /*0150*/  IMAD.U32 R2, RZ, RZ, UR7 ;  /* 0x00000007ff027e24 */ /* 0x000fe2000f8e00ff */
[----:B------:R-:W1:Y:S01]  /*0160*/  LDCU.64 UR10, c[0x0][0x388] ;  /* 0x00007100ff0a77ac */ /* 0x000e620008000a00 */
[----:B------:R-:W-:Y:S01]  /*0170*/  IMAD.U32 R6, RZ, RZ, UR7 ;  /* 0x00000007ff067e24 */ /* 0x000fe2000f8e00ff */
[----:B0-----:R-:W-:-:S04]  /*0180*/  ISETP.LT.U32.AND P0, PT, R0, UR6, PT ;  /* 0x0000000600007c0c */ /* 0x001fc8000bf01070 */
[----:B------:R-:W-:Y:S01]  /*0190*/  ISETP.GT.U32.AND.EX P0, PT, R2, RZ, PT, P0 ;  /* 0x000000ff0200720c */ /* 0x000fe20003f04100 */
[C---:B------:R-:W-:Y:S01]  /*01a0*/  VIADD R2, R0.reuse, 0x100 ;  /* 0x0000010000027836 */ /* 0x040fe20000000000 */
[----:B------:R-:W-:-:S04]  /*01b0*/  IADD3 R0, P2, PT, R0, UR4, RZ ;  /* 0x0000000400007c10 */ /* 0x000fc8000ff5e0ff */
[----:B------:R-:W-:Y:S01]  /*01c0*/  ISETP.LT.U32.AND P1, PT, R2, UR6, PT ;  /* 0x0000000602007c0c */ /* 0x000fe2000bf21070 */
[----:B------:R-:W-:Y:S01]  /*01d0*/  IMAD.X R3, RZ, RZ, UR5, P2 ;  /* 0x00000005ff037e24 */ /* 0x000fe200090e06ff */
[----:B-1----:R-:W-:Y:S02]  /*01e0*/  LEA R2, P2, R0, UR10, 0x3 ;  /* 0x0000000a00027c11 */ /* 0x002fe4000f8418ff */
[----:B------:R-:W-:Y:S02]  /*01f0*/  ISETP.GT.U32.AND.EX P1, PT, R6, RZ, PT, P1 ;  /* 0x000000ff0600720c */ /* 0x000fe40003f24110 */
[----:B------:R-:W-:Y:S01]  /*0200*/  LEA.HI.X R3, R0, UR11, R3, 0x3, P2 ;  /* 0x0000000b00037c11 */ /* 0x000fe200090f1c03 */
[----:B------:R-:W0:Y:S04]  /*0210*/  @P0 LDC.64 R4, c[0x0][0x390] ;  /* 0x0000e400ff040b82 */ /* 0x000e280000000a00 */
[----:B0-----:R0:W-:Y:S06]  /*0220*/  @P0 STG.E.64 desc[UR8][R2.64], R4 ;  /* 0x0000000402000986 */ /* 0x0011ec000c101b08 */
[----:B------:R-:W-:Y:S05]  /*0230*/  @!P1 EXIT ;  /* 0x000000000000994d */ /* 0x000fea0003800000 */
[----:B0-----:R-:W0:Y:S02]  /*0240*/  LDC.64 R4, c[0x0][0x390] ;  /* 0x0000e400ff047b82 */ /* 0x001e240000000a00 */
[----:B0-----:R-:W-:Y:S01]  /*0250*/  STG.E.64 desc[UR8][R2.64+0x800], R4 ;  /* 0x0008000402007986 */ /* 0x001fe2000c101b08 */
[----:B------:R-:W-:Y:S05]  /*0260*/  EXIT ;  /* 0x000000000000794d */ /* 0x000fea0003800000 */
.L_x_789:
        /* <DEDUP_REMOVED lines=9> */
.L_x_810:


//--------------------- .text._ZN3cub18CUB_300001_SM_10006detail11EmptyKernelIvEEvv --------------------------
	.section	.text._ZN3cub18CUB_300001_SM_10006detail11EmptyKernelIvEEvv,"ax",@progbits
	.align	128
        .global         _ZN3cub18CUB_300001_SM_10006detail11EmptyKernelIvEEvv
        .type           _ZN3cub18CUB_300001_SM_10006detail11EmptyKernelIvEEvv,@function
        .size           _ZN3cub18CUB_300001_SM_10006detail11EmptyKernelIvEEvv,(.L_x_811 - _ZN3cub18CUB_300001_SM_10006detail11EmptyKernelIvEEvv)
        .other          _ZN3cub18CUB_300001_SM_10006detail11EmptyKernelIvEEvv,@"STO_CUDA_ENTRY STV_DEFAULT"
_ZN3cub18CUB_300001_SM_10006detail11EmptyKernelIvEEvv:
.text._ZN3cub18CUB_300001_SM_10006detail11EmptyKernelIvEEvv:
[----:B------:R-:W-:Y:S01]  /*0000*/  LDC R1, c[0x0][0x37c] ;  /* 0x0000df00ff017b82 */ /* 0x000fe20000000800 */
[----:B------:R-:W-:Y:S05]  /*0010*/  EXIT ;  /* 0x000000000000794d */ /* 0x000fea0003800000 */
.L_x_790:
        /* <DEDUP_REMOVED lines=14> */
.L_x_811:


//--------------------- .nv.shared._ZN3cub18CUB_300001_SM_10006detail6reduce28DeviceReduceSingleTileKernelINS2_10policy_hubIfyN4cuda3std3__44plusIfEEE10Policy1000EPfPdiS9_dfNS7_10__identityEEEvT0_T1_T2_T3_T4_T6_ --------------------------
	.section	.nv.shared._ZN3cub18CUB_300001_SM_10006detail6reduce28DeviceReduceSingleTileKernelINS2_10policy_hubIfyN4cuda3std3__44plusIfEEE10Policy1000EPfPdiS9_dfNS7_10__identityEEEvT0_T1_T2_T3_T4_T6_,"aw",@nobits
	.sectionflags	@""
	.align	4
.nv.shared._ZN3cub18CUB_300001_SM_10006detail6reduce28DeviceReduceSingleTileKernelINS2_10policy_hubIfyN4cuda3std3__44plusIfEEE10Policy1000EPfPdiS9_dfNS7_10__identityEEEvT0_T1_T2_T3_T4_T6_:
	.zero		1068


//--------------------- .nv.shared.reserved.0     --------------------------
	.section	.nv.shared.reserved.0,"aw",@nobits
	.weak		__nv_reservedSMEM_offset_0_alias
	.size		__nv_reservedSMEM_offset_0_alias, 0, 64
	.other		__nv_reservedSMEM_offset_0_alias,@"STO_CUDA_RESERVED_SHARED STV_DEFAULT"
__nv_reservedSMEM_offset_0_alias:
	.zero		0
	.zero		64


//--------------------- .nv.global                --------------------------
	.section	.nv.global,"aw",@nobits
.nv.global:
	.type		_ZN30_INTERNAL_f8b5e844_4_k_cu_main6thrust24THRUST_300001_SM_1000_NS3seqE,@object
	.size		_ZN30_INTERNAL_f8b5e844_4_k_cu_main6thrust24THRUST_300001_SM_1000_NS3seqE,(_ZN30_INTERNAL_f8b5e844_4_k_cu_main4cuda3std3__48in_placeE - _ZN30_INTERNAL_f8b5e844_4_k_cu_main6thrust24THRUST_300001_SM_1000_NS3seqE)
_ZN30_INTERNAL_f8b5e844_4_k_cu_main6thrust24THRUST_300001_SM_1000_NS3seqE:
	.zero		1
	.type		_ZN30_INTERNAL_f8b5e844_4_k_cu_main4cuda3std3__48in_placeE,@object
	.size		_ZN30_INTERNAL_f8b5e844_4_k_cu_main4cuda3std3__48in_placeE,(_ZN30_INTERNAL_f8b5e844_4_k_cu_main4cuda3std6ranges3__45__cpo4sizeE - _ZN30_INTERNAL_f8b5e844_4_k_cu_main4cuda3std3__48in_placeE)
_ZN30_INTERNAL_f8b5e844_4_k_cu_main4cuda3std3__48in_placeE:
	.zero		1
	.type		_ZN30_INTERNAL_f8b5e844_4_k_cu_main4cuda3std6ranges3__45__cpo4sizeE,@object
	.size		_ZN30_INTERNAL_f8b5e844_4_k_cu_main4cuda3std6ranges3__45__cpo4sizeE,(_ZN30_INTERNAL_f8b5e844_4_k_cu_main6thrust24THRUST_300001_SM_1000_NS12placeholders2_3E - _ZN30_INTERNAL_f8b5e844_4_k_cu_main4cuda3std6ranges3__45__cpo4sizeE)
_ZN30_INTERNAL_f8b5e844_4_k_cu_main4cuda3std6ranges3__45__cpo4sizeE:
	.zero		1
	.type		_ZN30_INTERNAL_f8b5e844_4_k_cu_main6thrust24THRUST_300001_SM_1000_NS12placeholders2_3E,@object
	.size		_ZN30_INTERNAL_f8b5e844_4_k_cu_main6thrust24THRUST_300001_SM_1000_NS12placeholders2_3E,(_ZN30_INTERNAL_f8b5e844_4_k_cu_main4cuda3std3__45__cpo6cbeginE - _ZN30_INTERNAL_f8b5e844_4_k_cu_main6thrust24THRUST_300001_SM_1000_NS12placeholders2_3E)
_ZN30_INTERNAL_f8b5e844_4_k_cu_main6thrust24THRUST_300001_SM_1000_NS12placeholders2_3E:
	.zero		1
	.type		_ZN30_INTERNAL_f8b5e844_4_k_cu_main4cuda3std3__45__cpo6cbeginE,@object
	.size		_ZN30_INTERNAL_f8b5e844_4_k_cu_main4cuda3std3__45__cpo6cbeginE,(_ZN30_INTERNAL_f8b5e844_4_k_cu_main4cuda3std6ranges3__45__cpo6cbeginE - _ZN30_INTERNAL_f8b5e844_4_k_cu_main4cuda3std3__45__cpo6cbeginE)
_ZN30_INTERNAL_f8b5e844_4_k_cu_main4cuda3std3__45__cpo6cbeginE:
	.zero		1
	.type		_ZN30_INTERNAL_f8b5e844_4_k_cu_main4cuda3std6ranges3__45__cpo6cbeginE,@object
	.size		_ZN30_INTERNAL_f8b5e844_4_k_cu_main4cuda3std6ranges3__45__cpo6cbeginE,(_ZN30_INTERNAL_f8b5e844_4_k_cu_main6thrust24THRUST_300001_SM_1000_NS12placeholders2_7E - _ZN30_INTERNAL_f8b5e844_4_k_cu_main4cuda3std6ranges3__45__cpo6cbeginE)
_ZN30_INTERNAL_f8b5e844_4_k_cu_main4cuda3std6ranges3__45__cpo6cbeginE:
	.zero		1
	.type		_ZN30_INTERNAL_f8b5e844_4_k_cu_main6thrust24THRUST_300001_SM_1000_NS12placeholders2_7E,@object
	.size		_ZN30_INTERNAL_f8b5e844_4_k_cu_main6thrust24THRUST_300001_SM_1000_NS12placeholders2_7E,(_ZN30_INTERNAL_f8b5e844_4_k_cu_main4cuda3std3__45__cpo7crbeginE - _ZN30_INTERNAL_f8b5e844_4_k_cu_main6thrust24THRUST_300001_SM_1000_NS12placeholders2_7E)
_ZN30_INTERNAL_f8b5e844_4_k_cu_main6thrust24THRUST_300001_SM_1000_NS12placeholders2_7E:
	.zero		1
	.type		_ZN30_INTERNAL_f8b5e844_4_k_cu_main4cuda3std3__45__cpo7crbeginE,@object
	.size		_ZN30_INTERNAL_f8b5e844_4_k_cu_main4cuda3std3__45__cpo7crbeginE,(_ZN30_INTERNAL_f8b5e844_4_k_cu_main4cuda3std6ranges3__45__cpo4nextE - _ZN30_INTERNAL_f8b5e844_4_k_cu_main4cuda3std3__45__cpo7crbeginE)
_ZN30_INTERNAL_f8b5e844_4_k_cu_main4cuda3std3__45__cpo7crbeginE:
	.zero		1
	.type		_ZN30_INTERNAL_f8b5e844_4_k_cu_main4cuda3std6ranges3__45__cpo4nextE,@object
	.size		_ZN30_INTERNAL_f8b5e844_4_k_cu_main4cuda3std6ranges3__45__cpo4nextE,(_ZN30_INTERNAL_f8b5e844_4_k_cu_main4cuda3std6ranges3__45__cpo4swapE - _ZN30_INTERNAL_f8b5e844_4_k_cu_main4cuda3std6ranges3__45__cpo4nextE)
_ZN30_INTERNAL_f8b5e844_4_k_cu_main4cuda3std6ranges3__45__cpo4nextE:
	.zero		1
	.type		_ZN30_INTERNAL_f8b5e844_4_k_cu_main4cuda3std6ranges3__45__cpo4swapE,@object
	.size		_ZN30_INTERNAL_f8b5e844_4_k_cu_main4cuda3std6ranges3__45__cpo4swapE,(_ZN30_INTERNAL_f8b5e844_4_k_cu_main6thrust24THRUST_300001_SM_1000_NS8cuda_cub10par_nosyncE - _ZN30_INTERNAL_f8b5e844_4_k_cu_main4cuda3std6ranges3__45__cpo4swapE)
_ZN30_INTERNAL_f8b5e844_4_k_cu_main4cuda3std6ranges3__45__cpo4swapE:
	.zero		1
	.type		_ZN30_INTERNAL_f8b5e844_4_k_cu_main6thrust24THRUST_300001_SM_1000_NS8cuda_cub10par_nosyncE,@object
	.size		_ZN30_INTERNAL_f8b5e844_4_k_cu_main6thrust24THRUST_300001_SM_1000_NS8cuda_cub10par_nosyncE,(_ZN30_INTERNAL_f8b5e844_4_k_cu_main6thrust24THRUST_300001_SM_1000_NS12placeholders2_9E - _ZN30_INTERNAL_f8b5e844_4_k_cu_main6thrust24THRUST_300001_SM_1000_NS8cuda_cub10par_nosyncE)
_ZN30_INTERNAL_f8b5e844_4_k_cu_main6thrust24THRUST_300001_SM_1000_NS8cuda_cub10par_nosyncE:
	.zero		1
	.type		_ZN30_INTERNAL_f8b5e844_4_k_cu_main6thrust24THRUST_300001_SM_1000_NS12placeholders2_9E,@object
	.size		_ZN30_INTERNAL_f8b5e844_4_k_cu_main6thrust24THRUST_300001_SM_1000_NS12placeholders2_9E,(_ZN30_INTERNAL_f8b5e844_4_k_cu_main4cuda3std3__432_GLOBAL__N__f8b5e844_4_k_cu_main6ignoreE - _ZN30_INTERNAL_f8b5e844_4_k_cu_main6thrust24THRUST_300001_SM_1000_NS12placeholders2_9E)
_ZN30_INTERNAL_f8b5e844_4_k_cu_main6thrust24THRUST_300001_SM_1000_NS12placeholders2_9E:
	.zero		1
	.type		_ZN30_INTERNAL_f8b5e844_4_k_cu_main4cuda3std3__432_GLOBAL__N__f8b5e844_4_k_cu_main6ignoreE,@object
	.size		_ZN30_INTERNAL_f8b5e844_4_k_cu_main4cuda3std3__432_GLOBAL__N__f8b5e844_4_k_cu_main6ignoreE,(_ZN30_INTERNAL_f8b5e844_4_k_cu_main4cuda3std6ranges3__45__cpo4dataE - _ZN30_INTERNAL_f8b5e844_4_k_cu_main4cuda3std3__432_GLOBAL__N__f8b5e844_4_k_cu_main6ignoreE)
_ZN30_INTERNAL_f8b5e844_4_k_cu_main4cuda3std3__432_GLOBAL__N__f8b5e844_4_k_cu_main6ignoreE:
	.zero		1
	.type		_ZN30_INTERNAL_f8b5e844_4_k_cu_main4cuda3std6ranges3__45__cpo4dataE,@object
	.size		_ZN30_INTERNAL_f8b5e844_4_k_cu_main4cuda3std6ranges3__45__cpo4dataE,(_ZN30_INTERNAL_f8b5e844_4_k_cu_main6thrust24THRUST_300001_SM_1000_NS12placeholders2_1E - _ZN30_INTERNAL_f8b5e844_4_k_cu_main4cuda3std6ranges3__45__cpo4dataE)
_ZN30_INTERNAL_f8b5e844_4_k_cu_main4cuda3std6ranges3__45__cpo4dataE:
	.zero		1
	.type		_ZN30_INTERNAL_f8b5e844_4_k_cu_main6thrust24THRUST_300001_SM_1000_NS12placeholders2_1E,@object
	.size		_ZN30_INTERNAL_f8b5e844_4_k_cu_main6thrust24THRUST_300001_SM_1000_NS12placeholders2_1E,(_ZN30_INTERNAL_f8b5e844_4_k_cu_main4cuda3std3__45__cpo5beginE - _ZN30_INTERNAL_f8b5e844_4_k_cu_main6thrust24THRUST_300001_SM_1000_NS12placeholders2_1E)
_ZN30_INTERNAL_f8b5e844_4_k_cu_main6thrust24THRUST_300001_SM_1000_NS12placeholders2_1E:
	.zero		1
	.type		_ZN30_INTERNAL_f8b5e844_4_k_cu_main4cuda3std3__45__cpo5beginE,@object
	.size		_ZN30_INTERNAL_f8b5e844_4_k_cu_main4cuda3std3__45__cpo5beginE,(_ZN30_INTERNAL_f8b5e844_4_k_cu_main4cuda3std6ranges3__45__cpo5beginE - _ZN30_INTERNAL_f8b5e844_4_k_cu_main4cuda3std3__45__cpo5beginE)
_ZN30_INTERNAL_f8b5e844_4_k_cu_main4cuda3std3__45__cpo5beginE:
	.zero		1
	.type		_ZN30_INTERNAL_f8b5e844_4_k_cu_main4cuda3std6ranges3__45__cpo5beginE,@object
	.size		_ZN30_INTERNAL_f8b5e844_4_k_cu_main4cuda3std6ranges3__45__cpo5beginE,(_ZN30_INTERNAL_f8b5e844_4_k_cu_main6thrust24THRUST_300001_SM_1000_NS12placeholders2_5E - _ZN30_INTERNAL_f8b5e844_4_k_cu_main4cuda3std6ranges3__45__cpo5beginE)
_ZN30_INTERNAL_f8b5e844_4_k_cu_main4cuda3std6ranges3__45__cpo5beginE:
	.zero		1
	.type		_ZN30_INTERNAL_f8b5e844_4_k_cu_main6thrust24THRUST_300001_SM_1000_NS12placeholders2_5E,@object
	.size		_ZN30_INTERNAL_f8b5e844_4_k_cu_main6thrust24THRUST_300001_SM_1000_NS12placeholders2_5E,(_ZN30_INTERNAL_f8b5e844_4_k_cu_main4cuda3std3__45__cpo6rbeginE - _ZN30_INTERNAL_f8b5e844_4_k_cu_main6thrust24THRUST_300001_SM_1000_NS12placeholders2_5E)
_ZN30_INTERNAL_f8b5e844_4_k_cu_main6thrust24THRUST_300001_SM_1000_NS12placeholders2_5E:
	.zero		1
	.type		_ZN30_INTERNAL_f8b5e844_4_k_cu_main4cuda3std3__45__cpo6rbeginE,@object
	.size		_ZN30_INTERNAL_f8b5e844_4_k_cu_main4cuda3std3__45__cpo6rbeginE,(_ZN30_INTERNAL_f8b5e844_4_k_cu_main4cuda3std6ranges3__45__cpo7advanceE - _ZN30_INTERNAL_f8b5e844_4_k_cu_main4cuda3std3__45__cpo6rbeginE)
_ZN30_INTERNAL_f8b5e844_4_k_cu_main4cuda3std3__45__cpo6rbeginE:
	.zero		1
	.type		_ZN30_INTERNAL_f8b5e844_4_k_cu_main4cuda3std6ranges3__45__cpo7advanceE,@object
	.size		_ZN30_INTERNAL_f8b5e844_4_k_cu_main4cuda3std6ranges3__45__cpo7advanceE,(_ZN30_INTERNAL_f8b5e844_4_k_cu_main4cuda3std3__47nulloptE - _ZN30_INTERNAL_f8b5e844_4_k_cu_main4cuda3std6ranges3__45__cpo7advanceE)
_ZN30_INTERNAL_f8b5e844_4_k_cu_main4cuda3std6ranges3__45__cpo7advanceE:
	.zero		1
	.type		_ZN30_INTERNAL_f8b5e844_4_k_cu_main4cuda3std3__47nulloptE,@object
	.size		_ZN30_INTERNAL_f8b5e844_4_k_cu_main4cuda3std3__47nulloptE,(_ZN30_INTERNAL_f8b5e844_4_k_cu_main4cuda3std6ranges3__45__cpo8distanceE - _ZN30_INTERNAL_f8b5e844_4_k_cu_main4cuda3std3__47nulloptE)
_ZN30_INTERNAL_f8b5e844_4_k_cu_main4cuda3std3__47nulloptE:
	.zero		1
	.type		_ZN30_INTERNAL_f8b5e844_4_k_cu_main4cuda3std6ranges3__45__cpo8distanceE,@object
	.size		_ZN30_INTERNAL_f8b5e844_4_k_cu_main4cuda3std6ranges3__45__cpo8distanceE,(_ZN30_INTERNAL_f8b5e844_4_k_cu_main6thrust24THRUST_300001_SM_1000_NS12placeholders3_10E - _ZN30_INTERNAL_f8b5e844_4_k_cu_main4cuda3std6ranges3__45__cpo8distanceE)
_ZN30_INTERNAL_f8b5e844_4_k_cu_main4cuda3std6ranges3__45__cpo8distanceE:
	.zero		1
	.type		_ZN30_INTERNAL_f8b5e844_4_k_cu_main6thrust24THRUST_300001_SM_1000_NS12placeholders3_10E,@object
	.size		_ZN30_INTERNAL_f8b5e844_4_k_cu_main6thrust24THRUST_300001_SM_1000_NS12placeholders3_10E,(_ZN30_INTERNAL_f8b5e844_4_k_cu_main4cuda3std3__419piecewise_constructE - _ZN30_INTERNAL_f8b5e844_4_k_cu_main6thrust24THRUST_300001_SM_1000_NS12placeholders3_10E)
_ZN30_INTERNAL_f8b5e844_4_k_cu_main6thrust24THRUST_300001_SM_1000_NS12placeholders3_10E:
	.zero		1
	.type		_ZN30_INTERNAL_f8b5e844_4_k_cu_main4cuda3std3__419piecewise_constructE,@object
	.size		_ZN30_INTERNAL_f8b5e844_4_k_cu_main4cuda3std3__419piecewise_constructE,(_ZN30_INTERNAL_f8b5e844_4_k_cu_main4cuda3std6ranges3__45__cpo5cdataE - _ZN30_INTERNAL_f8b5e844_4_k_cu_main4cuda3std3__419piecewise_constructE)
_ZN30_INTERNAL_f8b5e844_4_k_cu_main4cuda3std3__419piecewise_constructE:
	.zero		1
	.type		_ZN30_INTERNAL_f8b5e844_4_k_cu_main4cuda3std6ranges3__45__cpo5cdataE,@object
	.size		_ZN30_INTERNAL_f8b5e844_4_k_cu_main4cuda3std6ranges3__45__cpo5cdataE,(_ZN30_INTERNAL_f8b5e844_4_k_cu_main6thrust24THRUST_300001_SM_1000_NS12placeholders2_2E - _ZN30_INTERNAL_f8b5e844_4_k_cu_main4cuda3std6ranges3__45__cpo5cdataE)
_ZN30_INTERNAL_f8b5e844_4_k_cu_main4cuda3std6ranges3__45__cpo5cdataE:
	.zero		1
	.type		_ZN30_INTERNAL_f8b5e844_4_k_cu_main6thrust24THRUST_300001_SM_1000_NS12placeholders2_2E,@object
	.size		_ZN30_INTERNAL_f8b5e844_4_k_cu_main6thrust24THRUST_300001_SM_1000_NS12placeholders2_2E,(_ZN30_INTERNAL_f8b5e844_4_k_cu_main4cuda3std3__45__cpo3endE - _ZN30_INTERNAL_f8b5e844_4_k_cu_main6thrust24THRUST_300001_SM_1000_NS12placeholders2_2E)
_ZN30_INTERNAL_f8b5e844_4_k_cu_main6thrust24THRUST_300001_SM_1000_NS12placeholders2_2E:
	.zero		1
	.type		_ZN30_INTERNAL_f8b5e844_4_k_cu_main4cuda3std3__45__cpo3endE,@object
	.size		_ZN30_INTERNAL_f8b5e844_4_k_cu_main4cuda3std3__45__cpo3endE,(_ZN30_INTERNAL_f8b5e844_4_k_cu_main4cuda3std6ranges3__45__cpo3endE - _ZN30_INTERNAL_f8b5e844_4_k_cu_main4cuda3std3__45__cpo3endE)
_ZN30_INTERNAL_f8b5e844_4_k_cu_main4cuda3std3__45__cpo3endE:
	.zero		1
	.type		_ZN30_INTERNAL_f8b5e844_4_k_cu_main4cuda3std6ranges3__45__cpo3endE,@object
	.size		_ZN30_INTERNAL_f8b5e844_4_k_cu_main4cuda3std6ranges3__45__cpo3endE,(_ZN30_INTERNAL_f8b5e844_4_k_cu_main6thrust24THRUST_300001_SM_1000_NS12placeholders2_6E - _ZN30_INTERNAL_f8b5e844_4_k_cu_main4cuda3std6ranges3__45__cpo3endE)
_ZN30_INTERNAL_f8b5e844_4_k_cu_main4cuda3std6ranges3__45__cpo3endE:
	.zero		1
	.type		_ZN30_INTERNAL_f8b5e844_4_k_cu_main6thrust24THRUST_300001_SM_1000_NS12placeholders2_6E,@object
	.size		_ZN30_INTERNAL_f8b5e844_4_k_cu_main6thrust24THRUST_300001_SM_1000_NS12placeholders2_6E,(_ZN30_INTERNAL_f8b5e844_4_k_cu_main4cuda3std3__45__cpo4rendE - _ZN30_INTERNAL_f8b5e844_4_k_cu_main6thrust24THRUST_300001_SM_1000_NS12placeholders2_6E)
_ZN30_INTERNAL_f8b5e844_4_k_cu_main6thrust24THRUST_300001_SM_1000_NS12placeholders2_6E:
	.zero		1
	.type		_ZN30_INTERNAL_f8b5e844_4_k_cu_main4cuda3std3__45__cpo4rendE,@object
	.size		_ZN30_INTERNAL_f8b5e844_4_k_cu_main4cuda3std3__45__cpo4rendE,(_ZN30_INTERNAL_f8b5e844_4_k_cu_main4cuda3std6ranges3__45__cpo9iter_swapE - _ZN30_INTERNAL_f8b5e844_4_k_cu_main4cuda3std3__45__cpo4rendE)
_ZN30_INTERNAL_f8b5e844_4_k_cu_main4cuda3std3__45__cpo4rendE:
	.zero		1
	.type		_ZN30_INTERNAL_f8b5e844_4_k_cu_main4cuda3std6ranges3__45__cpo9iter_swapE,@object
	.size		_ZN30_INTERNAL_f8b5e844_4_k_cu_main4cuda3std6ranges3__45__cpo9iter_swapE,(_ZN30_INTERNAL_f8b5e844_4_k_cu_main4cuda3std3__48unexpectE - _ZN30_INTERNAL_f8b5e844_4_k_cu_main4cuda3std6ranges3__45__cpo9iter_swapE)
_ZN30_INTERNAL_f8b5e844_4_k_cu_main4cuda3std6ranges3__45__cpo9iter_swapE:
	.zero		1
	.type		_ZN30_INTERNAL_f8b5e844_4_k_cu_main4cuda3std3__48unexpectE,@object
	.size		_ZN30_INTERNAL_f8b5e844_4_k_cu_main4cuda3std3__48unexpectE,(_ZN30_INTERNAL_f8b5e844_4_k_cu_main6thrust24THRUST_300001_SM_1000_NS8cuda_cub3parE - _ZN30_INTERNAL_f8b5e844_4_k_cu_main4cuda3std3__48unexpectE)
_ZN30_INTERNAL_f8b5e844_4_k_cu_main4cuda3std3__48unexpectE:
	.zero		1
	.type		_ZN30_INTERNAL_f8b5e844_4_k_cu_main6thrust24THRUST_300001_SM_1000_NS8cuda_cub3parE,@object
	.size		_ZN30_INTERNAL_f8b5e844_4_k_cu_main6thrust24THRUST_300001_SM_1000_NS8cuda_cub3parE,(_ZN30_INTERNAL_f8b5e844_4_k_cu_main6thrust24THRUST_300001_SM_1000_NS12placeholders2_4E - _ZN30_INTERNAL_f8b5e844_4_k_cu_main6thrust24THRUST_300001_SM_1000_NS8cuda_cub3parE)
_ZN30_INTERNAL_f8b5e844_4_k_cu_main6thrust24THRUST_300001_SM_1000_NS8cuda_cub3parE:
	.zero		1
	.type		_ZN30_INTERNAL_f8b5e844_4_k_cu_main6thrust24THRUST_300001_SM_1000_NS12placeholders2_4E,@object
	.size		_ZN30_INTERNAL_f8b5e844_4_k_cu_main6thrust24THRUST_300001_SM_1000_NS12placeholders2_4E,(_ZN30_INTERNAL_f8b5e844_4_k_cu_main4cuda3std3__45__cpo4cendE - _ZN30_INTERNAL_f8b5e844_4_k_cu_main6thrust24THRUST_300001_SM_1000_NS12placeholders2_4E)
_ZN30_INTERNAL_f8b5e844_4_k_cu_main6thrust24THRUST_300001_SM_1000_NS12placeholders2_4E:
	.zero		1
	.type		_ZN30_INTERNAL_f8b5e844_4_k_cu_main4cuda3std3__45__cpo4cendE,@object
	.size		_ZN30_INTERNAL_f8b5e844_4_k_cu_main4cuda3std3__45__cpo4cendE,(_ZN30_INTERNAL_f8b5e844_4_k_cu_main4cuda3std6ranges3__45__cpo4cendE - _ZN30_INTERNAL_f8b5e844_4_k_cu_main4cuda3std3__45__cpo4cendE)
_ZN30_INTERNAL_f8b5e844_4_k_cu_main4cuda3std3__45__cpo4cendE:
	.zero		1
	.type		_ZN30_INTERNAL_f8b5e844_4_k_cu_main4cuda3std6ranges3__45__cpo4cendE,@object
	.size		_ZN30_INTERNAL_f8b5e844_4_k_cu_main4cuda3std6ranges3__45__cpo4cendE,(_ZN30_INTERNAL_f8b5e844_4_k_cu_main4cuda3std3__420unreachable_sentinelE - _ZN30_INTERNAL_f8b5e844_4_k_cu_main4cuda3std6ranges3__45__cpo4cendE)
_ZN30_INTERNAL_f8b5e844_4_k_cu_main4cuda3std6ranges3__45__cpo4cendE:
	.zero		1
	.type		_ZN30_INTERNAL_f8b5e844_4_k_cu_main4cuda3std3__420unreachable_sentinelE,@object
	.size		_ZN30_INTERNAL_f8b5e844_4_k_cu_main4cuda3std3__420unreachable_sentinelE,(_ZN30_INTERNAL_f8b5e844_4_k_cu_main4cuda3std6ranges3__45__cpo5ssizeE - _ZN30_INTERNAL_f8b5e844_4_k_cu_main4cuda3std3__420unreachable_sentinelE)
_ZN30_INTERNAL_f8b5e844_4_k_cu_main4cuda3std3__420unreachable_sentinelE:
	.zero		1
	.type		_ZN30_INTERNAL_f8b5e844_4_k_cu_main4cuda3std6ranges3__45__cpo5ssizeE,@object
	.size		_ZN30_INTERNAL_f8b5e844_4_k_cu_main4cuda3std6ranges3__45__cpo5ssizeE,(_ZN30_INTERNAL_f8b5e844_4_k_cu_main6thrust24THRUST_300001_SM_1000_NS12placeholders2_8E - _ZN30_INTERNAL_f8b5e844_4_k_cu_main4cuda3std6ranges3__45__cpo5ssizeE)
_ZN30_INTERNAL_f8b5e844_4_k_cu_main4cuda3std6ranges3__45__cpo5ssizeE:
	.zero		1
	.type		_ZN30_INTERNAL_f8b5e844_4_k_cu_main6thrust24THRUST_300001_SM_1000_NS12placeholders2_8E,@object
	.size		_ZN30_INTERNAL_f8b5e844_4_k_cu_main6thrust24THRUST_300001_SM_1000_NS12placeholders2_8E,(_ZN30_INTERNAL_f8b5e844_4_k_cu_main4cuda3std3__45__cpo5crendE - _ZN30_INTERNAL_f8b5e844_4_k_cu_main6thrust24THRUST_300001_SM_1000_NS12placeholders2_8E)
_ZN30_INTERNAL_f8b5e844_4_k_cu_main6thrust24THRUST_300001_SM_1000_NS12placeholders2_8E:
	.zero		1
	.type		_ZN30_INTERNAL_f8b5e844_4_k_cu_main4cuda3std3__45__cpo5crendE,@object
	.size		_ZN30_INTERNAL_f8b5e844_4_k_cu_main4cuda3std3__45__cpo5crendE,(_ZN30_INTERNAL_f8b5e844_4_k_cu_main4cuda3std6ranges3__45__cpo4prevE - _ZN30_INTERNAL_f8b5e844_4_k_cu_main4cuda3std3__45__cpo5crendE)
_ZN30_INTERNAL_f8b5e844_4_k_cu_main4cuda3std3__45__cpo5crendE:
	.zero		1
	.type		_ZN30_INTERNAL_f8b5e844_4_k_cu_main4cuda3std6ranges3__45__cpo4prevE,@object
	.size		_ZN30_INTERNAL_f8b5e844_4_k_cu_main4cuda3std6ranges3__45__cpo4prevE,(_ZN30_INTERNAL_f8b5e844_4_k_cu_main4cuda3std6ranges3__45__cpo9iter_moveE - _ZN30_INTERNAL_f8b5e844_4_k_cu_main4cuda3std6ranges3__45__cpo4prevE)
_ZN30_INTERNAL_f8b5e844_4_k_cu_main4cuda3std6ranges3__45__cpo4prevE:
	.zero		1
	.type		_ZN30_INTERNAL_f8b5e844_4_k_cu_main4cuda3std6ranges3__45__cpo9iter_moveE,@object
	.size		_ZN30_INTERNAL_f8b5e844_4_k_cu_main4cuda3std6ranges3__45__cpo9iter_moveE,(_ZN30_INTERNAL_f8b5e844_4_k_cu_main6thrust24THRUST_300001_SM_1000_NS6system6detail10sequential3seqE - _ZN30_INTERNAL_f8b5e844_4_k_cu_main4cuda3std6ranges3__45__cpo9iter_moveE)
_ZN30_INTERNAL_f8b5e844_4_k_cu_main4cuda3std6ranges3__45__cpo9iter_moveE:
	.zero		1
	.type		_ZN30_INTERNAL_f8b5e844_4_k_cu_main6thrust24THRUST_300001_SM_1000_NS6system6detail10sequential3seqE,@object
	.size		_ZN30_INTERNAL_f8b5e844_4_k_cu_main6thrust24THRUST_300001_SM_1000_NS6system6detail10sequential3seqE,(.L_31 - _ZN30_INTERNAL_f8b5e844_4_k_cu_main6thrust24THRUST_300001_SM_1000_NS6system6detail10sequential3seqE)
_ZN30_INTERNAL_f8b5e844_4_k_cu_main6thrust24THRUST_300001_SM_1000_NS6system6detail10sequential3seqE:
	.zero		1
.L_31:


//--------------------- .nv.shared._ZN3cub18CUB_300001_SM_10006detail6reduce18DeviceReduceKernelINS2_10policy_hubIfyN4cuda3std3__44plusIfEEE10Policy1000EN6thrust24THRUST_300001_SM_1000_NS6detail15normal_iteratorINSD_10device_ptrIdEEEEyS9_f3ExpEEvT0_PT3_T1_NS0_13GridEvenShareISN_EET2_T4_ --------------------------
	.section	.nv.shared._ZN3cub18CUB_300001_SM_10006detail6reduce18DeviceReduceKernelINS2_10policy_hubIfyN4cuda3std3__44plusIfEEE10Policy1000EN6thrust24THRUST_300001_SM_1000_NS6detail15normal_iteratorINSD_10device_ptrIdEEEEyS9_f3ExpEEvT0_PT3_T1_NS0_13GridEvenShareISN_EET2_T4_,"aw",@nobits
	.sectionflags	@""
	.align	4
.nv.shared._ZN3cub18CUB_300001_SM_10006detail6reduce18DeviceReduceKernelINS2_10policy_hubIfyN4cuda3std3__44plusIfEEE10Policy1000EN6thrust24THRUST_300001_SM_1000_NS6detail15normal_iteratorINSD_10device_ptrIdEEEEyS9_f3ExpEEvT0_PT3_T1_NS0_13GridEvenShareISN_EET2_T4_:
	.zero		1068


//--------------------- .nv.shared._ZN3cub18CUB_300001_SM_10006detail6reduce28DeviceReduceSingleTileKernelINS2_10policy_hubIfyN4cuda3std3__44plusIfEEE10Policy1000EN6thrust24THRUST_300001_SM_1000_NS6detail15normal_iteratorINSD_10device_ptrIdEEEEPdyS9_df3ExpEEvT0_T1_T2_T3_T4_T6_ --------------------------
	.section	.nv.shared._ZN3cub18CUB_300001_SM_10006detail6reduce28DeviceReduceSingleTileKernelINS2_10policy_hubIfyN4cuda3std3__44plusIfEEE10Policy1000EN6thrust24THRUST_300001_SM_1000_NS6detail15normal_iteratorINSD_10device_ptrIdEEEEPdyS9_df3ExpEEvT0_T1_T2_T3_T4_T6_,"aw",@nobits
	.sectionflags	@""
	.align	4
.nv.shared._ZN3cub18CUB_300001_SM_10006detail6reduce28DeviceReduceSingleTileKernelINS2_10policy_hubIfyN4cuda3std3__44plusIfEEE10Policy1000EN6thrust24THRUST_300001_SM_1000_NS6detail15normal_iteratorINSD_10device_ptrIdEEEEPdyS9_df3ExpEEvT0_T1_T2_T3_T4_T6_:
	.zero		1068


//--------------------- .nv.shared._ZN3cub18CUB_300001_SM_10006detail6reduce28DeviceReduceSingleTileKernelINS2_10policy_hubIfjN4cuda3std3__44plusIfEEE10Policy1000EPfPdiS9_dfNS7_10__identityEEEvT0_T1_T2_T3_T4_T6_ --------------------------
	.section	.nv.shared._ZN3cub18CUB_300001_SM_10006detail6reduce28DeviceReduceSingleTileKernelINS2_10policy_hubIfjN4cuda3std3__44plusIfEEE10Policy1000EPfPdiS9_dfNS7_10__identityEEEvT0_T1_T2_T3_T4_T6_,"aw",@nobits
	.sectionflags	@""
	.align	4
.nv.shared._ZN3cub18CUB_300001_SM_10006detail6reduce28DeviceReduceSingleTileKernelINS2_10policy_hubIfjN4cuda3std3__44plusIfEEE10Policy1000EPfPdiS9_dfNS7_10__identityEEEvT0_T1_T2_T3_T4_T6_:
	.zero		1108


//--------------------- .nv.shared._ZN3cub18CUB_300001_SM_10006detail6reduce18DeviceReduceKernelINS2_10policy_hubIfjN4cuda3std3__44plusIfEEE10Policy1000EN6thrust24THRUST_300001_SM_1000_NS6detail15normal_iteratorINSD_10device_ptrIdEEEEjS9_f3ExpEEvT0_PT3_T1_NS0_13GridEvenShareISN_EET2_T4_ --------------------------
	.section	.nv.shared._ZN3cub18CUB_300001_SM_10006detail6reduce18DeviceReduceKernelINS2_10policy_hubIfjN4cuda3std3__44plusIfEEE10Policy1000EN6thrust24THRUST_300001_SM_1000_NS6detail15normal_iteratorINSD_10device_ptrIdEEEEjS9_f3ExpEEvT0_PT3_T1_NS0_13GridEvenShareISN_EET2_T4_,"aw",@nobits
	.sectionflags	@""
	.align	4
.nv.shared._ZN3cub18CUB_300001_SM_10006detail6reduce18DeviceReduceKernelINS2_10policy_hubIfjN4cuda3std3__44plusIfEEE10Policy1000EN6thrust24THRUST_300001_SM_1000_NS6detail15normal_iteratorINSD_10device_ptrIdEEEEjS9_f3ExpEEvT0_PT3_T1_NS0_13GridEvenShareISN_EET2_T4_:
	.zero		1108


//--------------------- .nv.shared._ZN3cub18CUB_300001_SM_10006detail6reduce28DeviceReduceSingleTileKernelINS2_10policy_hubIfjN4cuda3std3__44plusIfEEE10Policy1000EN6thrust24THRUST_300001_SM_1000_NS6detail15normal_iteratorINSD_10device_ptrIdEEEEPdjS9_df3ExpEEvT0_T1_T2_T3_T4_T6_ --------------------------
	.section	.nv.shared._ZN3cub18CUB_300001_SM_10006detail6reduce28DeviceReduceSingleTileKernelINS2_10policy_hubIfjN4cuda3std3__44plusIfEEE10Policy1000EN6thrust24THRUST_300001_SM_1000_NS6detail15normal_iteratorINSD_10device_ptrIdEEEEPdjS9_df3ExpEEvT0_T1_T2_T3_T4_T6_,"aw",@nobits
	.sectionflags	@""
	.align	4
.nv.shared._ZN3cub18CUB_300001_SM_10006detail6reduce28DeviceReduceSingleTileKernelINS2_10policy_hubIfjN4cuda3std3__44plusIfEEE10Policy1000EN6thrust24THRUST_300001_SM_1000_NS6detail15normal_iteratorINSD_10device_ptrIdEEEEPdjS9_df3ExpEEvT0_T1_T2_T3_T4_T6_:
	.zero		1108


//--------------------- .nv.constant0._ZN3cub18CUB_300001_SM_10006detail6reduce28DeviceReduceSingleTileKernelINS2_10policy_hubIfyN4cuda3std3__44plusIfEEE10Policy1000EPfPdiS9_dfNS7_10__identityEEEvT0_T1_T2_T3_T4_T6_ --------------------------
	.section	.nv.constant0._ZN3cub18CUB_300001_SM_10006detail6reduce28DeviceReduceSingleTileKernelINS2_10policy_hubIfyN4cuda3std3__44plusIfEEE10Policy1000EPfPdiS9_dfNS7_10__identityEEEvT0_T1_T2_T3_T4_T6_,"a",@progbits
	.sectionflags	@""
	.align	4
.nv.constant0._ZN3cub18CUB_300001_SM_10006detail6reduce28DeviceReduceSingleTileKernelINS2_10policy_hubIfyN4cuda3std3__44plusIfEEE10Policy1000EPfPdiS9_dfNS7_10__identityEEEvT0_T1_T2_T3_T4_T6_:
	.zero		929


//--------------------- .nv.constant0._ZN3cub18CUB_300001_SM_10006detail6reduce18DeviceReduceKernelINS2_10policy_hubIfyN4cuda3std3__44plusIfEEE10Policy1000EN6thrust24THRUST_300001_SM_1000_NS6detail15normal_iteratorINSD_10device_ptrIdEEEEyS9_f3ExpEEvT0_PT3_T1_NS0_13GridEvenShareISN_EET2_T4_ --------------------------
	.section	.nv.constant0._ZN3cub18CUB_300001_SM_10006detail6reduce18DeviceReduceKernelINS2_10policy_hubIfyN4cuda3std3__44plusIfEEE10Policy1000EN6thrust24THRUST_300001_SM_1000_NS6detail15normal_iteratorINSD_10device_ptrIdEEEEyS9_f3ExpEEvT0_PT3_T1_NS0_13GridEvenShareISN_EET2_T4_,"a",@progbits
	.sectionflags	@""
	.align	4
.nv.constant0._ZN3cub18CUB_300001_SM_10006detail6reduce18DeviceReduceKernelINS2_10policy_hubIfyN4cuda3std3__44plusIfEEE10Policy1000EN6thrust24THRUST_300001_SM_1000_NS6detail15normal_iteratorINSD_10device_ptrIdEEEEyS9_f3ExpEEvT0_PT3_T1_NS0_13GridEvenShareISN_EET2_T4_:
	.zero		994


//--------------------- .nv.constant0._ZN3cub18CUB_300001_SM_10006detail6reduce28DeviceReduceSingleTileKernelINS2_10policy_hubIfyN4cuda3std3__44plusIfEEE10Policy1000EN6thrust24THRUST_300001_SM_1000_NS6detail15normal_iteratorINSD_10device_ptrIdEEEEPdyS9_df3ExpEEvT0_T1_T2_T3_T4_T6_ --------------------------
	.section	.nv.constant0._ZN3cub18CUB_300001_SM_10006detail6reduce28DeviceReduceSingleTileKernelINS2_10policy_hubIfyN4cuda3std3__44plusIfEEE10Policy1000EN6thrust24THRUST_300001_SM_1000_NS6detail15normal_iteratorINSD_10device_ptrIdEEEEPdyS9_df3ExpEEvT0_T1_T2_T3_T4_T6_,"a",@progbits
	.sectionflags	@""
	.align	4
.nv.constant0._ZN3cub18CUB_300001_SM_10006detail6reduce28DeviceReduceSingleTileKernelINS2_10policy_hubIfyN4cuda3std3__44plusIfEEE10Policy1000EN6thrust24THRUST_300001_SM_1000_NS6detail15normal_iteratorINSD_10device_ptrIdEEEEPdyS9_df3ExpEEvT0_T1_T2_T3_T4_T6_:
	.zero		937


//--------------------- .nv.constant0._ZN3cub18CUB_300001_SM_10006detail6reduce28DeviceReduceSingleTileKernelINS2_10policy_hubIfjN4cuda3std3__44plusIfEEE10Policy1000EPfPdiS9_dfNS7_10__identityEEEvT0_T1_T2_T3_T4_T6_ --------------------------
	.section	.nv.constant0._ZN3cub18CUB_300001_SM_10006detail6reduce28DeviceReduceSingleTileKernelINS2_10policy_hubIfjN4cuda3std3__44plusIfEEE10Policy1000EPfPdiS9_dfNS7_10__identityEEEvT0_T1_T2_T3_T4_T6_,"a",@progbits
	.sectionflags	@""
	.align	4
.nv.constant0._ZN3cub18CUB_300001_SM_10006detail6reduce28DeviceReduceSingleTileKernelINS2_10policy_hubIfjN4cuda3std3__44plusIfEEE10Policy1000EPfPdiS9_dfNS7_10__identityEEEvT0_T1_T2_T3_T4_T6_:
	.zero		929


//--------------------- .nv.constant0._ZN3cub18CUB_300001_SM_10006detail6reduce18DeviceReduceKernelINS2_10policy_hubIfjN4cuda3std3__44plusIfEEE10Policy1000EN6thrust24THRUST_300001_SM_1000_NS6detail15normal_iteratorINSD_10device_ptrIdEEEEjS9_f3ExpEEvT0_PT3_T1_NS0_13GridEvenShareISN_EET2_T4_ --------------------------
	.section	.nv.constant0._ZN3cub18CUB_300001_SM_10006detail6reduce18DeviceReduceKernelINS2_10policy_hubIfjN4cuda3std3__44plusIfEEE10Policy1000EN6thrust24THRUST_300001_SM_1000_NS6detail15normal_iteratorINSD_10device_ptrIdEEEEjS9_f3ExpEEvT0_PT3_T1_NS0_13GridEvenShareISN_EET2_T4_,"a",@progbits
	.sectionflags	@""
	.align	4
.nv.constant0._ZN3cub18CUB_300001_SM_10006detail6reduce18DeviceReduceKernelINS2_10policy_hubIfjN4cuda3std3__44plusIfEEE10Policy1000EN6thrust24THRUST_300001_SM_1000_NS6detail15normal_iteratorINSD_10device_ptrIdEEEEjS9_f3ExpEEvT0_PT3_T1_NS0_13GridEvenShareISN_EET2_T4_:
	.zero		958


//--------------------- .nv.constant0._ZN3cub18CUB_300001_SM_10006detail6reduce28DeviceReduceSingleTileKernelINS2_10policy_hubIfjN4cuda3std3__44plusIfEEE10Policy1000EN6thrust24THRUST_300001_SM_1000_NS6detail15normal_iteratorINSD_10device_ptrIdEEEEPdjS9_df3ExpEEvT0_T1_T2_T3_T4_T6_ --------------------------
	.section	.nv.constant0._ZN3cub18CUB_300001_SM_10006detail6reduce28DeviceReduceSingleTileKernelINS2_10policy_hubIfjN4cuda3std3__44plusIfEEE10Policy1000EN6thrust24THRUST_300001_SM_1000_NS6detail15normal_iteratorINSD_10device_ptrIdEEEEPdjS9_df3ExpEEvT0_T1_T2_T3_T4_T6_,"a",@progbits
	.sectionflags	@""
	.align	4
.nv.constant0._ZN3cub18CUB_300001_SM_10006detail6reduce28DeviceReduceSingleTileKernelINS2_10policy_hubIfjN4cuda3std3__44plusIfEEE10Policy1000EN6thrust24THRUST_300001_SM_1000_NS6detail15normal_iteratorINSD_10device_ptrIdEEEEPdjS9_df3ExpEEvT0_T1_T2_T3_T4_T6_:
	.zero		929


//--------------------- .nv.constant0._ZN3cub18CUB_300001_SM_10006detail9transform16transform_kernelINS2_10policy_hubILb1EN4cuda3std3__45tupleIJN6thrust24THRUST_300001_SM_1000_NS6detail15normal_iteratorINSA_10device_ptrIdEEEEEEEE10policy1000El7SigmoidSF_JPdEEEvT0_iT1_T2_DpNS2_10kernel_argIT3_EE --------------------------
	.section	.nv.constant0._ZN3cub18CUB_300001_SM_10006detail9transform16transform_kernelINS2_10policy_hubILb1EN4cuda3std3__45tupleIJN6thrust24THRUST_300001_SM_1000_NS6detail15normal_iteratorINSA_10device_ptrIdEEEEEEEE10policy1000El7SigmoidSF_JPdEEEvT0_iT1_T2_DpNS2_10kernel_argIT3_EE,"a",@progbits
	.sectionflags	@""
	.align	4
.nv.constant0._ZN3cub18CUB_300001_SM_10006detail9transform16transform_kernelINS2_10policy_hubILb1EN4cuda3std3__45tupleIJN6thrust24THRUST_300001_SM_1000_NS6detail15normal_iteratorINSA_10device_ptrIdEEEEEEEE10policy1000El7SigmoidSF_JPdEEEvT0_iT1_T2_DpNS2_10kernel_argIT3_EE:
	.zero		936


//--------------------- .nv.constant0._ZN3cub18CUB_300001_SM_10006detail9transform16transform_kernelINS2_10policy_hubILb1EN4cuda3std3__45tupleIJN6thrust24THRUST_300001_SM_1000_NS6detail15normal_iteratorINSA_10device_ptrIdEEEEEEEE10policy1000Ei7SigmoidSF_JPdEEEvT0_iT1_T2_DpNS2_10kernel_argIT3_EE --------------------------
	.section	.nv.constant0._ZN3cub18CUB_300001_SM_10006detail9transform16transform_kernelINS2_10policy_hubILb1EN4cuda3std3__45tupleIJN6thrust24THRUST_300001_SM_1000_NS6detail15normal_iteratorINSA_10device_ptrIdEEEEEEEE10policy1000Ei7SigmoidSF_JPdEEEvT0_iT1_T2_DpNS2_10kernel_argIT3_EE,"a",@progbits
	.sectionflags	@""
	.align	4
.nv.constant0._ZN3cub18CUB_300001_SM_10006detail9transform16transform_kernelINS2_10policy_hubILb1EN4cuda3std3__45tupleIJN6thrust24THRUST_300001_SM_1000_NS6detail15normal_iteratorINSA_10device_ptrIdEEEEEEEE10policy1000Ei7SigmoidSF_JPdEEEvT0_iT1_T2_DpNS2_10kernel_argIT3_EE:
	.zero		936


//--------------------- .nv.constant0._ZN3cub18CUB_300001_SM_10006detail9transform16transform_kernelINS2_10policy_hubILb1EN4cuda3std3__45tupleIJN6thrust24THRUST_300001_SM_1000_NS6detail15normal_iteratorINSA_10device_ptrIdEEEEEEEE10policy1000El4TanHSF_JPdEEEvT0_iT1_T2_DpNS2_10kernel_argIT3_EE --------------------------
	.section	.nv.constant0._ZN3cub18CUB_300001_SM_10006detail9transform16transform_kernelINS2_10policy_hubILb1EN4cuda3std3__45tupleIJN6thrust24THRUST_300001_SM_1000_NS6detail15normal_iteratorINSA_10device_ptrIdEEEEEEEE10policy1000El4TanHSF_JPdEEEvT0_iT1_T2_DpNS2_10kernel_argIT3_EE,"a",@progbits
	.sectionflags	@""
	.align	4
.nv.constant0._ZN3cub18CUB_300001_SM_10006detail9transform16transform_kernelINS2_10policy_hubILb1EN4cuda3std3__45tupleIJN6thrust24THRUST_300001_SM_1000_NS6detail15normal_iteratorINSA_10device_ptrIdEEEEEEEE10policy1000El4TanHSF_JPdEEEvT0_iT1_T2_DpNS2_10kernel_argIT3_EE:
	.zero		936


//--------------------- .nv.constant0._ZN3cub18CUB_300001_SM_10006detail9transform16transform_kernelINS2_10policy_hubILb1EN4cuda3std3__45tupleIJN6thrust24THRUST_300001_SM_1000_NS6detail15normal_iteratorINSA_10device_ptrIdEEEEEEEE10policy1000Ei4TanHSF_JPdEEEvT0_iT1_T2_DpNS2_10kernel_argIT3_EE --------------------------
	.section	.nv.constant0._ZN3cub18CUB_300001_SM_10006detail9transform16transform_kernelINS2_10policy_hubILb1EN4cuda3std3__45tupleIJN6thrust24THRUST_300001_SM_1000_NS6detail15normal_iteratorINSA_10device_ptrIdEEEEEEEE10policy1000Ei4TanHSF_JPdEEEvT0_iT1_T2_DpNS2_10kernel_argIT3_EE,"a",@progbits
	.sectionflags	@""
	.align	4
.nv.constant0._ZN3cub18CUB_300001_SM_10006detail9transform16transform_kernelINS2_10policy_hubILb1EN4cuda3std3__45tupleIJN6thrust24THRUST_300001_SM_1000_NS6detail15normal_iteratorINSA_10device_ptrIdEEEEEEEE10policy1000Ei4TanHSF_JPdEEEvT0_iT1_T2_DpNS2_10kernel_argIT3_EE:
	.zero		936


//--------------------- .nv.constant0._ZN3cub18CUB_300001_SM_10006detail9transform16transform_kernelINS2_10policy_hubILb1EN4cuda3std3__45tupleIJN6thrust24THRUST_300001_SM_1000_NS6detail15normal_iteratorINSA_10device_ptrIdEEEEEEEE10policy1000El4ReLUSF_JPdEEEvT0_iT1_T2_DpNS2_10kernel_argIT3_EE --------------------------
	.section	.nv.constant0._ZN3cub18CUB_300001_SM_10006detail9transform16transform_kernelINS2_10policy_hubILb1EN4cuda3std3__45tupleIJN6thrust24THRUST_300001_SM_1000_NS6detail15normal_iteratorINSA_10device_ptrIdEEEEEEEE10policy1000El4ReLUSF_JPdEEEvT0_iT1_T2_DpNS2_10kernel_argIT3_EE,"a",@progbits
	.sectionflags	@""
	.align	4
.nv.constant0._ZN3cub18CUB_300001_SM_10006detail9transform16transform_kernelINS2_10policy_hubILb1EN4cuda3std3__45tupleIJN6thrust24THRUST_300001_SM_1000_NS6detail15normal_iteratorINSA_10device_ptrIdEEEEEEEE10policy1000El4ReLUSF_JPdEEEvT0_iT1_T2_DpNS2_10kernel_argIT3_EE:
	.zero		936


//--------------------- .nv.constant0._ZN3cub18CUB_300001_SM_10006detail9transform16transform_kernelINS2_10policy_hubILb1EN4cuda3std3__45tupleIJN6thrust24THRUST_300001_SM_1000_NS6detail15normal_iteratorINSA_10device_ptrIdEEEEEEEE10policy1000Ei4ReLUSF_JPdEEEvT0_iT1_T2_DpNS2_10kernel_argIT3_EE --------------------------
	.section	.nv.constant0._ZN3cub18CUB_300001_SM_10006detail9transform16transform_kernelINS2_10policy_hubILb1EN4cuda3std3__45tupleIJN6thrust24THRUST_300001_SM_1000_NS6detail15normal_iteratorINSA_10device_ptrIdEEEEEEEE10policy1000Ei4ReLUSF_JPdEEEvT0_iT1_T2_DpNS2_10kernel_argIT3_EE,"a",@progbits
	.sectionflags	@""
	.align	4
.nv.constant0._ZN3cub18CUB_300001_SM_10006detail9transform16transform_kernelINS2_10policy_hubILb1EN4cuda3std3__45tupleIJN6thrust24THRUST_300001_SM_1000_NS6detail15normal_iteratorINSA_10device_ptrIdEEEEEEEE10policy1000Ei4ReLUSF_JPdEEEvT0_iT1_T2_DpNS2_10kernel_argIT3_EE:
	.zero		936


//--------------------- .nv.constant0._ZN3cub18CUB_300001_SM_10006detail9transform16transform_kernelINS2_10policy_hubILb1EN4cuda3std3__45tupleIJN6thrust24THRUST_300001_SM_1000_NS6detail15normal_iteratorINSA_10device_ptrIdEEEEEEEE10policy1000El7SoftmaxSF_JPdEEEvT0_iT1_T2_DpNS2_10kernel_argIT3_EE --------------------------
	.section	.nv.constant0._ZN3cub18CUB_300001_SM_10006detail9transform16transform_kernelINS2_10policy_hubILb1EN4cuda3std3__45tupleIJN6thrust24THRUST_300001_SM_1000_NS6detail15normal_iteratorINSA_10device_ptrIdEEEEEEEE10policy1000El7SoftmaxSF_JPdEEEvT0_iT1_T2_DpNS2_10kernel_argIT3_EE,"a",@progbits
	.sectionflags	@""
	.align	4
.nv.constant0._ZN3cub18CUB_300001_SM_10006detail9transform16transform_kernelINS2_10policy_hubILb1EN4cuda3std3__45tupleIJN6thrust24THRUST_300001_SM_1000_NS6detail15normal_iteratorINSA_10device_ptrIdEEEEEEEE10policy1000El7SoftmaxSF_JPdEEEvT0_iT1_T2_DpNS2_10kernel_argIT3_EE:
	.zero		944


//--------------------- .nv.constant0._ZN3cub18CUB_300001_SM_10006detail9transform16transform_kernelINS2_10policy_hubILb1EN4cuda3std3__45tupleIJN6thrust24THRUST_300001_SM_1000_NS6detail15normal_iteratorINSA_10device_ptrIdEEEEEEEE10policy1000Ei7SoftmaxSF_JPdEEEvT0_iT1_T2_DpNS2_10kernel_argIT3_EE --------------------------
	.section	.nv.constant0._ZN3cub18CUB_300001_SM_10006detail9transform16transform_kernelINS2_10policy_hubILb1EN4cuda3std3__45tupleIJN6thrust24THRUST_300001_SM_1000_NS6detail15normal_iteratorINSA_10device_ptrIdEEEEEEEE10policy1000Ei7SoftmaxSF_JPdEEEvT0_iT1_T2_DpNS2_10kernel_argIT3_EE,"a",@progbits
	.sectionflags	@""
	.align	4
.nv.constant0._ZN3cub18CUB_300001_SM_10006detail9transform16transform_kernelINS2_10policy_hubILb1EN4cuda3std3__45tupleIJN6thrust24THRUST_300001_SM_1000_NS6detail15normal_iteratorINSA_10device_ptrIdEEEEEEEE10policy1000Ei7SoftmaxSF_JPdEEEvT0_iT1_T2_DpNS2_10kernel_argIT3_EE:
	.zero		936


//--------------------- .nv.constant0._ZN3cub18CUB_300001_SM_10006detail8for_each13static_kernelINS2_12policy_hub_t12policy_500_tElN6thrust24THRUST_300001_SM_1000_NS8cuda_cub6__fill7functorINS7_6detail15normal_iteratorINS7_10device_ptrIdEEEEdEEEEvT0_T1_ --------------------------
	.section	.nv.constant0._ZN3cub18CUB_300001_SM_10006detail8for_each13static_kernelINS2_12policy_hub_t12policy_500_tElN6thrust24THRUST_300001_SM_1000_NS8cuda_cub6__fill7functorINS7_6detail15normal_iteratorINS7_10device_ptrIdEEEEdEEEEvT0_T1_,"a",@progbits
	.sectionflags	@""
	.align	4
.nv.constant0._ZN3cub18CUB_300001_SM_10006detail8for_each13static_kernelINS2_12policy_hub_t12policy_500_tElN6thrust24THRUST_300001_SM_1000_NS8cuda_cub6__fill7functorINS7_6detail15normal_iteratorINS7_10device_ptrIdEEEEdEEEEvT0_T1_:
	.zero		920


//--------------------- .nv.constant0._ZN3cub18CUB_300001_SM_10006detail8for_each13static_kernelINS2_12policy_hub_t12policy_500_tEmN6thrust24THRUST_300001_SM_1000_NS8cuda_cub20__uninitialized_fill7functorINS7_10device_ptrIdEEdEEEEvT0_T1_ --------------------------
	.section	.nv.constant0._ZN3cub18CUB_300001_SM_10006detail8for_each13static_kernelINS2_12policy_hub_t12policy_500_tEmN6thrust24THRUST_300001_SM_1000_NS8cuda_cub20__uninitialized_fill7functorINS7_10device_ptrIdEEdEEEEvT0_T1_,"a",@progbits
	.sectionflags	@""
	.align	4
.nv.constant0._ZN3cub18CUB_300001_SM_10006detail8for_each13static_kernelINS2_12policy_hub_t12policy_500_tEmN6thrust24THRUST_300001_SM_1000_NS8cuda_cub20__uninitialized_fill7functorINS7_10device_ptrIdEEdEEEEvT0_T1_:
	.zero		920


//--------------------- .nv.constant0._ZN3cub18CUB_300001_SM_10006detail11EmptyKernelIvEEvv --------------------------
	.section	.nv.constant0._ZN3cub18CUB_300001_SM_10006detail11EmptyKernelIvEEvv,"a",@progbits
	.sectionflags	@""
	.align	4
.nv.constant0._ZN3cub18CUB_300001_SM_10006detail11EmptyKernelIvEEvv:
	.zero		896


//--------------------- SYMBOLS --------------------------

	.type		.nv.reservedSmem.offset0,@object
	.size		.nv.reservedSmem.offset0,0x4
	.type		.nv.reservedSmem.cap,@object
	.size		.nv.reservedSmem.cap,0x4
